//
// Generated by NVIDIA NVVM Compiler
//
// Compiler Build ID: CL-36424714
// Cuda compilation tools, release 13.0, V13.0.88
// Based on NVVM 20.0.0
//

.version 9.0
.target sm_100
.address_size 64

	// .globl	_Z17five_qubit_kernelP6float2iiiiiii
.const .align 8 .b8 operator_matrix[8192];
// _ZZ17five_qubit_kernelP6float2iiiiiiiE4smem has been demoted
// _ZZ17five_qubit_kernelP6float2iiiiiiiE6result has been demoted

.visible .entry _Z17five_qubit_kernelP6float2iiiiiii(
	.param .u64 .ptr .align 1 _Z17five_qubit_kernelP6float2iiiiiii_param_0,
	.param .u32 _Z17five_qubit_kernelP6float2iiiiiii_param_1,
	.param .u32 _Z17five_qubit_kernelP6float2iiiiiii_param_2,
	.param .u32 _Z17five_qubit_kernelP6float2iiiiiii_param_3,
	.param .u32 _Z17five_qubit_kernelP6float2iiiiiii_param_4,
	.param .u32 _Z17five_qubit_kernelP6float2iiiiiii_param_5,
	.param .u32 _Z17five_qubit_kernelP6float2iiiiiii_param_6,
	.param .u32 _Z17five_qubit_kernelP6float2iiiiiii_param_7
)
{
	.reg .pred 	%p<99>;
	.reg .b32 	%r<312>;
	.reg .b32 	%f<3109>;
	.reg .b64 	%rd<165>;
	// demoted variable
	.shared .align 4 .b8 _ZZ17five_qubit_kernelP6float2iiiiiiiE4smem[80];
	// demoted variable
	.shared .align 8 .b8 _ZZ17five_qubit_kernelP6float2iiiiiiiE6result[256];
	ld.param.u64 	%rd36, [_Z17five_qubit_kernelP6float2iiiiiii_param_0];
	ld.param.u32 	%r113, [_Z17five_qubit_kernelP6float2iiiiiii_param_1];
	ld.param.u32 	%r114, [_Z17five_qubit_kernelP6float2iiiiiii_param_2];
	ld.param.u32 	%r116, [_Z17five_qubit_kernelP6float2iiiiiii_param_4];
	ld.param.u32 	%r117, [_Z17five_qubit_kernelP6float2iiiiiii_param_5];
	ld.param.u32 	%r118, [_Z17five_qubit_kernelP6float2iiiiiii_param_6];
	ld.param.u32 	%r119, [_Z17five_qubit_kernelP6float2iiiiiii_param_7];
	cvta.to.global.u64 	%rd1, %rd36;
	cvt.rn.f32.s32 	%f129, %r113;
	mov.u32 	%r120, %ntid.x;
	shl.b32 	%r121, %r120, 5;
	cvt.rn.f32.u32 	%f130, %r121;
	div.rn.f32 	%f131, %f129, %f130;
	cvt.rpi.f32.f32 	%f132, %f131;
	cvt.rzi.s32.f32 	%r1, %f132;
	mov.u32 	%r279, %ctaid.x;
	setp.ge.s32 	%p1, %r279, %r1;
	@%p1 bra 	$L__BB0_195;
	ld.param.u32 	%r277, [_Z17five_qubit_kernelP6float2iiiiiii_param_3];
	mov.b32 	%r122, 1;
	shl.b32 	%r3, %r122, %r114;
	mov.b32 	%r123, 2;
	shl.b32 	%r4, %r123, %r114;
	shl.b32 	%r5, %r122, %r277;
	shl.b32 	%r6, %r122, %r116;
	shl.b32 	%r7, %r119, 2;
	shl.b32 	%r8, %r123, %r116;
	shl.b32 	%r9, %r122, %r117;
	shl.b32 	%r10, %r119, 3;
	shl.b32 	%r11, %r123, %r117;
	shl.b32 	%r12, %r122, %r118;
	shl.b32 	%r13, %r119, 4;
	shl.b32 	%r14, %r123, %r118;
	div.s32 	%r130, %r6, %r7;
	div.s32 	%r132, %r9, %r10;
	div.s32 	%r134, %r12, %r13;
	mov.u64 	%rd39, operator_matrix;
	add.s64 	%rd38, %rd39, 1024;
$L__BB0_2:
	ld.param.u32 	%r278, [_Z17five_qubit_kernelP6float2iiiiiii_param_3];
	bar.sync 	0;
	div.s32 	%r124, %r3, %r119;
	st.shared.u32 	[_ZZ17five_qubit_kernelP6float2iiiiiiiE4smem], %r124;
	st.shared.u32 	[_ZZ17five_qubit_kernelP6float2iiiiiiiE4smem+4], %r4;
	shl.b32 	%r125, %r119, 1;
	div.s32 	%r126, %r5, %r125;
	st.shared.u32 	[_ZZ17five_qubit_kernelP6float2iiiiiiiE4smem+8], %r126;
	rem.s32 	%r127, %r279, %r126;
	st.shared.u32 	[_ZZ17five_qubit_kernelP6float2iiiiiiiE4smem+12], %r127;
	mov.b32 	%r128, 2;
	shl.b32 	%r129, %r128, %r278;
	st.shared.u32 	[_ZZ17five_qubit_kernelP6float2iiiiiiiE4smem+16], %r129;
	st.shared.u32 	[_ZZ17five_qubit_kernelP6float2iiiiiiiE4smem+20], %r130;
	rem.s32 	%r131, %r279, %r130;
	st.shared.u32 	[_ZZ17five_qubit_kernelP6float2iiiiiiiE4smem+24], %r131;
	st.shared.u32 	[_ZZ17five_qubit_kernelP6float2iiiiiiiE4smem+28], %r8;
	st.shared.u32 	[_ZZ17five_qubit_kernelP6float2iiiiiiiE4smem+32], %r132;
	rem.s32 	%r133, %r279, %r132;
	st.shared.u32 	[_ZZ17five_qubit_kernelP6float2iiiiiiiE4smem+36], %r133;
	st.shared.u32 	[_ZZ17five_qubit_kernelP6float2iiiiiiiE4smem+40], %r11;
	st.shared.u32 	[_ZZ17five_qubit_kernelP6float2iiiiiiiE4smem+44], %r134;
	div.s32 	%r135, %r279, %r134;
	mul.lo.s32 	%r136, %r135, %r134;
	sub.s32 	%r137, %r279, %r136;
	st.shared.u32 	[_ZZ17five_qubit_kernelP6float2iiiiiiiE4smem+48], %r137;
	st.shared.u32 	[_ZZ17five_qubit_kernelP6float2iiiiiiiE4smem+52], %r14;
	rem.s32 	%r138, %r279, %r124;
	st.shared.u32 	[_ZZ17five_qubit_kernelP6float2iiiiiiiE4smem+56], %r138;
	div.s32 	%r139, %r127, %r124;
	st.shared.u32 	[_ZZ17five_qubit_kernelP6float2iiiiiiiE4smem+60], %r139;
	div.s32 	%r140, %r131, %r126;
	st.shared.u32 	[_ZZ17five_qubit_kernelP6float2iiiiiiiE4smem+64], %r140;
	div.s32 	%r141, %r133, %r130;
	st.shared.u32 	[_ZZ17five_qubit_kernelP6float2iiiiiiiE4smem+68], %r141;
	div.s32 	%r142, %r137, %r132;
	st.shared.u32 	[_ZZ17five_qubit_kernelP6float2iiiiiiiE4smem+72], %r142;
	st.shared.u32 	[_ZZ17five_qubit_kernelP6float2iiiiiiiE4smem+76], %r135;
	mov.u32 	%r143, %tid.x;
	mad.lo.s32 	%r144, %r138, %r119, %r143;
	mad.lo.s32 	%r145, %r4, %r139, %r144;
	mad.lo.s32 	%r146, %r129, %r140, %r145;
	mad.lo.s32 	%r147, %r8, %r141, %r146;
	mad.lo.s32 	%r148, %r11, %r142, %r147;
	mad.lo.s32 	%r16, %r14, %r135, %r148;
	mov.f32 	%f3045, 0f00000000;
	st.shared.v2.f32 	[_ZZ17five_qubit_kernelP6float2iiiiiiiE6result], {%f3045, %f3045};
	st.shared.v2.f32 	[_ZZ17five_qubit_kernelP6float2iiiiiiiE6result+8], {%f3045, %f3045};
	st.shared.v2.f32 	[_ZZ17five_qubit_kernelP6float2iiiiiiiE6result+16], {%f3045, %f3045};
	st.shared.v2.f32 	[_ZZ17five_qubit_kernelP6float2iiiiiiiE6result+24], {%f3045, %f3045};
	st.shared.v2.f32 	[_ZZ17five_qubit_kernelP6float2iiiiiiiE6result+32], {%f3045, %f3045};
	st.shared.v2.f32 	[_ZZ17five_qubit_kernelP6float2iiiiiiiE6result+40], {%f3045, %f3045};
	st.shared.v2.f32 	[_ZZ17five_qubit_kernelP6float2iiiiiiiE6result+48], {%f3045, %f3045};
	st.shared.v2.f32 	[_ZZ17five_qubit_kernelP6float2iiiiiiiE6result+56], {%f3045, %f3045};
	st.shared.v2.f32 	[_ZZ17five_qubit_kernelP6float2iiiiiiiE6result+64], {%f3045, %f3045};
	st.shared.v2.f32 	[_ZZ17five_qubit_kernelP6float2iiiiiiiE6result+72], {%f3045, %f3045};
	st.shared.v2.f32 	[_ZZ17five_qubit_kernelP6float2iiiiiiiE6result+80], {%f3045, %f3045};
	st.shared.v2.f32 	[_ZZ17five_qubit_kernelP6float2iiiiiiiE6result+88], {%f3045, %f3045};
	st.shared.v2.f32 	[_ZZ17five_qubit_kernelP6float2iiiiiiiE6result+96], {%f3045, %f3045};
	st.shared.v2.f32 	[_ZZ17five_qubit_kernelP6float2iiiiiiiE6result+104], {%f3045, %f3045};
	st.shared.v2.f32 	[_ZZ17five_qubit_kernelP6float2iiiiiiiE6result+112], {%f3045, %f3045};
	st.shared.v2.f32 	[_ZZ17five_qubit_kernelP6float2iiiiiiiE6result+120], {%f3045, %f3045};
	st.shared.v2.f32 	[_ZZ17five_qubit_kernelP6float2iiiiiiiE6result+128], {%f3045, %f3045};
	st.shared.v2.f32 	[_ZZ17five_qubit_kernelP6float2iiiiiiiE6result+136], {%f3045, %f3045};
	st.shared.v2.f32 	[_ZZ17five_qubit_kernelP6float2iiiiiiiE6result+144], {%f3045, %f3045};
	st.shared.v2.f32 	[_ZZ17five_qubit_kernelP6float2iiiiiiiE6result+152], {%f3045, %f3045};
	st.shared.v2.f32 	[_ZZ17five_qubit_kernelP6float2iiiiiiiE6result+160], {%f3045, %f3045};
	st.shared.v2.f32 	[_ZZ17five_qubit_kernelP6float2iiiiiiiE6result+168], {%f3045, %f3045};
	st.shared.v2.f32 	[_ZZ17five_qubit_kernelP6float2iiiiiiiE6result+176], {%f3045, %f3045};
	st.shared.v2.f32 	[_ZZ17five_qubit_kernelP6float2iiiiiiiE6result+184], {%f3045, %f3045};
	st.shared.v2.f32 	[_ZZ17five_qubit_kernelP6float2iiiiiiiE6result+192], {%f3045, %f3045};
	st.shared.v2.f32 	[_ZZ17five_qubit_kernelP6float2iiiiiiiE6result+200], {%f3045, %f3045};
	st.shared.v2.f32 	[_ZZ17five_qubit_kernelP6float2iiiiiiiE6result+208], {%f3045, %f3045};
	st.shared.v2.f32 	[_ZZ17five_qubit_kernelP6float2iiiiiiiE6result+216], {%f3045, %f3045};
	st.shared.v2.f32 	[_ZZ17five_qubit_kernelP6float2iiiiiiiE6result+224], {%f3045, %f3045};
	st.shared.v2.f32 	[_ZZ17five_qubit_kernelP6float2iiiiiiiE6result+232], {%f3045, %f3045};
	st.shared.v2.f32 	[_ZZ17five_qubit_kernelP6float2iiiiiiiE6result+240], {%f3045, %f3045};
	st.shared.v2.f32 	[_ZZ17five_qubit_kernelP6float2iiiiiiiE6result+248], {%f3045, %f3045};
	setp.ge.s32 	%p2, %r16, %r113;
	mul.wide.s32 	%rd37, %r16, 8;
	add.s64 	%rd2, %rd1, %rd37;
	mov.f32 	%f3046, %f3045;
	@%p2 bra 	$L__BB0_4;
	ld.global.v2.f32 	{%f3046, %f3045}, [%rd2];
$L__BB0_4:
	mov.b32 	%r280, 32;
	mov.u64 	%rd164, %rd38;
$L__BB0_5:
	mov.u32 	%r150, _ZZ17five_qubit_kernelP6float2iiiiiiiE6result;
	add.s32 	%r151, %r150, %r280;
	ld.shared.v2.f32 	{%f134, %f135}, [%r151+-32];
	ld.const.v2.f32 	{%f136, %f137}, [%rd164+-1024];
	mul.f32 	%f138, %f3046, %f136;
	mul.f32 	%f139, %f3045, %f137;
	sub.f32 	%f140, %f138, %f139;
	mul.f32 	%f141, %f3046, %f137;
	fma.rn.f32 	%f142, %f3045, %f136, %f141;
	add.f32 	%f143, %f134, %f140;
	add.f32 	%f144, %f135, %f142;
	st.shared.v2.f32 	[%r151+-32], {%f143, %f144};
	ld.shared.v2.f32 	{%f145, %f146}, [%r151+-24];
	ld.const.v2.f32 	{%f147, %f148}, [%rd164+-768];
	mul.f32 	%f149, %f3046, %f147;
	mul.f32 	%f150, %f3045, %f148;
	sub.f32 	%f151, %f149, %f150;
	mul.f32 	%f152, %f3046, %f148;
	fma.rn.f32 	%f153, %f3045, %f147, %f152;
	add.f32 	%f154, %f145, %f151;
	add.f32 	%f155, %f146, %f153;
	st.shared.v2.f32 	[%r151+-24], {%f154, %f155};
	ld.shared.v2.f32 	{%f156, %f157}, [%r151+-16];
	ld.const.v2.f32 	{%f158, %f159}, [%rd164+-512];
	mul.f32 	%f160, %f3046, %f158;
	mul.f32 	%f161, %f3045, %f159;
	sub.f32 	%f162, %f160, %f161;
	mul.f32 	%f163, %f3046, %f159;
	fma.rn.f32 	%f164, %f3045, %f158, %f163;
	add.f32 	%f165, %f156, %f162;
	add.f32 	%f166, %f157, %f164;
	st.shared.v2.f32 	[%r151+-16], {%f165, %f166};
	ld.shared.v2.f32 	{%f167, %f168}, [%r151+-8];
	ld.const.v2.f32 	{%f169, %f170}, [%rd164+-256];
	mul.f32 	%f171, %f3046, %f169;
	mul.f32 	%f172, %f3045, %f170;
	sub.f32 	%f173, %f171, %f172;
	mul.f32 	%f174, %f3046, %f170;
	fma.rn.f32 	%f175, %f3045, %f169, %f174;
	add.f32 	%f176, %f167, %f173;
	add.f32 	%f177, %f168, %f175;
	st.shared.v2.f32 	[%r151+-8], {%f176, %f177};
	ld.shared.v2.f32 	{%f178, %f179}, [%r151];
	ld.const.v2.f32 	{%f180, %f181}, [%rd164];
	mul.f32 	%f182, %f3046, %f180;
	mul.f32 	%f183, %f3045, %f181;
	sub.f32 	%f184, %f182, %f183;
	mul.f32 	%f185, %f3046, %f181;
	fma.rn.f32 	%f186, %f3045, %f180, %f185;
	add.f32 	%f187, %f178, %f184;
	add.f32 	%f188, %f179, %f186;
	st.shared.v2.f32 	[%r151], {%f187, %f188};
	ld.shared.v2.f32 	{%f189, %f190}, [%r151+8];
	ld.const.v2.f32 	{%f191, %f192}, [%rd164+256];
	mul.f32 	%f193, %f3046, %f191;
	mul.f32 	%f194, %f3045, %f192;
	sub.f32 	%f195, %f193, %f194;
	mul.f32 	%f196, %f3046, %f192;
	fma.rn.f32 	%f197, %f3045, %f191, %f196;
	add.f32 	%f198, %f189, %f195;
	add.f32 	%f199, %f190, %f197;
	st.shared.v2.f32 	[%r151+8], {%f198, %f199};
	ld.shared.v2.f32 	{%f200, %f201}, [%r151+16];
	ld.const.v2.f32 	{%f202, %f203}, [%rd164+512];
	mul.f32 	%f204, %f3046, %f202;
	mul.f32 	%f205, %f3045, %f203;
	sub.f32 	%f206, %f204, %f205;
	mul.f32 	%f207, %f3046, %f203;
	fma.rn.f32 	%f208, %f3045, %f202, %f207;
	add.f32 	%f209, %f200, %f206;
	add.f32 	%f210, %f201, %f208;
	st.shared.v2.f32 	[%r151+16], {%f209, %f210};
	ld.shared.v2.f32 	{%f211, %f212}, [%r151+24];
	ld.const.v2.f32 	{%f213, %f214}, [%rd164+768];
	mul.f32 	%f215, %f3046, %f213;
	mul.f32 	%f216, %f3045, %f214;
	sub.f32 	%f217, %f215, %f216;
	mul.f32 	%f218, %f3046, %f214;
	fma.rn.f32 	%f219, %f3045, %f213, %f218;
	add.f32 	%f220, %f211, %f217;
	add.f32 	%f221, %f212, %f219;
	st.shared.v2.f32 	[%r151+24], {%f220, %f221};
	add.s32 	%r280, %r280, 64;
	add.s64 	%rd164, %rd164, 2048;
	setp.ne.s32 	%p3, %r280, 288;
	@%p3 bra 	$L__BB0_5;
	add.s32 	%r19, %r16, %r3;
	setp.ge.s32 	%p4, %r19, %r113;
	mul.wide.s32 	%rd40, %r19, 8;
	add.s64 	%rd5, %rd1, %rd40;
	mov.f32 	%f3047, 0f00000000;
	mov.f32 	%f3048, %f3047;
	@%p4 bra 	$L__BB0_8;
	ld.global.v2.f32 	{%f3048, %f3047}, [%rd5];
$L__BB0_8:
	mov.b32 	%r281, 0;
$L__BB0_9:
	shl.b32 	%r153, %r281, 3;
	add.s32 	%r155, %r150, %r153;
	ld.shared.v2.f32 	{%f223, %f224}, [%r155];
	mul.wide.u32 	%rd41, %r281, 256;
	mov.u64 	%rd42, operator_matrix;
	add.s64 	%rd43, %rd42, %rd41;
	ld.const.v2.f32 	{%f225, %f226}, [%rd43+8];
	mul.f32 	%f227, %f3048, %f225;
	mul.f32 	%f228, %f3047, %f226;
	sub.f32 	%f229, %f227, %f228;
	mul.f32 	%f230, %f3048, %f226;
	fma.rn.f32 	%f231, %f3047, %f225, %f230;
	add.f32 	%f232, %f223, %f229;
	add.f32 	%f233, %f224, %f231;
	st.shared.v2.f32 	[%r155], {%f232, %f233};
	ld.shared.v2.f32 	{%f234, %f235}, [%r155+8];
	ld.const.v2.f32 	{%f236, %f237}, [%rd43+264];
	mul.f32 	%f238, %f3048, %f236;
	mul.f32 	%f239, %f3047, %f237;
	sub.f32 	%f240, %f238, %f239;
	mul.f32 	%f241, %f3048, %f237;
	fma.rn.f32 	%f242, %f3047, %f236, %f241;
	add.f32 	%f243, %f234, %f240;
	add.f32 	%f244, %f235, %f242;
	st.shared.v2.f32 	[%r155+8], {%f243, %f244};
	ld.shared.v2.f32 	{%f245, %f246}, [%r155+16];
	ld.const.v2.f32 	{%f247, %f248}, [%rd43+520];
	mul.f32 	%f249, %f3048, %f247;
	mul.f32 	%f250, %f3047, %f248;
	sub.f32 	%f251, %f249, %f250;
	mul.f32 	%f252, %f3048, %f248;
	fma.rn.f32 	%f253, %f3047, %f247, %f252;
	add.f32 	%f254, %f245, %f251;
	add.f32 	%f255, %f246, %f253;
	st.shared.v2.f32 	[%r155+16], {%f254, %f255};
	ld.shared.v2.f32 	{%f256, %f257}, [%r155+24];
	ld.const.v2.f32 	{%f258, %f259}, [%rd43+776];
	mul.f32 	%f260, %f3048, %f258;
	mul.f32 	%f261, %f3047, %f259;
	sub.f32 	%f262, %f260, %f261;
	mul.f32 	%f263, %f3048, %f259;
	fma.rn.f32 	%f264, %f3047, %f258, %f263;
	add.f32 	%f265, %f256, %f262;
	add.f32 	%f266, %f257, %f264;
	st.shared.v2.f32 	[%r155+24], {%f265, %f266};
	ld.shared.v2.f32 	{%f267, %f268}, [%r155+32];
	ld.const.v2.f32 	{%f269, %f270}, [%rd43+1032];
	mul.f32 	%f271, %f3048, %f269;
	mul.f32 	%f272, %f3047, %f270;
	sub.f32 	%f273, %f271, %f272;
	mul.f32 	%f274, %f3048, %f270;
	fma.rn.f32 	%f275, %f3047, %f269, %f274;
	add.f32 	%f276, %f267, %f273;
	add.f32 	%f277, %f268, %f275;
	st.shared.v2.f32 	[%r155+32], {%f276, %f277};
	ld.shared.v2.f32 	{%f278, %f279}, [%r155+40];
	ld.const.v2.f32 	{%f280, %f281}, [%rd43+1288];
	mul.f32 	%f282, %f3048, %f280;
	mul.f32 	%f283, %f3047, %f281;
	sub.f32 	%f284, %f282, %f283;
	mul.f32 	%f285, %f3048, %f281;
	fma.rn.f32 	%f286, %f3047, %f280, %f285;
	add.f32 	%f287, %f278, %f284;
	add.f32 	%f288, %f279, %f286;
	st.shared.v2.f32 	[%r155+40], {%f287, %f288};
	ld.shared.v2.f32 	{%f289, %f290}, [%r155+48];
	ld.const.v2.f32 	{%f291, %f292}, [%rd43+1544];
	mul.f32 	%f293, %f3048, %f291;
	mul.f32 	%f294, %f3047, %f292;
	sub.f32 	%f295, %f293, %f294;
	mul.f32 	%f296, %f3048, %f292;
	fma.rn.f32 	%f297, %f3047, %f291, %f296;
	add.f32 	%f298, %f289, %f295;
	add.f32 	%f299, %f290, %f297;
	st.shared.v2.f32 	[%r155+48], {%f298, %f299};
	ld.shared.v2.f32 	{%f300, %f301}, [%r155+56];
	ld.const.v2.f32 	{%f302, %f303}, [%rd43+1800];
	mul.f32 	%f304, %f3048, %f302;
	mul.f32 	%f305, %f3047, %f303;
	sub.f32 	%f306, %f304, %f305;
	mul.f32 	%f307, %f3048, %f303;
	fma.rn.f32 	%f308, %f3047, %f302, %f307;
	add.f32 	%f309, %f300, %f306;
	add.f32 	%f310, %f301, %f308;
	st.shared.v2.f32 	[%r155+56], {%f309, %f310};
	add.s32 	%r281, %r281, 8;
	setp.ne.s32 	%p5, %r281, 32;
	@%p5 bra 	$L__BB0_9;
	add.s32 	%r22, %r16, %r5;
	setp.ge.s32 	%p6, %r22, %r113;
	mul.wide.s32 	%rd44, %r22, 8;
	add.s64 	%rd6, %rd1, %rd44;
	mov.f32 	%f3049, 0f00000000;
	mov.f32 	%f3050, %f3049;
	@%p6 bra 	$L__BB0_12;
	ld.global.v2.f32 	{%f3050, %f3049}, [%rd6];
$L__BB0_12:
	mov.b32 	%r282, 0;
$L__BB0_13:
	shl.b32 	%r157, %r282, 3;
	add.s32 	%r159, %r150, %r157;
	ld.shared.v2.f32 	{%f312, %f313}, [%r159];
	mul.wide.u32 	%rd45, %r282, 256;
	add.s64 	%rd47, %rd42, %rd45;
	ld.const.v2.f32 	{%f314, %f315}, [%rd47+16];
	mul.f32 	%f316, %f3050, %f314;
	mul.f32 	%f317, %f3049, %f315;
	sub.f32 	%f318, %f316, %f317;
	mul.f32 	%f319, %f3050, %f315;
	fma.rn.f32 	%f320, %f3049, %f314, %f319;
	add.f32 	%f321, %f312, %f318;
	add.f32 	%f322, %f313, %f320;
	st.shared.v2.f32 	[%r159], {%f321, %f322};
	ld.shared.v2.f32 	{%f323, %f324}, [%r159+8];
	ld.const.v2.f32 	{%f325, %f326}, [%rd47+272];
	mul.f32 	%f327, %f3050, %f325;
	mul.f32 	%f328, %f3049, %f326;
	sub.f32 	%f329, %f327, %f328;
	mul.f32 	%f330, %f3050, %f326;
	fma.rn.f32 	%f331, %f3049, %f325, %f330;
	add.f32 	%f332, %f323, %f329;
	add.f32 	%f333, %f324, %f331;
	st.shared.v2.f32 	[%r159+8], {%f332, %f333};
	ld.shared.v2.f32 	{%f334, %f335}, [%r159+16];
	ld.const.v2.f32 	{%f336, %f337}, [%rd47+528];
	mul.f32 	%f338, %f3050, %f336;
	mul.f32 	%f339, %f3049, %f337;
	sub.f32 	%f340, %f338, %f339;
	mul.f32 	%f341, %f3050, %f337;
	fma.rn.f32 	%f342, %f3049, %f336, %f341;
	add.f32 	%f343, %f334, %f340;
	add.f32 	%f344, %f335, %f342;
	st.shared.v2.f32 	[%r159+16], {%f343, %f344};
	ld.shared.v2.f32 	{%f345, %f346}, [%r159+24];
	ld.const.v2.f32 	{%f347, %f348}, [%rd47+784];
	mul.f32 	%f349, %f3050, %f347;
	mul.f32 	%f350, %f3049, %f348;
	sub.f32 	%f351, %f349, %f350;
	mul.f32 	%f352, %f3050, %f348;
	fma.rn.f32 	%f353, %f3049, %f347, %f352;
	add.f32 	%f354, %f345, %f351;
	add.f32 	%f355, %f346, %f353;
	st.shared.v2.f32 	[%r159+24], {%f354, %f355};
	ld.shared.v2.f32 	{%f356, %f357}, [%r159+32];
	ld.const.v2.f32 	{%f358, %f359}, [%rd47+1040];
	mul.f32 	%f360, %f3050, %f358;
	mul.f32 	%f361, %f3049, %f359;
	sub.f32 	%f362, %f360, %f361;
	mul.f32 	%f363, %f3050, %f359;
	fma.rn.f32 	%f364, %f3049, %f358, %f363;
	add.f32 	%f365, %f356, %f362;
	add.f32 	%f366, %f357, %f364;
	st.shared.v2.f32 	[%r159+32], {%f365, %f366};
	ld.shared.v2.f32 	{%f367, %f368}, [%r159+40];
	ld.const.v2.f32 	{%f369, %f370}, [%rd47+1296];
	mul.f32 	%f371, %f3050, %f369;
	mul.f32 	%f372, %f3049, %f370;
	sub.f32 	%f373, %f371, %f372;
	mul.f32 	%f374, %f3050, %f370;
	fma.rn.f32 	%f375, %f3049, %f369, %f374;
	add.f32 	%f376, %f367, %f373;
	add.f32 	%f377, %f368, %f375;
	st.shared.v2.f32 	[%r159+40], {%f376, %f377};
	ld.shared.v2.f32 	{%f378, %f379}, [%r159+48];
	ld.const.v2.f32 	{%f380, %f381}, [%rd47+1552];
	mul.f32 	%f382, %f3050, %f380;
	mul.f32 	%f383, %f3049, %f381;
	sub.f32 	%f384, %f382, %f383;
	mul.f32 	%f385, %f3050, %f381;
	fma.rn.f32 	%f386, %f3049, %f380, %f385;
	add.f32 	%f387, %f378, %f384;
	add.f32 	%f388, %f379, %f386;
	st.shared.v2.f32 	[%r159+48], {%f387, %f388};
	ld.shared.v2.f32 	{%f389, %f390}, [%r159+56];
	ld.const.v2.f32 	{%f391, %f392}, [%rd47+1808];
	mul.f32 	%f393, %f3050, %f391;
	mul.f32 	%f394, %f3049, %f392;
	sub.f32 	%f395, %f393, %f394;
	mul.f32 	%f396, %f3050, %f392;
	fma.rn.f32 	%f397, %f3049, %f391, %f396;
	add.f32 	%f398, %f389, %f395;
	add.f32 	%f399, %f390, %f397;
	st.shared.v2.f32 	[%r159+56], {%f398, %f399};
	add.s32 	%r282, %r282, 8;
	setp.ne.s32 	%p7, %r282, 32;
	@%p7 bra 	$L__BB0_13;
	add.s32 	%r25, %r22, %r3;
	setp.ge.s32 	%p8, %r25, %r113;
	mul.wide.s32 	%rd48, %r25, 8;
	add.s64 	%rd7, %rd1, %rd48;
	mov.f32 	%f3051, 0f00000000;
	mov.f32 	%f3052, %f3051;
	@%p8 bra 	$L__BB0_16;
	ld.global.v2.f32 	{%f3052, %f3051}, [%rd7];
$L__BB0_16:
	mov.b32 	%r283, 0;
$L__BB0_17:
	shl.b32 	%r161, %r283, 3;
	add.s32 	%r163, %r150, %r161;
	ld.shared.v2.f32 	{%f401, %f402}, [%r163];
	mul.wide.u32 	%rd49, %r283, 256;
	add.s64 	%rd51, %rd42, %rd49;
	ld.const.v2.f32 	{%f403, %f404}, [%rd51+24];
	mul.f32 	%f405, %f3052, %f403;
	mul.f32 	%f406, %f3051, %f404;
	sub.f32 	%f407, %f405, %f406;
	mul.f32 	%f408, %f3052, %f404;
	fma.rn.f32 	%f409, %f3051, %f403, %f408;
	add.f32 	%f410, %f401, %f407;
	add.f32 	%f411, %f402, %f409;
	st.shared.v2.f32 	[%r163], {%f410, %f411};
	ld.shared.v2.f32 	{%f412, %f413}, [%r163+8];
	ld.const.v2.f32 	{%f414, %f415}, [%rd51+280];
	mul.f32 	%f416, %f3052, %f414;
	mul.f32 	%f417, %f3051, %f415;
	sub.f32 	%f418, %f416, %f417;
	mul.f32 	%f419, %f3052, %f415;
	fma.rn.f32 	%f420, %f3051, %f414, %f419;
	add.f32 	%f421, %f412, %f418;
	add.f32 	%f422, %f413, %f420;
	st.shared.v2.f32 	[%r163+8], {%f421, %f422};
	ld.shared.v2.f32 	{%f423, %f424}, [%r163+16];
	ld.const.v2.f32 	{%f425, %f426}, [%rd51+536];
	mul.f32 	%f427, %f3052, %f425;
	mul.f32 	%f428, %f3051, %f426;
	sub.f32 	%f429, %f427, %f428;
	mul.f32 	%f430, %f3052, %f426;
	fma.rn.f32 	%f431, %f3051, %f425, %f430;
	add.f32 	%f432, %f423, %f429;
	add.f32 	%f433, %f424, %f431;
	st.shared.v2.f32 	[%r163+16], {%f432, %f433};
	ld.shared.v2.f32 	{%f434, %f435}, [%r163+24];
	ld.const.v2.f32 	{%f436, %f437}, [%rd51+792];
	mul.f32 	%f438, %f3052, %f436;
	mul.f32 	%f439, %f3051, %f437;
	sub.f32 	%f440, %f438, %f439;
	mul.f32 	%f441, %f3052, %f437;
	fma.rn.f32 	%f442, %f3051, %f436, %f441;
	add.f32 	%f443, %f434, %f440;
	add.f32 	%f444, %f435, %f442;
	st.shared.v2.f32 	[%r163+24], {%f443, %f444};
	ld.shared.v2.f32 	{%f445, %f446}, [%r163+32];
	ld.const.v2.f32 	{%f447, %f448}, [%rd51+1048];
	mul.f32 	%f449, %f3052, %f447;
	mul.f32 	%f450, %f3051, %f448;
	sub.f32 	%f451, %f449, %f450;
	mul.f32 	%f452, %f3052, %f448;
	fma.rn.f32 	%f453, %f3051, %f447, %f452;
	add.f32 	%f454, %f445, %f451;
	add.f32 	%f455, %f446, %f453;
	st.shared.v2.f32 	[%r163+32], {%f454, %f455};
	ld.shared.v2.f32 	{%f456, %f457}, [%r163+40];
	ld.const.v2.f32 	{%f458, %f459}, [%rd51+1304];
	mul.f32 	%f460, %f3052, %f458;
	mul.f32 	%f461, %f3051, %f459;
	sub.f32 	%f462, %f460, %f461;
	mul.f32 	%f463, %f3052, %f459;
	fma.rn.f32 	%f464, %f3051, %f458, %f463;
	add.f32 	%f465, %f456, %f462;
	add.f32 	%f466, %f457, %f464;
	st.shared.v2.f32 	[%r163+40], {%f465, %f466};
	ld.shared.v2.f32 	{%f467, %f468}, [%r163+48];
	ld.const.v2.f32 	{%f469, %f470}, [%rd51+1560];
	mul.f32 	%f471, %f3052, %f469;
	mul.f32 	%f472, %f3051, %f470;
	sub.f32 	%f473, %f471, %f472;
	mul.f32 	%f474, %f3052, %f470;
	fma.rn.f32 	%f475, %f3051, %f469, %f474;
	add.f32 	%f476, %f467, %f473;
	add.f32 	%f477, %f468, %f475;
	st.shared.v2.f32 	[%r163+48], {%f476, %f477};
	ld.shared.v2.f32 	{%f478, %f479}, [%r163+56];
	ld.const.v2.f32 	{%f480, %f481}, [%rd51+1816];
	mul.f32 	%f482, %f3052, %f480;
	mul.f32 	%f483, %f3051, %f481;
	sub.f32 	%f484, %f482, %f483;
	mul.f32 	%f485, %f3052, %f481;
	fma.rn.f32 	%f486, %f3051, %f480, %f485;
	add.f32 	%f487, %f478, %f484;
	add.f32 	%f488, %f479, %f486;
	st.shared.v2.f32 	[%r163+56], {%f487, %f488};
	add.s32 	%r283, %r283, 8;
	setp.ne.s32 	%p9, %r283, 32;
	@%p9 bra 	$L__BB0_17;
	add.s32 	%r28, %r16, %r6;
	setp.ge.s32 	%p10, %r28, %r113;
	mul.wide.s32 	%rd52, %r28, 8;
	add.s64 	%rd8, %rd1, %rd52;
	mov.f32 	%f3053, 0f00000000;
	mov.f32 	%f3054, %f3053;
	@%p10 bra 	$L__BB0_20;
	ld.global.v2.f32 	{%f3054, %f3053}, [%rd8];
$L__BB0_20:
	mov.b32 	%r284, 0;
$L__BB0_21:
	shl.b32 	%r165, %r284, 3;
	add.s32 	%r167, %r150, %r165;
	ld.shared.v2.f32 	{%f490, %f491}, [%r167];
	mul.wide.u32 	%rd53, %r284, 256;
	add.s64 	%rd55, %rd42, %rd53;
	ld.const.v2.f32 	{%f492, %f493}, [%rd55+32];
	mul.f32 	%f494, %f3054, %f492;
	mul.f32 	%f495, %f3053, %f493;
	sub.f32 	%f496, %f494, %f495;
	mul.f32 	%f497, %f3054, %f493;
	fma.rn.f32 	%f498, %f3053, %f492, %f497;
	add.f32 	%f499, %f490, %f496;
	add.f32 	%f500, %f491, %f498;
	st.shared.v2.f32 	[%r167], {%f499, %f500};
	ld.shared.v2.f32 	{%f501, %f502}, [%r167+8];
	ld.const.v2.f32 	{%f503, %f504}, [%rd55+288];
	mul.f32 	%f505, %f3054, %f503;
	mul.f32 	%f506, %f3053, %f504;
	sub.f32 	%f507, %f505, %f506;
	mul.f32 	%f508, %f3054, %f504;
	fma.rn.f32 	%f509, %f3053, %f503, %f508;
	add.f32 	%f510, %f501, %f507;
	add.f32 	%f511, %f502, %f509;
	st.shared.v2.f32 	[%r167+8], {%f510, %f511};
	ld.shared.v2.f32 	{%f512, %f513}, [%r167+16];
	ld.const.v2.f32 	{%f514, %f515}, [%rd55+544];
	mul.f32 	%f516, %f3054, %f514;
	mul.f32 	%f517, %f3053, %f515;
	sub.f32 	%f518, %f516, %f517;
	mul.f32 	%f519, %f3054, %f515;
	fma.rn.f32 	%f520, %f3053, %f514, %f519;
	add.f32 	%f521, %f512, %f518;
	add.f32 	%f522, %f513, %f520;
	st.shared.v2.f32 	[%r167+16], {%f521, %f522};
	ld.shared.v2.f32 	{%f523, %f524}, [%r167+24];
	ld.const.v2.f32 	{%f525, %f526}, [%rd55+800];
	mul.f32 	%f527, %f3054, %f525;
	mul.f32 	%f528, %f3053, %f526;
	sub.f32 	%f529, %f527, %f528;
	mul.f32 	%f530, %f3054, %f526;
	fma.rn.f32 	%f531, %f3053, %f525, %f530;
	add.f32 	%f532, %f523, %f529;
	add.f32 	%f533, %f524, %f531;
	st.shared.v2.f32 	[%r167+24], {%f532, %f533};
	ld.shared.v2.f32 	{%f534, %f535}, [%r167+32];
	ld.const.v2.f32 	{%f536, %f537}, [%rd55+1056];
	mul.f32 	%f538, %f3054, %f536;
	mul.f32 	%f539, %f3053, %f537;
	sub.f32 	%f540, %f538, %f539;
	mul.f32 	%f541, %f3054, %f537;
	fma.rn.f32 	%f542, %f3053, %f536, %f541;
	add.f32 	%f543, %f534, %f540;
	add.f32 	%f544, %f535, %f542;
	st.shared.v2.f32 	[%r167+32], {%f543, %f544};
	ld.shared.v2.f32 	{%f545, %f546}, [%r167+40];
	ld.const.v2.f32 	{%f547, %f548}, [%rd55+1312];
	mul.f32 	%f549, %f3054, %f547;
	mul.f32 	%f550, %f3053, %f548;
	sub.f32 	%f551, %f549, %f550;
	mul.f32 	%f552, %f3054, %f548;
	fma.rn.f32 	%f553, %f3053, %f547, %f552;
	add.f32 	%f554, %f545, %f551;
	add.f32 	%f555, %f546, %f553;
	st.shared.v2.f32 	[%r167+40], {%f554, %f555};
	ld.shared.v2.f32 	{%f556, %f557}, [%r167+48];
	ld.const.v2.f32 	{%f558, %f559}, [%rd55+1568];
	mul.f32 	%f560, %f3054, %f558;
	mul.f32 	%f561, %f3053, %f559;
	sub.f32 	%f562, %f560, %f561;
	mul.f32 	%f563, %f3054, %f559;
	fma.rn.f32 	%f564, %f3053, %f558, %f563;
	add.f32 	%f565, %f556, %f562;
	add.f32 	%f566, %f557, %f564;
	st.shared.v2.f32 	[%r167+48], {%f565, %f566};
	ld.shared.v2.f32 	{%f567, %f568}, [%r167+56];
	ld.const.v2.f32 	{%f569, %f570}, [%rd55+1824];
	mul.f32 	%f571, %f3054, %f569;
	mul.f32 	%f572, %f3053, %f570;
	sub.f32 	%f573, %f571, %f572;
	mul.f32 	%f574, %f3054, %f570;
	fma.rn.f32 	%f575, %f3053, %f569, %f574;
	add.f32 	%f576, %f567, %f573;
	add.f32 	%f577, %f568, %f575;
	st.shared.v2.f32 	[%r167+56], {%f576, %f577};
	add.s32 	%r284, %r284, 8;
	setp.ne.s32 	%p11, %r284, 32;
	@%p11 bra 	$L__BB0_21;
	add.s32 	%r31, %r28, %r3;
	setp.ge.s32 	%p12, %r31, %r113;
	mul.wide.s32 	%rd56, %r31, 8;
	add.s64 	%rd9, %rd1, %rd56;
	mov.f32 	%f3055, 0f00000000;
	mov.f32 	%f3056, %f3055;
	@%p12 bra 	$L__BB0_24;
	ld.global.v2.f32 	{%f3056, %f3055}, [%rd9];
$L__BB0_24:
	mov.b32 	%r285, 0;
$L__BB0_25:
	shl.b32 	%r169, %r285, 3;
	add.s32 	%r171, %r150, %r169;
	ld.shared.v2.f32 	{%f579, %f580}, [%r171];
	mul.wide.u32 	%rd57, %r285, 256;
	add.s64 	%rd59, %rd42, %rd57;
	ld.const.v2.f32 	{%f581, %f582}, [%rd59+40];
	mul.f32 	%f583, %f3056, %f581;
	mul.f32 	%f584, %f3055, %f582;
	sub.f32 	%f585, %f583, %f584;
	mul.f32 	%f586, %f3056, %f582;
	fma.rn.f32 	%f587, %f3055, %f581, %f586;
	add.f32 	%f588, %f579, %f585;
	add.f32 	%f589, %f580, %f587;
	st.shared.v2.f32 	[%r171], {%f588, %f589};
	ld.shared.v2.f32 	{%f590, %f591}, [%r171+8];
	ld.const.v2.f32 	{%f592, %f593}, [%rd59+296];
	mul.f32 	%f594, %f3056, %f592;
	mul.f32 	%f595, %f3055, %f593;
	sub.f32 	%f596, %f594, %f595;
	mul.f32 	%f597, %f3056, %f593;
	fma.rn.f32 	%f598, %f3055, %f592, %f597;
	add.f32 	%f599, %f590, %f596;
	add.f32 	%f600, %f591, %f598;
	st.shared.v2.f32 	[%r171+8], {%f599, %f600};
	ld.shared.v2.f32 	{%f601, %f602}, [%r171+16];
	ld.const.v2.f32 	{%f603, %f604}, [%rd59+552];
	mul.f32 	%f605, %f3056, %f603;
	mul.f32 	%f606, %f3055, %f604;
	sub.f32 	%f607, %f605, %f606;
	mul.f32 	%f608, %f3056, %f604;
	fma.rn.f32 	%f609, %f3055, %f603, %f608;
	add.f32 	%f610, %f601, %f607;
	add.f32 	%f611, %f602, %f609;
	st.shared.v2.f32 	[%r171+16], {%f610, %f611};
	ld.shared.v2.f32 	{%f612, %f613}, [%r171+24];
	ld.const.v2.f32 	{%f614, %f615}, [%rd59+808];
	mul.f32 	%f616, %f3056, %f614;
	mul.f32 	%f617, %f3055, %f615;
	sub.f32 	%f618, %f616, %f617;
	mul.f32 	%f619, %f3056, %f615;
	fma.rn.f32 	%f620, %f3055, %f614, %f619;
	add.f32 	%f621, %f612, %f618;
	add.f32 	%f622, %f613, %f620;
	st.shared.v2.f32 	[%r171+24], {%f621, %f622};
	ld.shared.v2.f32 	{%f623, %f624}, [%r171+32];
	ld.const.v2.f32 	{%f625, %f626}, [%rd59+1064];
	mul.f32 	%f627, %f3056, %f625;
	mul.f32 	%f628, %f3055, %f626;
	sub.f32 	%f629, %f627, %f628;
	mul.f32 	%f630, %f3056, %f626;
	fma.rn.f32 	%f631, %f3055, %f625, %f630;
	add.f32 	%f632, %f623, %f629;
	add.f32 	%f633, %f624, %f631;
	st.shared.v2.f32 	[%r171+32], {%f632, %f633};
	ld.shared.v2.f32 	{%f634, %f635}, [%r171+40];
	ld.const.v2.f32 	{%f636, %f637}, [%rd59+1320];
	mul.f32 	%f638, %f3056, %f636;
	mul.f32 	%f639, %f3055, %f637;
	sub.f32 	%f640, %f638, %f639;
	mul.f32 	%f641, %f3056, %f637;
	fma.rn.f32 	%f642, %f3055, %f636, %f641;
	add.f32 	%f643, %f634, %f640;
	add.f32 	%f644, %f635, %f642;
	st.shared.v2.f32 	[%r171+40], {%f643, %f644};
	ld.shared.v2.f32 	{%f645, %f646}, [%r171+48];
	ld.const.v2.f32 	{%f647, %f648}, [%rd59+1576];
	mul.f32 	%f649, %f3056, %f647;
	mul.f32 	%f650, %f3055, %f648;
	sub.f32 	%f651, %f649, %f650;
	mul.f32 	%f652, %f3056, %f648;
	fma.rn.f32 	%f653, %f3055, %f647, %f652;
	add.f32 	%f654, %f645, %f651;
	add.f32 	%f655, %f646, %f653;
	st.shared.v2.f32 	[%r171+48], {%f654, %f655};
	ld.shared.v2.f32 	{%f656, %f657}, [%r171+56];
	ld.const.v2.f32 	{%f658, %f659}, [%rd59+1832];
	mul.f32 	%f660, %f3056, %f658;
	mul.f32 	%f661, %f3055, %f659;
	sub.f32 	%f662, %f660, %f661;
	mul.f32 	%f663, %f3056, %f659;
	fma.rn.f32 	%f664, %f3055, %f658, %f663;
	add.f32 	%f665, %f656, %f662;
	add.f32 	%f666, %f657, %f664;
	st.shared.v2.f32 	[%r171+56], {%f665, %f666};
	add.s32 	%r285, %r285, 8;
	setp.ne.s32 	%p13, %r285, 32;
	@%p13 bra 	$L__BB0_25;
	add.s32 	%r34, %r28, %r5;
	setp.ge.s32 	%p14, %r34, %r113;
	mul.wide.s32 	%rd60, %r34, 8;
	add.s64 	%rd10, %rd1, %rd60;
	mov.f32 	%f3057, 0f00000000;
	mov.f32 	%f3058, %f3057;
	@%p14 bra 	$L__BB0_28;
	ld.global.v2.f32 	{%f3058, %f3057}, [%rd10];
$L__BB0_28:
	mov.b32 	%r286, 0;
$L__BB0_29:
	shl.b32 	%r173, %r286, 3;
	add.s32 	%r175, %r150, %r173;
	ld.shared.v2.f32 	{%f668, %f669}, [%r175];
	mul.wide.u32 	%rd61, %r286, 256;
	add.s64 	%rd63, %rd42, %rd61;
	ld.const.v2.f32 	{%f670, %f671}, [%rd63+48];
	mul.f32 	%f672, %f3058, %f670;
	mul.f32 	%f673, %f3057, %f671;
	sub.f32 	%f674, %f672, %f673;
	mul.f32 	%f675, %f3058, %f671;
	fma.rn.f32 	%f676, %f3057, %f670, %f675;
	add.f32 	%f677, %f668, %f674;
	add.f32 	%f678, %f669, %f676;
	st.shared.v2.f32 	[%r175], {%f677, %f678};
	ld.shared.v2.f32 	{%f679, %f680}, [%r175+8];
	ld.const.v2.f32 	{%f681, %f682}, [%rd63+304];
	mul.f32 	%f683, %f3058, %f681;
	mul.f32 	%f684, %f3057, %f682;
	sub.f32 	%f685, %f683, %f684;
	mul.f32 	%f686, %f3058, %f682;
	fma.rn.f32 	%f687, %f3057, %f681, %f686;
	add.f32 	%f688, %f679, %f685;
	add.f32 	%f689, %f680, %f687;
	st.shared.v2.f32 	[%r175+8], {%f688, %f689};
	ld.shared.v2.f32 	{%f690, %f691}, [%r175+16];
	ld.const.v2.f32 	{%f692, %f693}, [%rd63+560];
	mul.f32 	%f694, %f3058, %f692;
	mul.f32 	%f695, %f3057, %f693;
	sub.f32 	%f696, %f694, %f695;
	mul.f32 	%f697, %f3058, %f693;
	fma.rn.f32 	%f698, %f3057, %f692, %f697;
	add.f32 	%f699, %f690, %f696;
	add.f32 	%f700, %f691, %f698;
	st.shared.v2.f32 	[%r175+16], {%f699, %f700};
	ld.shared.v2.f32 	{%f701, %f702}, [%r175+24];
	ld.const.v2.f32 	{%f703, %f704}, [%rd63+816];
	mul.f32 	%f705, %f3058, %f703;
	mul.f32 	%f706, %f3057, %f704;
	sub.f32 	%f707, %f705, %f706;
	mul.f32 	%f708, %f3058, %f704;
	fma.rn.f32 	%f709, %f3057, %f703, %f708;
	add.f32 	%f710, %f701, %f707;
	add.f32 	%f711, %f702, %f709;
	st.shared.v2.f32 	[%r175+24], {%f710, %f711};
	ld.shared.v2.f32 	{%f712, %f713}, [%r175+32];
	ld.const.v2.f32 	{%f714, %f715}, [%rd63+1072];
	mul.f32 	%f716, %f3058, %f714;
	mul.f32 	%f717, %f3057, %f715;
	sub.f32 	%f718, %f716, %f717;
	mul.f32 	%f719, %f3058, %f715;
	fma.rn.f32 	%f720, %f3057, %f714, %f719;
	add.f32 	%f721, %f712, %f718;
	add.f32 	%f722, %f713, %f720;
	st.shared.v2.f32 	[%r175+32], {%f721, %f722};
	ld.shared.v2.f32 	{%f723, %f724}, [%r175+40];
	ld.const.v2.f32 	{%f725, %f726}, [%rd63+1328];
	mul.f32 	%f727, %f3058, %f725;
	mul.f32 	%f728, %f3057, %f726;
	sub.f32 	%f729, %f727, %f728;
	mul.f32 	%f730, %f3058, %f726;
	fma.rn.f32 	%f731, %f3057, %f725, %f730;
	add.f32 	%f732, %f723, %f729;
	add.f32 	%f733, %f724, %f731;
	st.shared.v2.f32 	[%r175+40], {%f732, %f733};
	ld.shared.v2.f32 	{%f734, %f735}, [%r175+48];
	ld.const.v2.f32 	{%f736, %f737}, [%rd63+1584];
	mul.f32 	%f738, %f3058, %f736;
	mul.f32 	%f739, %f3057, %f737;
	sub.f32 	%f740, %f738, %f739;
	mul.f32 	%f741, %f3058, %f737;
	fma.rn.f32 	%f742, %f3057, %f736, %f741;
	add.f32 	%f743, %f734, %f740;
	add.f32 	%f744, %f735, %f742;
	st.shared.v2.f32 	[%r175+48], {%f743, %f744};
	ld.shared.v2.f32 	{%f745, %f746}, [%r175+56];
	ld.const.v2.f32 	{%f747, %f748}, [%rd63+1840];
	mul.f32 	%f749, %f3058, %f747;
	mul.f32 	%f750, %f3057, %f748;
	sub.f32 	%f751, %f749, %f750;
	mul.f32 	%f752, %f3058, %f748;
	fma.rn.f32 	%f753, %f3057, %f747, %f752;
	add.f32 	%f754, %f745, %f751;
	add.f32 	%f755, %f746, %f753;
	st.shared.v2.f32 	[%r175+56], {%f754, %f755};
	add.s32 	%r286, %r286, 8;
	setp.ne.s32 	%p15, %r286, 32;
	@%p15 bra 	$L__BB0_29;
	add.s32 	%r37, %r34, %r3;
	setp.ge.s32 	%p16, %r37, %r113;
	mul.wide.s32 	%rd64, %r37, 8;
	add.s64 	%rd11, %rd1, %rd64;
	mov.f32 	%f3059, 0f00000000;
	mov.f32 	%f3060, %f3059;
	@%p16 bra 	$L__BB0_32;
	ld.global.v2.f32 	{%f3060, %f3059}, [%rd11];
$L__BB0_32:
	mov.b32 	%r287, 0;
$L__BB0_33:
	shl.b32 	%r177, %r287, 3;
	add.s32 	%r179, %r150, %r177;
	ld.shared.v2.f32 	{%f757, %f758}, [%r179];
	mul.wide.u32 	%rd65, %r287, 256;
	add.s64 	%rd67, %rd42, %rd65;
	ld.const.v2.f32 	{%f759, %f760}, [%rd67+56];
	mul.f32 	%f761, %f3060, %f759;
	mul.f32 	%f762, %f3059, %f760;
	sub.f32 	%f763, %f761, %f762;
	mul.f32 	%f764, %f3060, %f760;
	fma.rn.f32 	%f765, %f3059, %f759, %f764;
	add.f32 	%f766, %f757, %f763;
	add.f32 	%f767, %f758, %f765;
	st.shared.v2.f32 	[%r179], {%f766, %f767};
	ld.shared.v2.f32 	{%f768, %f769}, [%r179+8];
	ld.const.v2.f32 	{%f770, %f771}, [%rd67+312];
	mul.f32 	%f772, %f3060, %f770;
	mul.f32 	%f773, %f3059, %f771;
	sub.f32 	%f774, %f772, %f773;
	mul.f32 	%f775, %f3060, %f771;
	fma.rn.f32 	%f776, %f3059, %f770, %f775;
	add.f32 	%f777, %f768, %f774;
	add.f32 	%f778, %f769, %f776;
	st.shared.v2.f32 	[%r179+8], {%f777, %f778};
	ld.shared.v2.f32 	{%f779, %f780}, [%r179+16];
	ld.const.v2.f32 	{%f781, %f782}, [%rd67+568];
	mul.f32 	%f783, %f3060, %f781;
	mul.f32 	%f784, %f3059, %f782;
	sub.f32 	%f785, %f783, %f784;
	mul.f32 	%f786, %f3060, %f782;
	fma.rn.f32 	%f787, %f3059, %f781, %f786;
	add.f32 	%f788, %f779, %f785;
	add.f32 	%f789, %f780, %f787;
	st.shared.v2.f32 	[%r179+16], {%f788, %f789};
	ld.shared.v2.f32 	{%f790, %f791}, [%r179+24];
	ld.const.v2.f32 	{%f792, %f793}, [%rd67+824];
	mul.f32 	%f794, %f3060, %f792;
	mul.f32 	%f795, %f3059, %f793;
	sub.f32 	%f796, %f794, %f795;
	mul.f32 	%f797, %f3060, %f793;
	fma.rn.f32 	%f798, %f3059, %f792, %f797;
	add.f32 	%f799, %f790, %f796;
	add.f32 	%f800, %f791, %f798;
	st.shared.v2.f32 	[%r179+24], {%f799, %f800};
	ld.shared.v2.f32 	{%f801, %f802}, [%r179+32];
	ld.const.v2.f32 	{%f803, %f804}, [%rd67+1080];
	mul.f32 	%f805, %f3060, %f803;
	mul.f32 	%f806, %f3059, %f804;
	sub.f32 	%f807, %f805, %f806;
	mul.f32 	%f808, %f3060, %f804;
	fma.rn.f32 	%f809, %f3059, %f803, %f808;
	add.f32 	%f810, %f801, %f807;
	add.f32 	%f811, %f802, %f809;
	st.shared.v2.f32 	[%r179+32], {%f810, %f811};
	ld.shared.v2.f32 	{%f812, %f813}, [%r179+40];
	ld.const.v2.f32 	{%f814, %f815}, [%rd67+1336];
	mul.f32 	%f816, %f3060, %f814;
	mul.f32 	%f817, %f3059, %f815;
	sub.f32 	%f818, %f816, %f817;
	mul.f32 	%f819, %f3060, %f815;
	fma.rn.f32 	%f820, %f3059, %f814, %f819;
	add.f32 	%f821, %f812, %f818;
	add.f32 	%f822, %f813, %f820;
	st.shared.v2.f32 	[%r179+40], {%f821, %f822};
	ld.shared.v2.f32 	{%f823, %f824}, [%r179+48];
	ld.const.v2.f32 	{%f825, %f826}, [%rd67+1592];
	mul.f32 	%f827, %f3060, %f825;
	mul.f32 	%f828, %f3059, %f826;
	sub.f32 	%f829, %f827, %f828;
	mul.f32 	%f830, %f3060, %f826;
	fma.rn.f32 	%f831, %f3059, %f825, %f830;
	add.f32 	%f832, %f823, %f829;
	add.f32 	%f833, %f824, %f831;
	st.shared.v2.f32 	[%r179+48], {%f832, %f833};
	ld.shared.v2.f32 	{%f834, %f835}, [%r179+56];
	ld.const.v2.f32 	{%f836, %f837}, [%rd67+1848];
	mul.f32 	%f838, %f3060, %f836;
	mul.f32 	%f839, %f3059, %f837;
	sub.f32 	%f840, %f838, %f839;
	mul.f32 	%f841, %f3060, %f837;
	fma.rn.f32 	%f842, %f3059, %f836, %f841;
	add.f32 	%f843, %f834, %f840;
	add.f32 	%f844, %f835, %f842;
	st.shared.v2.f32 	[%r179+56], {%f843, %f844};
	add.s32 	%r287, %r287, 8;
	setp.ne.s32 	%p17, %r287, 32;
	@%p17 bra 	$L__BB0_33;
	add.s32 	%r40, %r16, %r9;
	setp.ge.s32 	%p18, %r40, %r113;
	mul.wide.s32 	%rd68, %r40, 8;
	add.s64 	%rd12, %rd1, %rd68;
	mov.f32 	%f3061, 0f00000000;
	mov.f32 	%f3062, %f3061;
	@%p18 bra 	$L__BB0_36;
	ld.global.v2.f32 	{%f3062, %f3061}, [%rd12];
$L__BB0_36:
	mov.b32 	%r288, 0;
$L__BB0_37:
	shl.b32 	%r181, %r288, 3;
	add.s32 	%r183, %r150, %r181;
	ld.shared.v2.f32 	{%f846, %f847}, [%r183];
	mul.wide.u32 	%rd69, %r288, 256;
	add.s64 	%rd71, %rd42, %rd69;
	ld.const.v2.f32 	{%f848, %f849}, [%rd71+64];
	mul.f32 	%f850, %f3062, %f848;
	mul.f32 	%f851, %f3061, %f849;
	sub.f32 	%f852, %f850, %f851;
	mul.f32 	%f853, %f3062, %f849;
	fma.rn.f32 	%f854, %f3061, %f848, %f853;
	add.f32 	%f855, %f846, %f852;
	add.f32 	%f856, %f847, %f854;
	st.shared.v2.f32 	[%r183], {%f855, %f856};
	ld.shared.v2.f32 	{%f857, %f858}, [%r183+8];
	ld.const.v2.f32 	{%f859, %f860}, [%rd71+320];
	mul.f32 	%f861, %f3062, %f859;
	mul.f32 	%f862, %f3061, %f860;
	sub.f32 	%f863, %f861, %f862;
	mul.f32 	%f864, %f3062, %f860;
	fma.rn.f32 	%f865, %f3061, %f859, %f864;
	add.f32 	%f866, %f857, %f863;
	add.f32 	%f867, %f858, %f865;
	st.shared.v2.f32 	[%r183+8], {%f866, %f867};
	ld.shared.v2.f32 	{%f868, %f869}, [%r183+16];
	ld.const.v2.f32 	{%f870, %f871}, [%rd71+576];
	mul.f32 	%f872, %f3062, %f870;
	mul.f32 	%f873, %f3061, %f871;
	sub.f32 	%f874, %f872, %f873;
	mul.f32 	%f875, %f3062, %f871;
	fma.rn.f32 	%f876, %f3061, %f870, %f875;
	add.f32 	%f877, %f868, %f874;
	add.f32 	%f878, %f869, %f876;
	st.shared.v2.f32 	[%r183+16], {%f877, %f878};
	ld.shared.v2.f32 	{%f879, %f880}, [%r183+24];
	ld.const.v2.f32 	{%f881, %f882}, [%rd71+832];
	mul.f32 	%f883, %f3062, %f881;
	mul.f32 	%f884, %f3061, %f882;
	sub.f32 	%f885, %f883, %f884;
	mul.f32 	%f886, %f3062, %f882;
	fma.rn.f32 	%f887, %f3061, %f881, %f886;
	add.f32 	%f888, %f879, %f885;
	add.f32 	%f889, %f880, %f887;
	st.shared.v2.f32 	[%r183+24], {%f888, %f889};
	ld.shared.v2.f32 	{%f890, %f891}, [%r183+32];
	ld.const.v2.f32 	{%f892, %f893}, [%rd71+1088];
	mul.f32 	%f894, %f3062, %f892;
	mul.f32 	%f895, %f3061, %f893;
	sub.f32 	%f896, %f894, %f895;
	mul.f32 	%f897, %f3062, %f893;
	fma.rn.f32 	%f898, %f3061, %f892, %f897;
	add.f32 	%f899, %f890, %f896;
	add.f32 	%f900, %f891, %f898;
	st.shared.v2.f32 	[%r183+32], {%f899, %f900};
	ld.shared.v2.f32 	{%f901, %f902}, [%r183+40];
	ld.const.v2.f32 	{%f903, %f904}, [%rd71+1344];
	mul.f32 	%f905, %f3062, %f903;
	mul.f32 	%f906, %f3061, %f904;
	sub.f32 	%f907, %f905, %f906;
	mul.f32 	%f908, %f3062, %f904;
	fma.rn.f32 	%f909, %f3061, %f903, %f908;
	add.f32 	%f910, %f901, %f907;
	add.f32 	%f911, %f902, %f909;
	st.shared.v2.f32 	[%r183+40], {%f910, %f911};
	ld.shared.v2.f32 	{%f912, %f913}, [%r183+48];
	ld.const.v2.f32 	{%f914, %f915}, [%rd71+1600];
	mul.f32 	%f916, %f3062, %f914;
	mul.f32 	%f917, %f3061, %f915;
	sub.f32 	%f918, %f916, %f917;
	mul.f32 	%f919, %f3062, %f915;
	fma.rn.f32 	%f920, %f3061, %f914, %f919;
	add.f32 	%f921, %f912, %f918;
	add.f32 	%f922, %f913, %f920;
	st.shared.v2.f32 	[%r183+48], {%f921, %f922};
	ld.shared.v2.f32 	{%f923, %f924}, [%r183+56];
	ld.const.v2.f32 	{%f925, %f926}, [%rd71+1856];
	mul.f32 	%f927, %f3062, %f925;
	mul.f32 	%f928, %f3061, %f926;
	sub.f32 	%f929, %f927, %f928;
	mul.f32 	%f930, %f3062, %f926;
	fma.rn.f32 	%f931, %f3061, %f925, %f930;
	add.f32 	%f932, %f923, %f929;
	add.f32 	%f933, %f924, %f931;
	st.shared.v2.f32 	[%r183+56], {%f932, %f933};
	add.s32 	%r288, %r288, 8;
	setp.ne.s32 	%p19, %r288, 32;
	@%p19 bra 	$L__BB0_37;
	add.s32 	%r43, %r40, %r3;
	setp.ge.s32 	%p20, %r43, %r113;
	mul.wide.s32 	%rd72, %r43, 8;
	add.s64 	%rd13, %rd1, %rd72;
	mov.f32 	%f3063, 0f00000000;
	mov.f32 	%f3064, %f3063;
	@%p20 bra 	$L__BB0_40;
	ld.global.v2.f32 	{%f3064, %f3063}, [%rd13];
$L__BB0_40:
	mov.b32 	%r289, 0;
$L__BB0_41:
	shl.b32 	%r185, %r289, 3;
	add.s32 	%r187, %r150, %r185;
	ld.shared.v2.f32 	{%f935, %f936}, [%r187];
	mul.wide.u32 	%rd73, %r289, 256;
	add.s64 	%rd75, %rd42, %rd73;
	ld.const.v2.f32 	{%f937, %f938}, [%rd75+72];
	mul.f32 	%f939, %f3064, %f937;
	mul.f32 	%f940, %f3063, %f938;
	sub.f32 	%f941, %f939, %f940;
	mul.f32 	%f942, %f3064, %f938;
	fma.rn.f32 	%f943, %f3063, %f937, %f942;
	add.f32 	%f944, %f935, %f941;
	add.f32 	%f945, %f936, %f943;
	st.shared.v2.f32 	[%r187], {%f944, %f945};
	ld.shared.v2.f32 	{%f946, %f947}, [%r187+8];
	ld.const.v2.f32 	{%f948, %f949}, [%rd75+328];
	mul.f32 	%f950, %f3064, %f948;
	mul.f32 	%f951, %f3063, %f949;
	sub.f32 	%f952, %f950, %f951;
	mul.f32 	%f953, %f3064, %f949;
	fma.rn.f32 	%f954, %f3063, %f948, %f953;
	add.f32 	%f955, %f946, %f952;
	add.f32 	%f956, %f947, %f954;
	st.shared.v2.f32 	[%r187+8], {%f955, %f956};
	ld.shared.v2.f32 	{%f957, %f958}, [%r187+16];
	ld.const.v2.f32 	{%f959, %f960}, [%rd75+584];
	mul.f32 	%f961, %f3064, %f959;
	mul.f32 	%f962, %f3063, %f960;
	sub.f32 	%f963, %f961, %f962;
	mul.f32 	%f964, %f3064, %f960;
	fma.rn.f32 	%f965, %f3063, %f959, %f964;
	add.f32 	%f966, %f957, %f963;
	add.f32 	%f967, %f958, %f965;
	st.shared.v2.f32 	[%r187+16], {%f966, %f967};
	ld.shared.v2.f32 	{%f968, %f969}, [%r187+24];
	ld.const.v2.f32 	{%f970, %f971}, [%rd75+840];
	mul.f32 	%f972, %f3064, %f970;
	mul.f32 	%f973, %f3063, %f971;
	sub.f32 	%f974, %f972, %f973;
	mul.f32 	%f975, %f3064, %f971;
	fma.rn.f32 	%f976, %f3063, %f970, %f975;
	add.f32 	%f977, %f968, %f974;
	add.f32 	%f978, %f969, %f976;
	st.shared.v2.f32 	[%r187+24], {%f977, %f978};
	ld.shared.v2.f32 	{%f979, %f980}, [%r187+32];
	ld.const.v2.f32 	{%f981, %f982}, [%rd75+1096];
	mul.f32 	%f983, %f3064, %f981;
	mul.f32 	%f984, %f3063, %f982;
	sub.f32 	%f985, %f983, %f984;
	mul.f32 	%f986, %f3064, %f982;
	fma.rn.f32 	%f987, %f3063, %f981, %f986;
	add.f32 	%f988, %f979, %f985;
	add.f32 	%f989, %f980, %f987;
	st.shared.v2.f32 	[%r187+32], {%f988, %f989};
	ld.shared.v2.f32 	{%f990, %f991}, [%r187+40];
	ld.const.v2.f32 	{%f992, %f993}, [%rd75+1352];
	mul.f32 	%f994, %f3064, %f992;
	mul.f32 	%f995, %f3063, %f993;
	sub.f32 	%f996, %f994, %f995;
	mul.f32 	%f997, %f3064, %f993;
	fma.rn.f32 	%f998, %f3063, %f992, %f997;
	add.f32 	%f999, %f990, %f996;
	add.f32 	%f1000, %f991, %f998;
	st.shared.v2.f32 	[%r187+40], {%f999, %f1000};
	ld.shared.v2.f32 	{%f1001, %f1002}, [%r187+48];
	ld.const.v2.f32 	{%f1003, %f1004}, [%rd75+1608];
	mul.f32 	%f1005, %f3064, %f1003;
	mul.f32 	%f1006, %f3063, %f1004;
	sub.f32 	%f1007, %f1005, %f1006;
	mul.f32 	%f1008, %f3064, %f1004;
	fma.rn.f32 	%f1009, %f3063, %f1003, %f1008;
	add.f32 	%f1010, %f1001, %f1007;
	add.f32 	%f1011, %f1002, %f1009;
	st.shared.v2.f32 	[%r187+48], {%f1010, %f1011};
	ld.shared.v2.f32 	{%f1012, %f1013}, [%r187+56];
	ld.const.v2.f32 	{%f1014, %f1015}, [%rd75+1864];
	mul.f32 	%f1016, %f3064, %f1014;
	mul.f32 	%f1017, %f3063, %f1015;
	sub.f32 	%f1018, %f1016, %f1017;
	mul.f32 	%f1019, %f3064, %f1015;
	fma.rn.f32 	%f1020, %f3063, %f1014, %f1019;
	add.f32 	%f1021, %f1012, %f1018;
	add.f32 	%f1022, %f1013, %f1020;
	st.shared.v2.f32 	[%r187+56], {%f1021, %f1022};
	add.s32 	%r289, %r289, 8;
	setp.ne.s32 	%p21, %r289, 32;
	@%p21 bra 	$L__BB0_41;
	add.s32 	%r46, %r40, %r5;
	setp.ge.s32 	%p22, %r46, %r113;
	mul.wide.s32 	%rd76, %r46, 8;
	add.s64 	%rd14, %rd1, %rd76;
	mov.f32 	%f3065, 0f00000000;
	mov.f32 	%f3066, %f3065;
	@%p22 bra 	$L__BB0_44;
	ld.global.v2.f32 	{%f3066, %f3065}, [%rd14];
$L__BB0_44:
	mov.b32 	%r290, 0;
$L__BB0_45:
	shl.b32 	%r189, %r290, 3;
	add.s32 	%r191, %r150, %r189;
	ld.shared.v2.f32 	{%f1024, %f1025}, [%r191];
	mul.wide.u32 	%rd77, %r290, 256;
	add.s64 	%rd79, %rd42, %rd77;
	ld.const.v2.f32 	{%f1026, %f1027}, [%rd79+80];
	mul.f32 	%f1028, %f3066, %f1026;
	mul.f32 	%f1029, %f3065, %f1027;
	sub.f32 	%f1030, %f1028, %f1029;
	mul.f32 	%f1031, %f3066, %f1027;
	fma.rn.f32 	%f1032, %f3065, %f1026, %f1031;
	add.f32 	%f1033, %f1024, %f1030;
	add.f32 	%f1034, %f1025, %f1032;
	st.shared.v2.f32 	[%r191], {%f1033, %f1034};
	ld.shared.v2.f32 	{%f1035, %f1036}, [%r191+8];
	ld.const.v2.f32 	{%f1037, %f1038}, [%rd79+336];
	mul.f32 	%f1039, %f3066, %f1037;
	mul.f32 	%f1040, %f3065, %f1038;
	sub.f32 	%f1041, %f1039, %f1040;
	mul.f32 	%f1042, %f3066, %f1038;
	fma.rn.f32 	%f1043, %f3065, %f1037, %f1042;
	add.f32 	%f1044, %f1035, %f1041;
	add.f32 	%f1045, %f1036, %f1043;
	st.shared.v2.f32 	[%r191+8], {%f1044, %f1045};
	ld.shared.v2.f32 	{%f1046, %f1047}, [%r191+16];
	ld.const.v2.f32 	{%f1048, %f1049}, [%rd79+592];
	mul.f32 	%f1050, %f3066, %f1048;
	mul.f32 	%f1051, %f3065, %f1049;
	sub.f32 	%f1052, %f1050, %f1051;
	mul.f32 	%f1053, %f3066, %f1049;
	fma.rn.f32 	%f1054, %f3065, %f1048, %f1053;
	add.f32 	%f1055, %f1046, %f1052;
	add.f32 	%f1056, %f1047, %f1054;
	st.shared.v2.f32 	[%r191+16], {%f1055, %f1056};
	ld.shared.v2.f32 	{%f1057, %f1058}, [%r191+24];
	ld.const.v2.f32 	{%f1059, %f1060}, [%rd79+848];
	mul.f32 	%f1061, %f3066, %f1059;
	mul.f32 	%f1062, %f3065, %f1060;
	sub.f32 	%f1063, %f1061, %f1062;
	mul.f32 	%f1064, %f3066, %f1060;
	fma.rn.f32 	%f1065, %f3065, %f1059, %f1064;
	add.f32 	%f1066, %f1057, %f1063;
	add.f32 	%f1067, %f1058, %f1065;
	st.shared.v2.f32 	[%r191+24], {%f1066, %f1067};
	ld.shared.v2.f32 	{%f1068, %f1069}, [%r191+32];
	ld.const.v2.f32 	{%f1070, %f1071}, [%rd79+1104];
	mul.f32 	%f1072, %f3066, %f1070;
	mul.f32 	%f1073, %f3065, %f1071;
	sub.f32 	%f1074, %f1072, %f1073;
	mul.f32 	%f1075, %f3066, %f1071;
	fma.rn.f32 	%f1076, %f3065, %f1070, %f1075;
	add.f32 	%f1077, %f1068, %f1074;
	add.f32 	%f1078, %f1069, %f1076;
	st.shared.v2.f32 	[%r191+32], {%f1077, %f1078};
	ld.shared.v2.f32 	{%f1079, %f1080}, [%r191+40];
	ld.const.v2.f32 	{%f1081, %f1082}, [%rd79+1360];
	mul.f32 	%f1083, %f3066, %f1081;
	mul.f32 	%f1084, %f3065, %f1082;
	sub.f32 	%f1085, %f1083, %f1084;
	mul.f32 	%f1086, %f3066, %f1082;
	fma.rn.f32 	%f1087, %f3065, %f1081, %f1086;
	add.f32 	%f1088, %f1079, %f1085;
	add.f32 	%f1089, %f1080, %f1087;
	st.shared.v2.f32 	[%r191+40], {%f1088, %f1089};
	ld.shared.v2.f32 	{%f1090, %f1091}, [%r191+48];
	ld.const.v2.f32 	{%f1092, %f1093}, [%rd79+1616];
	mul.f32 	%f1094, %f3066, %f1092;
	mul.f32 	%f1095, %f3065, %f1093;
	sub.f32 	%f1096, %f1094, %f1095;
	mul.f32 	%f1097, %f3066, %f1093;
	fma.rn.f32 	%f1098, %f3065, %f1092, %f1097;
	add.f32 	%f1099, %f1090, %f1096;
	add.f32 	%f1100, %f1091, %f1098;
	st.shared.v2.f32 	[%r191+48], {%f1099, %f1100};
	ld.shared.v2.f32 	{%f1101, %f1102}, [%r191+56];
	ld.const.v2.f32 	{%f1103, %f1104}, [%rd79+1872];
	mul.f32 	%f1105, %f3066, %f1103;
	mul.f32 	%f1106, %f3065, %f1104;
	sub.f32 	%f1107, %f1105, %f1106;
	mul.f32 	%f1108, %f3066, %f1104;
	fma.rn.f32 	%f1109, %f3065, %f1103, %f1108;
	add.f32 	%f1110, %f1101, %f1107;
	add.f32 	%f1111, %f1102, %f1109;
	st.shared.v2.f32 	[%r191+56], {%f1110, %f1111};
	add.s32 	%r290, %r290, 8;
	setp.ne.s32 	%p23, %r290, 32;
	@%p23 bra 	$L__BB0_45;
	add.s32 	%r49, %r46, %r3;
	setp.ge.s32 	%p24, %r49, %r113;
	mul.wide.s32 	%rd80, %r49, 8;
	add.s64 	%rd15, %rd1, %rd80;
	mov.f32 	%f3067, 0f00000000;
	mov.f32 	%f3068, %f3067;
	@%p24 bra 	$L__BB0_48;
	ld.global.v2.f32 	{%f3068, %f3067}, [%rd15];
$L__BB0_48:
	mov.b32 	%r291, 0;
$L__BB0_49:
	shl.b32 	%r193, %r291, 3;
	add.s32 	%r195, %r150, %r193;
	ld.shared.v2.f32 	{%f1113, %f1114}, [%r195];
	mul.wide.u32 	%rd81, %r291, 256;
	add.s64 	%rd83, %rd42, %rd81;
	ld.const.v2.f32 	{%f1115, %f1116}, [%rd83+88];
	mul.f32 	%f1117, %f3068, %f1115;
	mul.f32 	%f1118, %f3067, %f1116;
	sub.f32 	%f1119, %f1117, %f1118;
	mul.f32 	%f1120, %f3068, %f1116;
	fma.rn.f32 	%f1121, %f3067, %f1115, %f1120;
	add.f32 	%f1122, %f1113, %f1119;
	add.f32 	%f1123, %f1114, %f1121;
	st.shared.v2.f32 	[%r195], {%f1122, %f1123};
	ld.shared.v2.f32 	{%f1124, %f1125}, [%r195+8];
	ld.const.v2.f32 	{%f1126, %f1127}, [%rd83+344];
	mul.f32 	%f1128, %f3068, %f1126;
	mul.f32 	%f1129, %f3067, %f1127;
	sub.f32 	%f1130, %f1128, %f1129;
	mul.f32 	%f1131, %f3068, %f1127;
	fma.rn.f32 	%f1132, %f3067, %f1126, %f1131;
	add.f32 	%f1133, %f1124, %f1130;
	add.f32 	%f1134, %f1125, %f1132;
	st.shared.v2.f32 	[%r195+8], {%f1133, %f1134};
	ld.shared.v2.f32 	{%f1135, %f1136}, [%r195+16];
	ld.const.v2.f32 	{%f1137, %f1138}, [%rd83+600];
	mul.f32 	%f1139, %f3068, %f1137;
	mul.f32 	%f1140, %f3067, %f1138;
	sub.f32 	%f1141, %f1139, %f1140;
	mul.f32 	%f1142, %f3068, %f1138;
	fma.rn.f32 	%f1143, %f3067, %f1137, %f1142;
	add.f32 	%f1144, %f1135, %f1141;
	add.f32 	%f1145, %f1136, %f1143;
	st.shared.v2.f32 	[%r195+16], {%f1144, %f1145};
	ld.shared.v2.f32 	{%f1146, %f1147}, [%r195+24];
	ld.const.v2.f32 	{%f1148, %f1149}, [%rd83+856];
	mul.f32 	%f1150, %f3068, %f1148;
	mul.f32 	%f1151, %f3067, %f1149;
	sub.f32 	%f1152, %f1150, %f1151;
	mul.f32 	%f1153, %f3068, %f1149;
	fma.rn.f32 	%f1154, %f3067, %f1148, %f1153;
	add.f32 	%f1155, %f1146, %f1152;
	add.f32 	%f1156, %f1147, %f1154;
	st.shared.v2.f32 	[%r195+24], {%f1155, %f1156};
	ld.shared.v2.f32 	{%f1157, %f1158}, [%r195+32];
	ld.const.v2.f32 	{%f1159, %f1160}, [%rd83+1112];
	mul.f32 	%f1161, %f3068, %f1159;
	mul.f32 	%f1162, %f3067, %f1160;
	sub.f32 	%f1163, %f1161, %f1162;
	mul.f32 	%f1164, %f3068, %f1160;
	fma.rn.f32 	%f1165, %f3067, %f1159, %f1164;
	add.f32 	%f1166, %f1157, %f1163;
	add.f32 	%f1167, %f1158, %f1165;
	st.shared.v2.f32 	[%r195+32], {%f1166, %f1167};
	ld.shared.v2.f32 	{%f1168, %f1169}, [%r195+40];
	ld.const.v2.f32 	{%f1170, %f1171}, [%rd83+1368];
	mul.f32 	%f1172, %f3068, %f1170;
	mul.f32 	%f1173, %f3067, %f1171;
	sub.f32 	%f1174, %f1172, %f1173;
	mul.f32 	%f1175, %f3068, %f1171;
	fma.rn.f32 	%f1176, %f3067, %f1170, %f1175;
	add.f32 	%f1177, %f1168, %f1174;
	add.f32 	%f1178, %f1169, %f1176;
	st.shared.v2.f32 	[%r195+40], {%f1177, %f1178};
	ld.shared.v2.f32 	{%f1179, %f1180}, [%r195+48];
	ld.const.v2.f32 	{%f1181, %f1182}, [%rd83+1624];
	mul.f32 	%f1183, %f3068, %f1181;
	mul.f32 	%f1184, %f3067, %f1182;
	sub.f32 	%f1185, %f1183, %f1184;
	mul.f32 	%f1186, %f3068, %f1182;
	fma.rn.f32 	%f1187, %f3067, %f1181, %f1186;
	add.f32 	%f1188, %f1179, %f1185;
	add.f32 	%f1189, %f1180, %f1187;
	st.shared.v2.f32 	[%r195+48], {%f1188, %f1189};
	ld.shared.v2.f32 	{%f1190, %f1191}, [%r195+56];
	ld.const.v2.f32 	{%f1192, %f1193}, [%rd83+1880];
	mul.f32 	%f1194, %f3068, %f1192;
	mul.f32 	%f1195, %f3067, %f1193;
	sub.f32 	%f1196, %f1194, %f1195;
	mul.f32 	%f1197, %f3068, %f1193;
	fma.rn.f32 	%f1198, %f3067, %f1192, %f1197;
	add.f32 	%f1199, %f1190, %f1196;
	add.f32 	%f1200, %f1191, %f1198;
	st.shared.v2.f32 	[%r195+56], {%f1199, %f1200};
	add.s32 	%r291, %r291, 8;
	setp.ne.s32 	%p25, %r291, 32;
	@%p25 bra 	$L__BB0_49;
	add.s32 	%r52, %r40, %r6;
	setp.ge.s32 	%p26, %r52, %r113;
	mul.wide.s32 	%rd84, %r52, 8;
	add.s64 	%rd16, %rd1, %rd84;
	mov.f32 	%f3069, 0f00000000;
	mov.f32 	%f3070, %f3069;
	@%p26 bra 	$L__BB0_52;
	ld.global.v2.f32 	{%f3070, %f3069}, [%rd16];
$L__BB0_52:
	mov.b32 	%r292, 0;
$L__BB0_53:
	shl.b32 	%r197, %r292, 3;
	add.s32 	%r199, %r150, %r197;
	ld.shared.v2.f32 	{%f1202, %f1203}, [%r199];
	mul.wide.u32 	%rd85, %r292, 256;
	add.s64 	%rd87, %rd42, %rd85;
	ld.const.v2.f32 	{%f1204, %f1205}, [%rd87+96];
	mul.f32 	%f1206, %f3070, %f1204;
	mul.f32 	%f1207, %f3069, %f1205;
	sub.f32 	%f1208, %f1206, %f1207;
	mul.f32 	%f1209, %f3070, %f1205;
	fma.rn.f32 	%f1210, %f3069, %f1204, %f1209;
	add.f32 	%f1211, %f1202, %f1208;
	add.f32 	%f1212, %f1203, %f1210;
	st.shared.v2.f32 	[%r199], {%f1211, %f1212};
	ld.shared.v2.f32 	{%f1213, %f1214}, [%r199+8];
	ld.const.v2.f32 	{%f1215, %f1216}, [%rd87+352];
	mul.f32 	%f1217, %f3070, %f1215;
	mul.f32 	%f1218, %f3069, %f1216;
	sub.f32 	%f1219, %f1217, %f1218;
	mul.f32 	%f1220, %f3070, %f1216;
	fma.rn.f32 	%f1221, %f3069, %f1215, %f1220;
	add.f32 	%f1222, %f1213, %f1219;
	add.f32 	%f1223, %f1214, %f1221;
	st.shared.v2.f32 	[%r199+8], {%f1222, %f1223};
	ld.shared.v2.f32 	{%f1224, %f1225}, [%r199+16];
	ld.const.v2.f32 	{%f1226, %f1227}, [%rd87+608];
	mul.f32 	%f1228, %f3070, %f1226;
	mul.f32 	%f1229, %f3069, %f1227;
	sub.f32 	%f1230, %f1228, %f1229;
	mul.f32 	%f1231, %f3070, %f1227;
	fma.rn.f32 	%f1232, %f3069, %f1226, %f1231;
	add.f32 	%f1233, %f1224, %f1230;
	add.f32 	%f1234, %f1225, %f1232;
	st.shared.v2.f32 	[%r199+16], {%f1233, %f1234};
	ld.shared.v2.f32 	{%f1235, %f1236}, [%r199+24];
	ld.const.v2.f32 	{%f1237, %f1238}, [%rd87+864];
	mul.f32 	%f1239, %f3070, %f1237;
	mul.f32 	%f1240, %f3069, %f1238;
	sub.f32 	%f1241, %f1239, %f1240;
	mul.f32 	%f1242, %f3070, %f1238;
	fma.rn.f32 	%f1243, %f3069, %f1237, %f1242;
	add.f32 	%f1244, %f1235, %f1241;
	add.f32 	%f1245, %f1236, %f1243;
	st.shared.v2.f32 	[%r199+24], {%f1244, %f1245};
	ld.shared.v2.f32 	{%f1246, %f1247}, [%r199+32];
	ld.const.v2.f32 	{%f1248, %f1249}, [%rd87+1120];
	mul.f32 	%f1250, %f3070, %f1248;
	mul.f32 	%f1251, %f3069, %f1249;
	sub.f32 	%f1252, %f1250, %f1251;
	mul.f32 	%f1253, %f3070, %f1249;
	fma.rn.f32 	%f1254, %f3069, %f1248, %f1253;
	add.f32 	%f1255, %f1246, %f1252;
	add.f32 	%f1256, %f1247, %f1254;
	st.shared.v2.f32 	[%r199+32], {%f1255, %f1256};
	ld.shared.v2.f32 	{%f1257, %f1258}, [%r199+40];
	ld.const.v2.f32 	{%f1259, %f1260}, [%rd87+1376];
	mul.f32 	%f1261, %f3070, %f1259;
	mul.f32 	%f1262, %f3069, %f1260;
	sub.f32 	%f1263, %f1261, %f1262;
	mul.f32 	%f1264, %f3070, %f1260;
	fma.rn.f32 	%f1265, %f3069, %f1259, %f1264;
	add.f32 	%f1266, %f1257, %f1263;
	add.f32 	%f1267, %f1258, %f1265;
	st.shared.v2.f32 	[%r199+40], {%f1266, %f1267};
	ld.shared.v2.f32 	{%f1268, %f1269}, [%r199+48];
	ld.const.v2.f32 	{%f1270, %f1271}, [%rd87+1632];
	mul.f32 	%f1272, %f3070, %f1270;
	mul.f32 	%f1273, %f3069, %f1271;
	sub.f32 	%f1274, %f1272, %f1273;
	mul.f32 	%f1275, %f3070, %f1271;
	fma.rn.f32 	%f1276, %f3069, %f1270, %f1275;
	add.f32 	%f1277, %f1268, %f1274;
	add.f32 	%f1278, %f1269, %f1276;
	st.shared.v2.f32 	[%r199+48], {%f1277, %f1278};
	ld.shared.v2.f32 	{%f1279, %f1280}, [%r199+56];
	ld.const.v2.f32 	{%f1281, %f1282}, [%rd87+1888];
	mul.f32 	%f1283, %f3070, %f1281;
	mul.f32 	%f1284, %f3069, %f1282;
	sub.f32 	%f1285, %f1283, %f1284;
	mul.f32 	%f1286, %f3070, %f1282;
	fma.rn.f32 	%f1287, %f3069, %f1281, %f1286;
	add.f32 	%f1288, %f1279, %f1285;
	add.f32 	%f1289, %f1280, %f1287;
	st.shared.v2.f32 	[%r199+56], {%f1288, %f1289};
	add.s32 	%r292, %r292, 8;
	setp.ne.s32 	%p27, %r292, 32;
	@%p27 bra 	$L__BB0_53;
	add.s32 	%r55, %r52, %r3;
	setp.ge.s32 	%p28, %r55, %r113;
	mul.wide.s32 	%rd88, %r55, 8;
	add.s64 	%rd17, %rd1, %rd88;
	mov.f32 	%f3071, 0f00000000;
	mov.f32 	%f3072, %f3071;
	@%p28 bra 	$L__BB0_56;
	ld.global.v2.f32 	{%f3072, %f3071}, [%rd17];
$L__BB0_56:
	mov.b32 	%r293, 0;
$L__BB0_57:
	shl.b32 	%r201, %r293, 3;
	add.s32 	%r203, %r150, %r201;
	ld.shared.v2.f32 	{%f1291, %f1292}, [%r203];
	mul.wide.u32 	%rd89, %r293, 256;
	add.s64 	%rd91, %rd42, %rd89;
	ld.const.v2.f32 	{%f1293, %f1294}, [%rd91+104];
	mul.f32 	%f1295, %f3072, %f1293;
	mul.f32 	%f1296, %f3071, %f1294;
	sub.f32 	%f1297, %f1295, %f1296;
	mul.f32 	%f1298, %f3072, %f1294;
	fma.rn.f32 	%f1299, %f3071, %f1293, %f1298;
	add.f32 	%f1300, %f1291, %f1297;
	add.f32 	%f1301, %f1292, %f1299;
	st.shared.v2.f32 	[%r203], {%f1300, %f1301};
	ld.shared.v2.f32 	{%f1302, %f1303}, [%r203+8];
	ld.const.v2.f32 	{%f1304, %f1305}, [%rd91+360];
	mul.f32 	%f1306, %f3072, %f1304;
	mul.f32 	%f1307, %f3071, %f1305;
	sub.f32 	%f1308, %f1306, %f1307;
	mul.f32 	%f1309, %f3072, %f1305;
	fma.rn.f32 	%f1310, %f3071, %f1304, %f1309;
	add.f32 	%f1311, %f1302, %f1308;
	add.f32 	%f1312, %f1303, %f1310;
	st.shared.v2.f32 	[%r203+8], {%f1311, %f1312};
	ld.shared.v2.f32 	{%f1313, %f1314}, [%r203+16];
	ld.const.v2.f32 	{%f1315, %f1316}, [%rd91+616];
	mul.f32 	%f1317, %f3072, %f1315;
	mul.f32 	%f1318, %f3071, %f1316;
	sub.f32 	%f1319, %f1317, %f1318;
	mul.f32 	%f1320, %f3072, %f1316;
	fma.rn.f32 	%f1321, %f3071, %f1315, %f1320;
	add.f32 	%f1322, %f1313, %f1319;
	add.f32 	%f1323, %f1314, %f1321;
	st.shared.v2.f32 	[%r203+16], {%f1322, %f1323};
	ld.shared.v2.f32 	{%f1324, %f1325}, [%r203+24];
	ld.const.v2.f32 	{%f1326, %f1327}, [%rd91+872];
	mul.f32 	%f1328, %f3072, %f1326;
	mul.f32 	%f1329, %f3071, %f1327;
	sub.f32 	%f1330, %f1328, %f1329;
	mul.f32 	%f1331, %f3072, %f1327;
	fma.rn.f32 	%f1332, %f3071, %f1326, %f1331;
	add.f32 	%f1333, %f1324, %f1330;
	add.f32 	%f1334, %f1325, %f1332;
	st.shared.v2.f32 	[%r203+24], {%f1333, %f1334};
	ld.shared.v2.f32 	{%f1335, %f1336}, [%r203+32];
	ld.const.v2.f32 	{%f1337, %f1338}, [%rd91+1128];
	mul.f32 	%f1339, %f3072, %f1337;
	mul.f32 	%f1340, %f3071, %f1338;
	sub.f32 	%f1341, %f1339, %f1340;
	mul.f32 	%f1342, %f3072, %f1338;
	fma.rn.f32 	%f1343, %f3071, %f1337, %f1342;
	add.f32 	%f1344, %f1335, %f1341;
	add.f32 	%f1345, %f1336, %f1343;
	st.shared.v2.f32 	[%r203+32], {%f1344, %f1345};
	ld.shared.v2.f32 	{%f1346, %f1347}, [%r203+40];
	ld.const.v2.f32 	{%f1348, %f1349}, [%rd91+1384];
	mul.f32 	%f1350, %f3072, %f1348;
	mul.f32 	%f1351, %f3071, %f1349;
	sub.f32 	%f1352, %f1350, %f1351;
	mul.f32 	%f1353, %f3072, %f1349;
	fma.rn.f32 	%f1354, %f3071, %f1348, %f1353;
	add.f32 	%f1355, %f1346, %f1352;
	add.f32 	%f1356, %f1347, %f1354;
	st.shared.v2.f32 	[%r203+40], {%f1355, %f1356};
	ld.shared.v2.f32 	{%f1357, %f1358}, [%r203+48];
	ld.const.v2.f32 	{%f1359, %f1360}, [%rd91+1640];
	mul.f32 	%f1361, %f3072, %f1359;
	mul.f32 	%f1362, %f3071, %f1360;
	sub.f32 	%f1363, %f1361, %f1362;
	mul.f32 	%f1364, %f3072, %f1360;
	fma.rn.f32 	%f1365, %f3071, %f1359, %f1364;
	add.f32 	%f1366, %f1357, %f1363;
	add.f32 	%f1367, %f1358, %f1365;
	st.shared.v2.f32 	[%r203+48], {%f1366, %f1367};
	ld.shared.v2.f32 	{%f1368, %f1369}, [%r203+56];
	ld.const.v2.f32 	{%f1370, %f1371}, [%rd91+1896];
	mul.f32 	%f1372, %f3072, %f1370;
	mul.f32 	%f1373, %f3071, %f1371;
	sub.f32 	%f1374, %f1372, %f1373;
	mul.f32 	%f1375, %f3072, %f1371;
	fma.rn.f32 	%f1376, %f3071, %f1370, %f1375;
	add.f32 	%f1377, %f1368, %f1374;
	add.f32 	%f1378, %f1369, %f1376;
	st.shared.v2.f32 	[%r203+56], {%f1377, %f1378};
	add.s32 	%r293, %r293, 8;
	setp.ne.s32 	%p29, %r293, 32;
	@%p29 bra 	$L__BB0_57;
	add.s32 	%r58, %r52, %r5;
	setp.ge.s32 	%p30, %r58, %r113;
	mul.wide.s32 	%rd92, %r58, 8;
	add.s64 	%rd18, %rd1, %rd92;
	mov.f32 	%f3073, 0f00000000;
	mov.f32 	%f3074, %f3073;
	@%p30 bra 	$L__BB0_60;
	ld.global.v2.f32 	{%f3074, %f3073}, [%rd18];
$L__BB0_60:
	mov.b32 	%r294, 0;
$L__BB0_61:
	shl.b32 	%r205, %r294, 3;
	add.s32 	%r207, %r150, %r205;
	ld.shared.v2.f32 	{%f1380, %f1381}, [%r207];
	mul.wide.u32 	%rd93, %r294, 256;
	mov.u64 	%rd94, operator_matrix;
	add.s64 	%rd95, %rd94, %rd93;
	ld.const.v2.f32 	{%f1382, %f1383}, [%rd95+112];
	mul.f32 	%f1384, %f3074, %f1382;
	mul.f32 	%f1385, %f3073, %f1383;
	sub.f32 	%f1386, %f1384, %f1385;
	mul.f32 	%f1387, %f3074, %f1383;
	fma.rn.f32 	%f1388, %f3073, %f1382, %f1387;
	add.f32 	%f1389, %f1380, %f1386;
	add.f32 	%f1390, %f1381, %f1388;
	st.shared.v2.f32 	[%r207], {%f1389, %f1390};
	ld.shared.v2.f32 	{%f1391, %f1392}, [%r207+8];
	ld.const.v2.f32 	{%f1393, %f1394}, [%rd95+368];
	mul.f32 	%f1395, %f3074, %f1393;
	mul.f32 	%f1396, %f3073, %f1394;
	sub.f32 	%f1397, %f1395, %f1396;
	mul.f32 	%f1398, %f3074, %f1394;
	fma.rn.f32 	%f1399, %f3073, %f1393, %f1398;
	add.f32 	%f1400, %f1391, %f1397;
	add.f32 	%f1401, %f1392, %f1399;
	st.shared.v2.f32 	[%r207+8], {%f1400, %f1401};
	ld.shared.v2.f32 	{%f1402, %f1403}, [%r207+16];
	ld.const.v2.f32 	{%f1404, %f1405}, [%rd95+624];
	mul.f32 	%f1406, %f3074, %f1404;
	mul.f32 	%f1407, %f3073, %f1405;
	sub.f32 	%f1408, %f1406, %f1407;
	mul.f32 	%f1409, %f3074, %f1405;
	fma.rn.f32 	%f1410, %f3073, %f1404, %f1409;
	add.f32 	%f1411, %f1402, %f1408;
	add.f32 	%f1412, %f1403, %f1410;
	st.shared.v2.f32 	[%r207+16], {%f1411, %f1412};
	ld.shared.v2.f32 	{%f1413, %f1414}, [%r207+24];
	ld.const.v2.f32 	{%f1415, %f1416}, [%rd95+880];
	mul.f32 	%f1417, %f3074, %f1415;
	mul.f32 	%f1418, %f3073, %f1416;
	sub.f32 	%f1419, %f1417, %f1418;
	mul.f32 	%f1420, %f3074, %f1416;
	fma.rn.f32 	%f1421, %f3073, %f1415, %f1420;
	add.f32 	%f1422, %f1413, %f1419;
	add.f32 	%f1423, %f1414, %f1421;
	st.shared.v2.f32 	[%r207+24], {%f1422, %f1423};
	ld.shared.v2.f32 	{%f1424, %f1425}, [%r207+32];
	ld.const.v2.f32 	{%f1426, %f1427}, [%rd95+1136];
	mul.f32 	%f1428, %f3074, %f1426;
	mul.f32 	%f1429, %f3073, %f1427;
	sub.f32 	%f1430, %f1428, %f1429;
	mul.f32 	%f1431, %f3074, %f1427;
	fma.rn.f32 	%f1432, %f3073, %f1426, %f1431;
	add.f32 	%f1433, %f1424, %f1430;
	add.f32 	%f1434, %f1425, %f1432;
	st.shared.v2.f32 	[%r207+32], {%f1433, %f1434};
	ld.shared.v2.f32 	{%f1435, %f1436}, [%r207+40];
	ld.const.v2.f32 	{%f1437, %f1438}, [%rd95+1392];
	mul.f32 	%f1439, %f3074, %f1437;
	mul.f32 	%f1440, %f3073, %f1438;
	sub.f32 	%f1441, %f1439, %f1440;
	mul.f32 	%f1442, %f3074, %f1438;
	fma.rn.f32 	%f1443, %f3073, %f1437, %f1442;
	add.f32 	%f1444, %f1435, %f1441;
	add.f32 	%f1445, %f1436, %f1443;
	st.shared.v2.f32 	[%r207+40], {%f1444, %f1445};
	ld.shared.v2.f32 	{%f1446, %f1447}, [%r207+48];
	ld.const.v2.f32 	{%f1448, %f1449}, [%rd95+1648];
	mul.f32 	%f1450, %f3074, %f1448;
	mul.f32 	%f1451, %f3073, %f1449;
	sub.f32 	%f1452, %f1450, %f1451;
	mul.f32 	%f1453, %f3074, %f1449;
	fma.rn.f32 	%f1454, %f3073, %f1448, %f1453;
	add.f32 	%f1455, %f1446, %f1452;
	add.f32 	%f1456, %f1447, %f1454;
	st.shared.v2.f32 	[%r207+48], {%f1455, %f1456};
	ld.shared.v2.f32 	{%f1457, %f1458}, [%r207+56];
	ld.const.v2.f32 	{%f1459, %f1460}, [%rd95+1904];
	mul.f32 	%f1461, %f3074, %f1459;
	mul.f32 	%f1462, %f3073, %f1460;
	sub.f32 	%f1463, %f1461, %f1462;
	mul.f32 	%f1464, %f3074, %f1460;
	fma.rn.f32 	%f1465, %f3073, %f1459, %f1464;
	add.f32 	%f1466, %f1457, %f1463;
	add.f32 	%f1467, %f1458, %f1465;
	st.shared.v2.f32 	[%r207+56], {%f1466, %f1467};
	add.s32 	%r294, %r294, 8;
	setp.ne.s32 	%p31, %r294, 32;
	@%p31 bra 	$L__BB0_61;
	add.s32 	%r61, %r58, %r3;
	setp.ge.s32 	%p32, %r61, %r113;
	mul.wide.s32 	%rd96, %r61, 8;
	add.s64 	%rd19, %rd1, %rd96;
	mov.f32 	%f3075, 0f00000000;
	mov.f32 	%f3076, %f3075;
	@%p32 bra 	$L__BB0_64;
	ld.global.v2.f32 	{%f3076, %f3075}, [%rd19];
$L__BB0_64:
	mov.b32 	%r295, 0;
$L__BB0_65:
	shl.b32 	%r209, %r295, 3;
	mov.u32 	%r210, _ZZ17five_qubit_kernelP6float2iiiiiiiE6result;
	add.s32 	%r211, %r210, %r209;
	ld.shared.v2.f32 	{%f1469, %f1470}, [%r211];
	mul.wide.u32 	%rd97, %r295, 256;
	mov.u64 	%rd98, operator_matrix;
	add.s64 	%rd99, %rd98, %rd97;
	ld.const.v2.f32 	{%f1471, %f1472}, [%rd99+120];
	mul.f32 	%f1473, %f3076, %f1471;
	mul.f32 	%f1474, %f3075, %f1472;
	sub.f32 	%f1475, %f1473, %f1474;
	mul.f32 	%f1476, %f3076, %f1472;
	fma.rn.f32 	%f1477, %f3075, %f1471, %f1476;
	add.f32 	%f1478, %f1469, %f1475;
	add.f32 	%f1479, %f1470, %f1477;
	st.shared.v2.f32 	[%r211], {%f1478, %f1479};
	ld.shared.v2.f32 	{%f1480, %f1481}, [%r211+8];
	ld.const.v2.f32 	{%f1482, %f1483}, [%rd99+376];
	mul.f32 	%f1484, %f3076, %f1482;
	mul.f32 	%f1485, %f3075, %f1483;
	sub.f32 	%f1486, %f1484, %f1485;
	mul.f32 	%f1487, %f3076, %f1483;
	fma.rn.f32 	%f1488, %f3075, %f1482, %f1487;
	add.f32 	%f1489, %f1480, %f1486;
	add.f32 	%f1490, %f1481, %f1488;
	st.shared.v2.f32 	[%r211+8], {%f1489, %f1490};
	ld.shared.v2.f32 	{%f1491, %f1492}, [%r211+16];
	ld.const.v2.f32 	{%f1493, %f1494}, [%rd99+632];
	mul.f32 	%f1495, %f3076, %f1493;
	mul.f32 	%f1496, %f3075, %f1494;
	sub.f32 	%f1497, %f1495, %f1496;
	mul.f32 	%f1498, %f3076, %f1494;
	fma.rn.f32 	%f1499, %f3075, %f1493, %f1498;
	add.f32 	%f1500, %f1491, %f1497;
	add.f32 	%f1501, %f1492, %f1499;
	st.shared.v2.f32 	[%r211+16], {%f1500, %f1501};
	ld.shared.v2.f32 	{%f1502, %f1503}, [%r211+24];
	ld.const.v2.f32 	{%f1504, %f1505}, [%rd99+888];
	mul.f32 	%f1506, %f3076, %f1504;
	mul.f32 	%f1507, %f3075, %f1505;
	sub.f32 	%f1508, %f1506, %f1507;
	mul.f32 	%f1509, %f3076, %f1505;
	fma.rn.f32 	%f1510, %f3075, %f1504, %f1509;
	add.f32 	%f1511, %f1502, %f1508;
	add.f32 	%f1512, %f1503, %f1510;
	st.shared.v2.f32 	[%r211+24], {%f1511, %f1512};
	ld.shared.v2.f32 	{%f1513, %f1514}, [%r211+32];
	ld.const.v2.f32 	{%f1515, %f1516}, [%rd99+1144];
	mul.f32 	%f1517, %f3076, %f1515;
	mul.f32 	%f1518, %f3075, %f1516;
	sub.f32 	%f1519, %f1517, %f1518;
	mul.f32 	%f1520, %f3076, %f1516;
	fma.rn.f32 	%f1521, %f3075, %f1515, %f1520;
	add.f32 	%f1522, %f1513, %f1519;
	add.f32 	%f1523, %f1514, %f1521;
	st.shared.v2.f32 	[%r211+32], {%f1522, %f1523};
	ld.shared.v2.f32 	{%f1524, %f1525}, [%r211+40];
	ld.const.v2.f32 	{%f1526, %f1527}, [%rd99+1400];
	mul.f32 	%f1528, %f3076, %f1526;
	mul.f32 	%f1529, %f3075, %f1527;
	sub.f32 	%f1530, %f1528, %f1529;
	mul.f32 	%f1531, %f3076, %f1527;
	fma.rn.f32 	%f1532, %f3075, %f1526, %f1531;
	add.f32 	%f1533, %f1524, %f1530;
	add.f32 	%f1534, %f1525, %f1532;
	st.shared.v2.f32 	[%r211+40], {%f1533, %f1534};
	ld.shared.v2.f32 	{%f1535, %f1536}, [%r211+48];
	ld.const.v2.f32 	{%f1537, %f1538}, [%rd99+1656];
	mul.f32 	%f1539, %f3076, %f1537;
	mul.f32 	%f1540, %f3075, %f1538;
	sub.f32 	%f1541, %f1539, %f1540;
	mul.f32 	%f1542, %f3076, %f1538;
	fma.rn.f32 	%f1543, %f3075, %f1537, %f1542;
	add.f32 	%f1544, %f1535, %f1541;
	add.f32 	%f1545, %f1536, %f1543;
	st.shared.v2.f32 	[%r211+48], {%f1544, %f1545};
	ld.shared.v2.f32 	{%f1546, %f1547}, [%r211+56];
	ld.const.v2.f32 	{%f1548, %f1549}, [%rd99+1912];
	mul.f32 	%f1550, %f3076, %f1548;
	mul.f32 	%f1551, %f3075, %f1549;
	sub.f32 	%f1552, %f1550, %f1551;
	mul.f32 	%f1553, %f3076, %f1549;
	fma.rn.f32 	%f1554, %f3075, %f1548, %f1553;
	add.f32 	%f1555, %f1546, %f1552;
	add.f32 	%f1556, %f1547, %f1554;
	st.shared.v2.f32 	[%r211+56], {%f1555, %f1556};
	add.s32 	%r295, %r295, 8;
	setp.ne.s32 	%p33, %r295, 32;
	@%p33 bra 	$L__BB0_65;
	add.s32 	%r64, %r16, %r12;
	setp.ge.s32 	%p34, %r64, %r113;
	mul.wide.s32 	%rd100, %r64, 8;
	add.s64 	%rd20, %rd1, %rd100;
	mov.f32 	%f3077, 0f00000000;
	mov.f32 	%f3078, %f3077;
	@%p34 bra 	$L__BB0_68;
	ld.global.v2.f32 	{%f3078, %f3077}, [%rd20];
$L__BB0_68:
	mov.b32 	%r296, 0;
$L__BB0_69:
	shl.b32 	%r213, %r296, 3;
	mov.u32 	%r214, _ZZ17five_qubit_kernelP6float2iiiiiiiE6result;
	add.s32 	%r215, %r214, %r213;
	ld.shared.v2.f32 	{%f1558, %f1559}, [%r215];
	mul.wide.u32 	%rd101, %r296, 256;
	mov.u64 	%rd102, operator_matrix;
	add.s64 	%rd103, %rd102, %rd101;
	ld.const.v2.f32 	{%f1560, %f1561}, [%rd103+128];
	mul.f32 	%f1562, %f3078, %f1560;
	mul.f32 	%f1563, %f3077, %f1561;
	sub.f32 	%f1564, %f1562, %f1563;
	mul.f32 	%f1565, %f3078, %f1561;
	fma.rn.f32 	%f1566, %f3077, %f1560, %f1565;
	add.f32 	%f1567, %f1558, %f1564;
	add.f32 	%f1568, %f1559, %f1566;
	st.shared.v2.f32 	[%r215], {%f1567, %f1568};
	ld.shared.v2.f32 	{%f1569, %f1570}, [%r215+8];
	ld.const.v2.f32 	{%f1571, %f1572}, [%rd103+384];
	mul.f32 	%f1573, %f3078, %f1571;
	mul.f32 	%f1574, %f3077, %f1572;
	sub.f32 	%f1575, %f1573, %f1574;
	mul.f32 	%f1576, %f3078, %f1572;
	fma.rn.f32 	%f1577, %f3077, %f1571, %f1576;
	add.f32 	%f1578, %f1569, %f1575;
	add.f32 	%f1579, %f1570, %f1577;
	st.shared.v2.f32 	[%r215+8], {%f1578, %f1579};
	ld.shared.v2.f32 	{%f1580, %f1581}, [%r215+16];
	ld.const.v2.f32 	{%f1582, %f1583}, [%rd103+640];
	mul.f32 	%f1584, %f3078, %f1582;
	mul.f32 	%f1585, %f3077, %f1583;
	sub.f32 	%f1586, %f1584, %f1585;
	mul.f32 	%f1587, %f3078, %f1583;
	fma.rn.f32 	%f1588, %f3077, %f1582, %f1587;
	add.f32 	%f1589, %f1580, %f1586;
	add.f32 	%f1590, %f1581, %f1588;
	st.shared.v2.f32 	[%r215+16], {%f1589, %f1590};
	ld.shared.v2.f32 	{%f1591, %f1592}, [%r215+24];
	ld.const.v2.f32 	{%f1593, %f1594}, [%rd103+896];
	mul.f32 	%f1595, %f3078, %f1593;
	mul.f32 	%f1596, %f3077, %f1594;
	sub.f32 	%f1597, %f1595, %f1596;
	mul.f32 	%f1598, %f3078, %f1594;
	fma.rn.f32 	%f1599, %f3077, %f1593, %f1598;
	add.f32 	%f1600, %f1591, %f1597;
	add.f32 	%f1601, %f1592, %f1599;
	st.shared.v2.f32 	[%r215+24], {%f1600, %f1601};
	ld.shared.v2.f32 	{%f1602, %f1603}, [%r215+32];
	ld.const.v2.f32 	{%f1604, %f1605}, [%rd103+1152];
	mul.f32 	%f1606, %f3078, %f1604;
	mul.f32 	%f1607, %f3077, %f1605;
	sub.f32 	%f1608, %f1606, %f1607;
	mul.f32 	%f1609, %f3078, %f1605;
	fma.rn.f32 	%f1610, %f3077, %f1604, %f1609;
	add.f32 	%f1611, %f1602, %f1608;
	add.f32 	%f1612, %f1603, %f1610;
	st.shared.v2.f32 	[%r215+32], {%f1611, %f1612};
	ld.shared.v2.f32 	{%f1613, %f1614}, [%r215+40];
	ld.const.v2.f32 	{%f1615, %f1616}, [%rd103+1408];
	mul.f32 	%f1617, %f3078, %f1615;
	mul.f32 	%f1618, %f3077, %f1616;
	sub.f32 	%f1619, %f1617, %f1618;
	mul.f32 	%f1620, %f3078, %f1616;
	fma.rn.f32 	%f1621, %f3077, %f1615, %f1620;
	add.f32 	%f1622, %f1613, %f1619;
	add.f32 	%f1623, %f1614, %f1621;
	st.shared.v2.f32 	[%r215+40], {%f1622, %f1623};
	ld.shared.v2.f32 	{%f1624, %f1625}, [%r215+48];
	ld.const.v2.f32 	{%f1626, %f1627}, [%rd103+1664];
	mul.f32 	%f1628, %f3078, %f1626;
	mul.f32 	%f1629, %f3077, %f1627;
	sub.f32 	%f1630, %f1628, %f1629;
	mul.f32 	%f1631, %f3078, %f1627;
	fma.rn.f32 	%f1632, %f3077, %f1626, %f1631;
	add.f32 	%f1633, %f1624, %f1630;
	add.f32 	%f1634, %f1625, %f1632;
	st.shared.v2.f32 	[%r215+48], {%f1633, %f1634};
	ld.shared.v2.f32 	{%f1635, %f1636}, [%r215+56];
	ld.const.v2.f32 	{%f1637, %f1638}, [%rd103+1920];
	mul.f32 	%f1639, %f3078, %f1637;
	mul.f32 	%f1640, %f3077, %f1638;
	sub.f32 	%f1641, %f1639, %f1640;
	mul.f32 	%f1642, %f3078, %f1638;
	fma.rn.f32 	%f1643, %f3077, %f1637, %f1642;
	add.f32 	%f1644, %f1635, %f1641;
	add.f32 	%f1645, %f1636, %f1643;
	st.shared.v2.f32 	[%r215+56], {%f1644, %f1645};
	add.s32 	%r296, %r296, 8;
	setp.ne.s32 	%p35, %r296, 32;
	@%p35 bra 	$L__BB0_69;
	add.s32 	%r67, %r64, %r3;
	setp.ge.s32 	%p36, %r67, %r113;
	mul.wide.s32 	%rd104, %r67, 8;
	add.s64 	%rd21, %rd1, %rd104;
	mov.f32 	%f3079, 0f00000000;
	mov.f32 	%f3080, %f3079;
	@%p36 bra 	$L__BB0_72;
	ld.global.v2.f32 	{%f3080, %f3079}, [%rd21];
$L__BB0_72:
	mov.b32 	%r297, 0;
$L__BB0_73:
	shl.b32 	%r217, %r297, 3;
	mov.u32 	%r218, _ZZ17five_qubit_kernelP6float2iiiiiiiE6result;
	add.s32 	%r219, %r218, %r217;
	ld.shared.v2.f32 	{%f1647, %f1648}, [%r219];
	mul.wide.u32 	%rd105, %r297, 256;
	mov.u64 	%rd106, operator_matrix;
	add.s64 	%rd107, %rd106, %rd105;
	ld.const.v2.f32 	{%f1649, %f1650}, [%rd107+136];
	mul.f32 	%f1651, %f3080, %f1649;
	mul.f32 	%f1652, %f3079, %f1650;
	sub.f32 	%f1653, %f1651, %f1652;
	mul.f32 	%f1654, %f3080, %f1650;
	fma.rn.f32 	%f1655, %f3079, %f1649, %f1654;
	add.f32 	%f1656, %f1647, %f1653;
	add.f32 	%f1657, %f1648, %f1655;
	st.shared.v2.f32 	[%r219], {%f1656, %f1657};
	ld.shared.v2.f32 	{%f1658, %f1659}, [%r219+8];
	ld.const.v2.f32 	{%f1660, %f1661}, [%rd107+392];
	mul.f32 	%f1662, %f3080, %f1660;
	mul.f32 	%f1663, %f3079, %f1661;
	sub.f32 	%f1664, %f1662, %f1663;
	mul.f32 	%f1665, %f3080, %f1661;
	fma.rn.f32 	%f1666, %f3079, %f1660, %f1665;
	add.f32 	%f1667, %f1658, %f1664;
	add.f32 	%f1668, %f1659, %f1666;
	st.shared.v2.f32 	[%r219+8], {%f1667, %f1668};
	ld.shared.v2.f32 	{%f1669, %f1670}, [%r219+16];
	ld.const.v2.f32 	{%f1671, %f1672}, [%rd107+648];
	mul.f32 	%f1673, %f3080, %f1671;
	mul.f32 	%f1674, %f3079, %f1672;
	sub.f32 	%f1675, %f1673, %f1674;
	mul.f32 	%f1676, %f3080, %f1672;
	fma.rn.f32 	%f1677, %f3079, %f1671, %f1676;
	add.f32 	%f1678, %f1669, %f1675;
	add.f32 	%f1679, %f1670, %f1677;
	st.shared.v2.f32 	[%r219+16], {%f1678, %f1679};
	ld.shared.v2.f32 	{%f1680, %f1681}, [%r219+24];
	ld.const.v2.f32 	{%f1682, %f1683}, [%rd107+904];
	mul.f32 	%f1684, %f3080, %f1682;
	mul.f32 	%f1685, %f3079, %f1683;
	sub.f32 	%f1686, %f1684, %f1685;
	mul.f32 	%f1687, %f3080, %f1683;
	fma.rn.f32 	%f1688, %f3079, %f1682, %f1687;
	add.f32 	%f1689, %f1680, %f1686;
	add.f32 	%f1690, %f1681, %f1688;
	st.shared.v2.f32 	[%r219+24], {%f1689, %f1690};
	ld.shared.v2.f32 	{%f1691, %f1692}, [%r219+32];
	ld.const.v2.f32 	{%f1693, %f1694}, [%rd107+1160];
	mul.f32 	%f1695, %f3080, %f1693;
	mul.f32 	%f1696, %f3079, %f1694;
	sub.f32 	%f1697, %f1695, %f1696;
	mul.f32 	%f1698, %f3080, %f1694;
	fma.rn.f32 	%f1699, %f3079, %f1693, %f1698;
	add.f32 	%f1700, %f1691, %f1697;
	add.f32 	%f1701, %f1692, %f1699;
	st.shared.v2.f32 	[%r219+32], {%f1700, %f1701};
	ld.shared.v2.f32 	{%f1702, %f1703}, [%r219+40];
	ld.const.v2.f32 	{%f1704, %f1705}, [%rd107+1416];
	mul.f32 	%f1706, %f3080, %f1704;
	mul.f32 	%f1707, %f3079, %f1705;
	sub.f32 	%f1708, %f1706, %f1707;
	mul.f32 	%f1709, %f3080, %f1705;
	fma.rn.f32 	%f1710, %f3079, %f1704, %f1709;
	add.f32 	%f1711, %f1702, %f1708;
	add.f32 	%f1712, %f1703, %f1710;
	st.shared.v2.f32 	[%r219+40], {%f1711, %f1712};
	ld.shared.v2.f32 	{%f1713, %f1714}, [%r219+48];
	ld.const.v2.f32 	{%f1715, %f1716}, [%rd107+1672];
	mul.f32 	%f1717, %f3080, %f1715;
	mul.f32 	%f1718, %f3079, %f1716;
	sub.f32 	%f1719, %f1717, %f1718;
	mul.f32 	%f1720, %f3080, %f1716;
	fma.rn.f32 	%f1721, %f3079, %f1715, %f1720;
	add.f32 	%f1722, %f1713, %f1719;
	add.f32 	%f1723, %f1714, %f1721;
	st.shared.v2.f32 	[%r219+48], {%f1722, %f1723};
	ld.shared.v2.f32 	{%f1724, %f1725}, [%r219+56];
	ld.const.v2.f32 	{%f1726, %f1727}, [%rd107+1928];
	mul.f32 	%f1728, %f3080, %f1726;
	mul.f32 	%f1729, %f3079, %f1727;
	sub.f32 	%f1730, %f1728, %f1729;
	mul.f32 	%f1731, %f3080, %f1727;
	fma.rn.f32 	%f1732, %f3079, %f1726, %f1731;
	add.f32 	%f1733, %f1724, %f1730;
	add.f32 	%f1734, %f1725, %f1732;
	st.shared.v2.f32 	[%r219+56], {%f1733, %f1734};
	add.s32 	%r297, %r297, 8;
	setp.ne.s32 	%p37, %r297, 32;
	@%p37 bra 	$L__BB0_73;
	add.s32 	%r70, %r64, %r5;
	setp.ge.s32 	%p38, %r70, %r113;
	mul.wide.s32 	%rd108, %r70, 8;
	add.s64 	%rd22, %rd1, %rd108;
	mov.f32 	%f3081, 0f00000000;
	mov.f32 	%f3082, %f3081;
	@%p38 bra 	$L__BB0_76;
	ld.global.v2.f32 	{%f3082, %f3081}, [%rd22];
$L__BB0_76:
	mov.b32 	%r298, 0;
$L__BB0_77:
	shl.b32 	%r221, %r298, 3;
	mov.u32 	%r222, _ZZ17five_qubit_kernelP6float2iiiiiiiE6result;
	add.s32 	%r223, %r222, %r221;
	ld.shared.v2.f32 	{%f1736, %f1737}, [%r223];
	mul.wide.u32 	%rd109, %r298, 256;
	mov.u64 	%rd110, operator_matrix;
	add.s64 	%rd111, %rd110, %rd109;
	ld.const.v2.f32 	{%f1738, %f1739}, [%rd111+144];
	mul.f32 	%f1740, %f3082, %f1738;
	mul.f32 	%f1741, %f3081, %f1739;
	sub.f32 	%f1742, %f1740, %f1741;
	mul.f32 	%f1743, %f3082, %f1739;
	fma.rn.f32 	%f1744, %f3081, %f1738, %f1743;
	add.f32 	%f1745, %f1736, %f1742;
	add.f32 	%f1746, %f1737, %f1744;
	st.shared.v2.f32 	[%r223], {%f1745, %f1746};
	ld.shared.v2.f32 	{%f1747, %f1748}, [%r223+8];
	ld.const.v2.f32 	{%f1749, %f1750}, [%rd111+400];
	mul.f32 	%f1751, %f3082, %f1749;
	mul.f32 	%f1752, %f3081, %f1750;
	sub.f32 	%f1753, %f1751, %f1752;
	mul.f32 	%f1754, %f3082, %f1750;
	fma.rn.f32 	%f1755, %f3081, %f1749, %f1754;
	add.f32 	%f1756, %f1747, %f1753;
	add.f32 	%f1757, %f1748, %f1755;
	st.shared.v2.f32 	[%r223+8], {%f1756, %f1757};
	ld.shared.v2.f32 	{%f1758, %f1759}, [%r223+16];
	ld.const.v2.f32 	{%f1760, %f1761}, [%rd111+656];
	mul.f32 	%f1762, %f3082, %f1760;
	mul.f32 	%f1763, %f3081, %f1761;
	sub.f32 	%f1764, %f1762, %f1763;
	mul.f32 	%f1765, %f3082, %f1761;
	fma.rn.f32 	%f1766, %f3081, %f1760, %f1765;
	add.f32 	%f1767, %f1758, %f1764;
	add.f32 	%f1768, %f1759, %f1766;
	st.shared.v2.f32 	[%r223+16], {%f1767, %f1768};
	ld.shared.v2.f32 	{%f1769, %f1770}, [%r223+24];
	ld.const.v2.f32 	{%f1771, %f1772}, [%rd111+912];
	mul.f32 	%f1773, %f3082, %f1771;
	mul.f32 	%f1774, %f3081, %f1772;
	sub.f32 	%f1775, %f1773, %f1774;
	mul.f32 	%f1776, %f3082, %f1772;
	fma.rn.f32 	%f1777, %f3081, %f1771, %f1776;
	add.f32 	%f1778, %f1769, %f1775;
	add.f32 	%f1779, %f1770, %f1777;
	st.shared.v2.f32 	[%r223+24], {%f1778, %f1779};
	ld.shared.v2.f32 	{%f1780, %f1781}, [%r223+32];
	ld.const.v2.f32 	{%f1782, %f1783}, [%rd111+1168];
	mul.f32 	%f1784, %f3082, %f1782;
	mul.f32 	%f1785, %f3081, %f1783;
	sub.f32 	%f1786, %f1784, %f1785;
	mul.f32 	%f1787, %f3082, %f1783;
	fma.rn.f32 	%f1788, %f3081, %f1782, %f1787;
	add.f32 	%f1789, %f1780, %f1786;
	add.f32 	%f1790, %f1781, %f1788;
	st.shared.v2.f32 	[%r223+32], {%f1789, %f1790};
	ld.shared.v2.f32 	{%f1791, %f1792}, [%r223+40];
	ld.const.v2.f32 	{%f1793, %f1794}, [%rd111+1424];
	mul.f32 	%f1795, %f3082, %f1793;
	mul.f32 	%f1796, %f3081, %f1794;
	sub.f32 	%f1797, %f1795, %f1796;
	mul.f32 	%f1798, %f3082, %f1794;
	fma.rn.f32 	%f1799, %f3081, %f1793, %f1798;
	add.f32 	%f1800, %f1791, %f1797;
	add.f32 	%f1801, %f1792, %f1799;
	st.shared.v2.f32 	[%r223+40], {%f1800, %f1801};
	ld.shared.v2.f32 	{%f1802, %f1803}, [%r223+48];
	ld.const.v2.f32 	{%f1804, %f1805}, [%rd111+1680];
	mul.f32 	%f1806, %f3082, %f1804;
	mul.f32 	%f1807, %f3081, %f1805;
	sub.f32 	%f1808, %f1806, %f1807;
	mul.f32 	%f1809, %f3082, %f1805;
	fma.rn.f32 	%f1810, %f3081, %f1804, %f1809;
	add.f32 	%f1811, %f1802, %f1808;
	add.f32 	%f1812, %f1803, %f1810;
	st.shared.v2.f32 	[%r223+48], {%f1811, %f1812};
	ld.shared.v2.f32 	{%f1813, %f1814}, [%r223+56];
	ld.const.v2.f32 	{%f1815, %f1816}, [%rd111+1936];
	mul.f32 	%f1817, %f3082, %f1815;
	mul.f32 	%f1818, %f3081, %f1816;
	sub.f32 	%f1819, %f1817, %f1818;
	mul.f32 	%f1820, %f3082, %f1816;
	fma.rn.f32 	%f1821, %f3081, %f1815, %f1820;
	add.f32 	%f1822, %f1813, %f1819;
	add.f32 	%f1823, %f1814, %f1821;
	st.shared.v2.f32 	[%r223+56], {%f1822, %f1823};
	add.s32 	%r298, %r298, 8;
	setp.ne.s32 	%p39, %r298, 32;
	@%p39 bra 	$L__BB0_77;
	add.s32 	%r73, %r70, %r3;
	setp.ge.s32 	%p40, %r73, %r113;
	mul.wide.s32 	%rd112, %r73, 8;
	add.s64 	%rd23, %rd1, %rd112;
	mov.f32 	%f3083, 0f00000000;
	mov.f32 	%f3084, %f3083;
	@%p40 bra 	$L__BB0_80;
	ld.global.v2.f32 	{%f3084, %f3083}, [%rd23];
$L__BB0_80:
	mov.b32 	%r299, 0;
$L__BB0_81:
	shl.b32 	%r225, %r299, 3;
	mov.u32 	%r226, _ZZ17five_qubit_kernelP6float2iiiiiiiE6result;
	add.s32 	%r227, %r226, %r225;
	ld.shared.v2.f32 	{%f1825, %f1826}, [%r227];
	mul.wide.u32 	%rd113, %r299, 256;
	mov.u64 	%rd114, operator_matrix;
	add.s64 	%rd115, %rd114, %rd113;
	ld.const.v2.f32 	{%f1827, %f1828}, [%rd115+152];
	mul.f32 	%f1829, %f3084, %f1827;
	mul.f32 	%f1830, %f3083, %f1828;
	sub.f32 	%f1831, %f1829, %f1830;
	mul.f32 	%f1832, %f3084, %f1828;
	fma.rn.f32 	%f1833, %f3083, %f1827, %f1832;
	add.f32 	%f1834, %f1825, %f1831;
	add.f32 	%f1835, %f1826, %f1833;
	st.shared.v2.f32 	[%r227], {%f1834, %f1835};
	ld.shared.v2.f32 	{%f1836, %f1837}, [%r227+8];
	ld.const.v2.f32 	{%f1838, %f1839}, [%rd115+408];
	mul.f32 	%f1840, %f3084, %f1838;
	mul.f32 	%f1841, %f3083, %f1839;
	sub.f32 	%f1842, %f1840, %f1841;
	mul.f32 	%f1843, %f3084, %f1839;
	fma.rn.f32 	%f1844, %f3083, %f1838, %f1843;
	add.f32 	%f1845, %f1836, %f1842;
	add.f32 	%f1846, %f1837, %f1844;
	st.shared.v2.f32 	[%r227+8], {%f1845, %f1846};
	ld.shared.v2.f32 	{%f1847, %f1848}, [%r227+16];
	ld.const.v2.f32 	{%f1849, %f1850}, [%rd115+664];
	mul.f32 	%f1851, %f3084, %f1849;
	mul.f32 	%f1852, %f3083, %f1850;
	sub.f32 	%f1853, %f1851, %f1852;
	mul.f32 	%f1854, %f3084, %f1850;
	fma.rn.f32 	%f1855, %f3083, %f1849, %f1854;
	add.f32 	%f1856, %f1847, %f1853;
	add.f32 	%f1857, %f1848, %f1855;
	st.shared.v2.f32 	[%r227+16], {%f1856, %f1857};
	ld.shared.v2.f32 	{%f1858, %f1859}, [%r227+24];
	ld.const.v2.f32 	{%f1860, %f1861}, [%rd115+920];
	mul.f32 	%f1862, %f3084, %f1860;
	mul.f32 	%f1863, %f3083, %f1861;
	sub.f32 	%f1864, %f1862, %f1863;
	mul.f32 	%f1865, %f3084, %f1861;
	fma.rn.f32 	%f1866, %f3083, %f1860, %f1865;
	add.f32 	%f1867, %f1858, %f1864;
	add.f32 	%f1868, %f1859, %f1866;
	st.shared.v2.f32 	[%r227+24], {%f1867, %f1868};
	ld.shared.v2.f32 	{%f1869, %f1870}, [%r227+32];
	ld.const.v2.f32 	{%f1871, %f1872}, [%rd115+1176];
	mul.f32 	%f1873, %f3084, %f1871;
	mul.f32 	%f1874, %f3083, %f1872;
	sub.f32 	%f1875, %f1873, %f1874;
	mul.f32 	%f1876, %f3084, %f1872;
	fma.rn.f32 	%f1877, %f3083, %f1871, %f1876;
	add.f32 	%f1878, %f1869, %f1875;
	add.f32 	%f1879, %f1870, %f1877;
	st.shared.v2.f32 	[%r227+32], {%f1878, %f1879};
	ld.shared.v2.f32 	{%f1880, %f1881}, [%r227+40];
	ld.const.v2.f32 	{%f1882, %f1883}, [%rd115+1432];
	mul.f32 	%f1884, %f3084, %f1882;
	mul.f32 	%f1885, %f3083, %f1883;
	sub.f32 	%f1886, %f1884, %f1885;
	mul.f32 	%f1887, %f3084, %f1883;
	fma.rn.f32 	%f1888, %f3083, %f1882, %f1887;
	add.f32 	%f1889, %f1880, %f1886;
	add.f32 	%f1890, %f1881, %f1888;
	st.shared.v2.f32 	[%r227+40], {%f1889, %f1890};
	ld.shared.v2.f32 	{%f1891, %f1892}, [%r227+48];
	ld.const.v2.f32 	{%f1893, %f1894}, [%rd115+1688];
	mul.f32 	%f1895, %f3084, %f1893;
	mul.f32 	%f1896, %f3083, %f1894;
	sub.f32 	%f1897, %f1895, %f1896;
	mul.f32 	%f1898, %f3084, %f1894;
	fma.rn.f32 	%f1899, %f3083, %f1893, %f1898;
	add.f32 	%f1900, %f1891, %f1897;
	add.f32 	%f1901, %f1892, %f1899;
	st.shared.v2.f32 	[%r227+48], {%f1900, %f1901};
	ld.shared.v2.f32 	{%f1902, %f1903}, [%r227+56];
	ld.const.v2.f32 	{%f1904, %f1905}, [%rd115+1944];
	mul.f32 	%f1906, %f3084, %f1904;
	mul.f32 	%f1907, %f3083, %f1905;
	sub.f32 	%f1908, %f1906, %f1907;
	mul.f32 	%f1909, %f3084, %f1905;
	fma.rn.f32 	%f1910, %f3083, %f1904, %f1909;
	add.f32 	%f1911, %f1902, %f1908;
	add.f32 	%f1912, %f1903, %f1910;
	st.shared.v2.f32 	[%r227+56], {%f1911, %f1912};
	add.s32 	%r299, %r299, 8;
	setp.ne.s32 	%p41, %r299, 32;
	@%p41 bra 	$L__BB0_81;
	add.s32 	%r76, %r64, %r6;
	setp.ge.s32 	%p42, %r76, %r113;
	mul.wide.s32 	%rd116, %r76, 8;
	add.s64 	%rd24, %rd1, %rd116;
	mov.f32 	%f3085, 0f00000000;
	mov.f32 	%f3086, %f3085;
	@%p42 bra 	$L__BB0_84;
	ld.global.v2.f32 	{%f3086, %f3085}, [%rd24];
$L__BB0_84:
	mov.b32 	%r300, 0;
$L__BB0_85:
	shl.b32 	%r229, %r300, 3;
	mov.u32 	%r230, _ZZ17five_qubit_kernelP6float2iiiiiiiE6result;
	add.s32 	%r231, %r230, %r229;
	ld.shared.v2.f32 	{%f1914, %f1915}, [%r231];
	mul.wide.u32 	%rd117, %r300, 256;
	mov.u64 	%rd118, operator_matrix;
	add.s64 	%rd119, %rd118, %rd117;
	ld.const.v2.f32 	{%f1916, %f1917}, [%rd119+160];
	mul.f32 	%f1918, %f3086, %f1916;
	mul.f32 	%f1919, %f3085, %f1917;
	sub.f32 	%f1920, %f1918, %f1919;
	mul.f32 	%f1921, %f3086, %f1917;
	fma.rn.f32 	%f1922, %f3085, %f1916, %f1921;
	add.f32 	%f1923, %f1914, %f1920;
	add.f32 	%f1924, %f1915, %f1922;
	st.shared.v2.f32 	[%r231], {%f1923, %f1924};
	ld.shared.v2.f32 	{%f1925, %f1926}, [%r231+8];
	ld.const.v2.f32 	{%f1927, %f1928}, [%rd119+416];
	mul.f32 	%f1929, %f3086, %f1927;
	mul.f32 	%f1930, %f3085, %f1928;
	sub.f32 	%f1931, %f1929, %f1930;
	mul.f32 	%f1932, %f3086, %f1928;
	fma.rn.f32 	%f1933, %f3085, %f1927, %f1932;
	add.f32 	%f1934, %f1925, %f1931;
	add.f32 	%f1935, %f1926, %f1933;
	st.shared.v2.f32 	[%r231+8], {%f1934, %f1935};
	ld.shared.v2.f32 	{%f1936, %f1937}, [%r231+16];
	ld.const.v2.f32 	{%f1938, %f1939}, [%rd119+672];
	mul.f32 	%f1940, %f3086, %f1938;
	mul.f32 	%f1941, %f3085, %f1939;
	sub.f32 	%f1942, %f1940, %f1941;
	mul.f32 	%f1943, %f3086, %f1939;
	fma.rn.f32 	%f1944, %f3085, %f1938, %f1943;
	add.f32 	%f1945, %f1936, %f1942;
	add.f32 	%f1946, %f1937, %f1944;
	st.shared.v2.f32 	[%r231+16], {%f1945, %f1946};
	ld.shared.v2.f32 	{%f1947, %f1948}, [%r231+24];
	ld.const.v2.f32 	{%f1949, %f1950}, [%rd119+928];
	mul.f32 	%f1951, %f3086, %f1949;
	mul.f32 	%f1952, %f3085, %f1950;
	sub.f32 	%f1953, %f1951, %f1952;
	mul.f32 	%f1954, %f3086, %f1950;
	fma.rn.f32 	%f1955, %f3085, %f1949, %f1954;
	add.f32 	%f1956, %f1947, %f1953;
	add.f32 	%f1957, %f1948, %f1955;
	st.shared.v2.f32 	[%r231+24], {%f1956, %f1957};
	ld.shared.v2.f32 	{%f1958, %f1959}, [%r231+32];
	ld.const.v2.f32 	{%f1960, %f1961}, [%rd119+1184];
	mul.f32 	%f1962, %f3086, %f1960;
	mul.f32 	%f1963, %f3085, %f1961;
	sub.f32 	%f1964, %f1962, %f1963;
	mul.f32 	%f1965, %f3086, %f1961;
	fma.rn.f32 	%f1966, %f3085, %f1960, %f1965;
	add.f32 	%f1967, %f1958, %f1964;
	add.f32 	%f1968, %f1959, %f1966;
	st.shared.v2.f32 	[%r231+32], {%f1967, %f1968};
	ld.shared.v2.f32 	{%f1969, %f1970}, [%r231+40];
	ld.const.v2.f32 	{%f1971, %f1972}, [%rd119+1440];
	mul.f32 	%f1973, %f3086, %f1971;
	mul.f32 	%f1974, %f3085, %f1972;
	sub.f32 	%f1975, %f1973, %f1974;
	mul.f32 	%f1976, %f3086, %f1972;
	fma.rn.f32 	%f1977, %f3085, %f1971, %f1976;
	add.f32 	%f1978, %f1969, %f1975;
	add.f32 	%f1979, %f1970, %f1977;
	st.shared.v2.f32 	[%r231+40], {%f1978, %f1979};
	ld.shared.v2.f32 	{%f1980, %f1981}, [%r231+48];
	ld.const.v2.f32 	{%f1982, %f1983}, [%rd119+1696];
	mul.f32 	%f1984, %f3086, %f1982;
	mul.f32 	%f1985, %f3085, %f1983;
	sub.f32 	%f1986, %f1984, %f1985;
	mul.f32 	%f1987, %f3086, %f1983;
	fma.rn.f32 	%f1988, %f3085, %f1982, %f1987;
	add.f32 	%f1989, %f1980, %f1986;
	add.f32 	%f1990, %f1981, %f1988;
	st.shared.v2.f32 	[%r231+48], {%f1989, %f1990};
	ld.shared.v2.f32 	{%f1991, %f1992}, [%r231+56];
	ld.const.v2.f32 	{%f1993, %f1994}, [%rd119+1952];
	mul.f32 	%f1995, %f3086, %f1993;
	mul.f32 	%f1996, %f3085, %f1994;
	sub.f32 	%f1997, %f1995, %f1996;
	mul.f32 	%f1998, %f3086, %f1994;
	fma.rn.f32 	%f1999, %f3085, %f1993, %f1998;
	add.f32 	%f2000, %f1991, %f1997;
	add.f32 	%f2001, %f1992, %f1999;
	st.shared.v2.f32 	[%r231+56], {%f2000, %f2001};
	add.s32 	%r300, %r300, 8;
	setp.ne.s32 	%p43, %r300, 32;
	@%p43 bra 	$L__BB0_85;
	add.s32 	%r79, %r76, %r3;
	setp.ge.s32 	%p44, %r79, %r113;
	mul.wide.s32 	%rd120, %r79, 8;
	add.s64 	%rd25, %rd1, %rd120;
	mov.f32 	%f3087, 0f00000000;
	mov.f32 	%f3088, %f3087;
	@%p44 bra 	$L__BB0_88;
	ld.global.v2.f32 	{%f3088, %f3087}, [%rd25];
$L__BB0_88:
	mov.b32 	%r301, 0;
$L__BB0_89:
	shl.b32 	%r233, %r301, 3;
	mov.u32 	%r234, _ZZ17five_qubit_kernelP6float2iiiiiiiE6result;
	add.s32 	%r235, %r234, %r233;
	ld.shared.v2.f32 	{%f2003, %f2004}, [%r235];
	mul.wide.u32 	%rd121, %r301, 256;
	mov.u64 	%rd122, operator_matrix;
	add.s64 	%rd123, %rd122, %rd121;
	ld.const.v2.f32 	{%f2005, %f2006}, [%rd123+168];
	mul.f32 	%f2007, %f3088, %f2005;
	mul.f32 	%f2008, %f3087, %f2006;
	sub.f32 	%f2009, %f2007, %f2008;
	mul.f32 	%f2010, %f3088, %f2006;
	fma.rn.f32 	%f2011, %f3087, %f2005, %f2010;
	add.f32 	%f2012, %f2003, %f2009;
	add.f32 	%f2013, %f2004, %f2011;
	st.shared.v2.f32 	[%r235], {%f2012, %f2013};
	ld.shared.v2.f32 	{%f2014, %f2015}, [%r235+8];
	ld.const.v2.f32 	{%f2016, %f2017}, [%rd123+424];
	mul.f32 	%f2018, %f3088, %f2016;
	mul.f32 	%f2019, %f3087, %f2017;
	sub.f32 	%f2020, %f2018, %f2019;
	mul.f32 	%f2021, %f3088, %f2017;
	fma.rn.f32 	%f2022, %f3087, %f2016, %f2021;
	add.f32 	%f2023, %f2014, %f2020;
	add.f32 	%f2024, %f2015, %f2022;
	st.shared.v2.f32 	[%r235+8], {%f2023, %f2024};
	ld.shared.v2.f32 	{%f2025, %f2026}, [%r235+16];
	ld.const.v2.f32 	{%f2027, %f2028}, [%rd123+680];
	mul.f32 	%f2029, %f3088, %f2027;
	mul.f32 	%f2030, %f3087, %f2028;
	sub.f32 	%f2031, %f2029, %f2030;
	mul.f32 	%f2032, %f3088, %f2028;
	fma.rn.f32 	%f2033, %f3087, %f2027, %f2032;
	add.f32 	%f2034, %f2025, %f2031;
	add.f32 	%f2035, %f2026, %f2033;
	st.shared.v2.f32 	[%r235+16], {%f2034, %f2035};
	ld.shared.v2.f32 	{%f2036, %f2037}, [%r235+24];
	ld.const.v2.f32 	{%f2038, %f2039}, [%rd123+936];
	mul.f32 	%f2040, %f3088, %f2038;
	mul.f32 	%f2041, %f3087, %f2039;
	sub.f32 	%f2042, %f2040, %f2041;
	mul.f32 	%f2043, %f3088, %f2039;
	fma.rn.f32 	%f2044, %f3087, %f2038, %f2043;
	add.f32 	%f2045, %f2036, %f2042;
	add.f32 	%f2046, %f2037, %f2044;
	st.shared.v2.f32 	[%r235+24], {%f2045, %f2046};
	ld.shared.v2.f32 	{%f2047, %f2048}, [%r235+32];
	ld.const.v2.f32 	{%f2049, %f2050}, [%rd123+1192];
	mul.f32 	%f2051, %f3088, %f2049;
	mul.f32 	%f2052, %f3087, %f2050;
	sub.f32 	%f2053, %f2051, %f2052;
	mul.f32 	%f2054, %f3088, %f2050;
	fma.rn.f32 	%f2055, %f3087, %f2049, %f2054;
	add.f32 	%f2056, %f2047, %f2053;
	add.f32 	%f2057, %f2048, %f2055;
	st.shared.v2.f32 	[%r235+32], {%f2056, %f2057};
	ld.shared.v2.f32 	{%f2058, %f2059}, [%r235+40];
	ld.const.v2.f32 	{%f2060, %f2061}, [%rd123+1448];
	mul.f32 	%f2062, %f3088, %f2060;
	mul.f32 	%f2063, %f3087, %f2061;
	sub.f32 	%f2064, %f2062, %f2063;
	mul.f32 	%f2065, %f3088, %f2061;
	fma.rn.f32 	%f2066, %f3087, %f2060, %f2065;
	add.f32 	%f2067, %f2058, %f2064;
	add.f32 	%f2068, %f2059, %f2066;
	st.shared.v2.f32 	[%r235+40], {%f2067, %f2068};
	ld.shared.v2.f32 	{%f2069, %f2070}, [%r235+48];
	ld.const.v2.f32 	{%f2071, %f2072}, [%rd123+1704];
	mul.f32 	%f2073, %f3088, %f2071;
	mul.f32 	%f2074, %f3087, %f2072;
	sub.f32 	%f2075, %f2073, %f2074;
	mul.f32 	%f2076, %f3088, %f2072;
	fma.rn.f32 	%f2077, %f3087, %f2071, %f2076;
	add.f32 	%f2078, %f2069, %f2075;
	add.f32 	%f2079, %f2070, %f2077;
	st.shared.v2.f32 	[%r235+48], {%f2078, %f2079};
	ld.shared.v2.f32 	{%f2080, %f2081}, [%r235+56];
	ld.const.v2.f32 	{%f2082, %f2083}, [%rd123+1960];
	mul.f32 	%f2084, %f3088, %f2082;
	mul.f32 	%f2085, %f3087, %f2083;
	sub.f32 	%f2086, %f2084, %f2085;
	mul.f32 	%f2087, %f3088, %f2083;
	fma.rn.f32 	%f2088, %f3087, %f2082, %f2087;
	add.f32 	%f2089, %f2080, %f2086;
	add.f32 	%f2090, %f2081, %f2088;
	st.shared.v2.f32 	[%r235+56], {%f2089, %f2090};
	add.s32 	%r301, %r301, 8;
	setp.ne.s32 	%p45, %r301, 32;
	@%p45 bra 	$L__BB0_89;
	add.s32 	%r82, %r76, %r5;
	setp.ge.s32 	%p46, %r82, %r113;
	mul.wide.s32 	%rd124, %r82, 8;
	add.s64 	%rd26, %rd1, %rd124;
	mov.f32 	%f3089, 0f00000000;
	mov.f32 	%f3090, %f3089;
	@%p46 bra 	$L__BB0_92;
	ld.global.v2.f32 	{%f3090, %f3089}, [%rd26];
$L__BB0_92:
	mov.b32 	%r302, 0;
$L__BB0_93:
	shl.b32 	%r237, %r302, 3;
	mov.u32 	%r238, _ZZ17five_qubit_kernelP6float2iiiiiiiE6result;
	add.s32 	%r239, %r238, %r237;
	ld.shared.v2.f32 	{%f2092, %f2093}, [%r239];
	mul.wide.u32 	%rd125, %r302, 256;
	mov.u64 	%rd126, operator_matrix;
	add.s64 	%rd127, %rd126, %rd125;
	ld.const.v2.f32 	{%f2094, %f2095}, [%rd127+176];
	mul.f32 	%f2096, %f3090, %f2094;
	mul.f32 	%f2097, %f3089, %f2095;
	sub.f32 	%f2098, %f2096, %f2097;
	mul.f32 	%f2099, %f3090, %f2095;
	fma.rn.f32 	%f2100, %f3089, %f2094, %f2099;
	add.f32 	%f2101, %f2092, %f2098;
	add.f32 	%f2102, %f2093, %f2100;
	st.shared.v2.f32 	[%r239], {%f2101, %f2102};
	ld.shared.v2.f32 	{%f2103, %f2104}, [%r239+8];
	ld.const.v2.f32 	{%f2105, %f2106}, [%rd127+432];
	mul.f32 	%f2107, %f3090, %f2105;
	mul.f32 	%f2108, %f3089, %f2106;
	sub.f32 	%f2109, %f2107, %f2108;
	mul.f32 	%f2110, %f3090, %f2106;
	fma.rn.f32 	%f2111, %f3089, %f2105, %f2110;
	add.f32 	%f2112, %f2103, %f2109;
	add.f32 	%f2113, %f2104, %f2111;
	st.shared.v2.f32 	[%r239+8], {%f2112, %f2113};
	ld.shared.v2.f32 	{%f2114, %f2115}, [%r239+16];
	ld.const.v2.f32 	{%f2116, %f2117}, [%rd127+688];
	mul.f32 	%f2118, %f3090, %f2116;
	mul.f32 	%f2119, %f3089, %f2117;
	sub.f32 	%f2120, %f2118, %f2119;
	mul.f32 	%f2121, %f3090, %f2117;
	fma.rn.f32 	%f2122, %f3089, %f2116, %f2121;
	add.f32 	%f2123, %f2114, %f2120;
	add.f32 	%f2124, %f2115, %f2122;
	st.shared.v2.f32 	[%r239+16], {%f2123, %f2124};
	ld.shared.v2.f32 	{%f2125, %f2126}, [%r239+24];
	ld.const.v2.f32 	{%f2127, %f2128}, [%rd127+944];
	mul.f32 	%f2129, %f3090, %f2127;
	mul.f32 	%f2130, %f3089, %f2128;
	sub.f32 	%f2131, %f2129, %f2130;
	mul.f32 	%f2132, %f3090, %f2128;
	fma.rn.f32 	%f2133, %f3089, %f2127, %f2132;
	add.f32 	%f2134, %f2125, %f2131;
	add.f32 	%f2135, %f2126, %f2133;
	st.shared.v2.f32 	[%r239+24], {%f2134, %f2135};
	ld.shared.v2.f32 	{%f2136, %f2137}, [%r239+32];
	ld.const.v2.f32 	{%f2138, %f2139}, [%rd127+1200];
	mul.f32 	%f2140, %f3090, %f2138;
	mul.f32 	%f2141, %f3089, %f2139;
	sub.f32 	%f2142, %f2140, %f2141;
	mul.f32 	%f2143, %f3090, %f2139;
	fma.rn.f32 	%f2144, %f3089, %f2138, %f2143;
	add.f32 	%f2145, %f2136, %f2142;
	add.f32 	%f2146, %f2137, %f2144;
	st.shared.v2.f32 	[%r239+32], {%f2145, %f2146};
	ld.shared.v2.f32 	{%f2147, %f2148}, [%r239+40];
	ld.const.v2.f32 	{%f2149, %f2150}, [%rd127+1456];
	mul.f32 	%f2151, %f3090, %f2149;
	mul.f32 	%f2152, %f3089, %f2150;
	sub.f32 	%f2153, %f2151, %f2152;
	mul.f32 	%f2154, %f3090, %f2150;
	fma.rn.f32 	%f2155, %f3089, %f2149, %f2154;
	add.f32 	%f2156, %f2147, %f2153;
	add.f32 	%f2157, %f2148, %f2155;
	st.shared.v2.f32 	[%r239+40], {%f2156, %f2157};
	ld.shared.v2.f32 	{%f2158, %f2159}, [%r239+48];
	ld.const.v2.f32 	{%f2160, %f2161}, [%rd127+1712];
	mul.f32 	%f2162, %f3090, %f2160;
	mul.f32 	%f2163, %f3089, %f2161;
	sub.f32 	%f2164, %f2162, %f2163;
	mul.f32 	%f2165, %f3090, %f2161;
	fma.rn.f32 	%f2166, %f3089, %f2160, %f2165;
	add.f32 	%f2167, %f2158, %f2164;
	add.f32 	%f2168, %f2159, %f2166;
	st.shared.v2.f32 	[%r239+48], {%f2167, %f2168};
	ld.shared.v2.f32 	{%f2169, %f2170}, [%r239+56];
	ld.const.v2.f32 	{%f2171, %f2172}, [%rd127+1968];
	mul.f32 	%f2173, %f3090, %f2171;
	mul.f32 	%f2174, %f3089, %f2172;
	sub.f32 	%f2175, %f2173, %f2174;
	mul.f32 	%f2176, %f3090, %f2172;
	fma.rn.f32 	%f2177, %f3089, %f2171, %f2176;
	add.f32 	%f2178, %f2169, %f2175;
	add.f32 	%f2179, %f2170, %f2177;
	st.shared.v2.f32 	[%r239+56], {%f2178, %f2179};
	add.s32 	%r302, %r302, 8;
	setp.ne.s32 	%p47, %r302, 32;
	@%p47 bra 	$L__BB0_93;
	add.s32 	%r85, %r82, %r3;
	setp.ge.s32 	%p48, %r85, %r113;
	mul.wide.s32 	%rd128, %r85, 8;
	add.s64 	%rd27, %rd1, %rd128;
	mov.f32 	%f3091, 0f00000000;
	mov.f32 	%f3092, %f3091;
	@%p48 bra 	$L__BB0_96;
	ld.global.v2.f32 	{%f3092, %f3091}, [%rd27];
$L__BB0_96:
	mov.b32 	%r303, 0;
$L__BB0_97:
	shl.b32 	%r241, %r303, 3;
	mov.u32 	%r242, _ZZ17five_qubit_kernelP6float2iiiiiiiE6result;
	add.s32 	%r243, %r242, %r241;
	ld.shared.v2.f32 	{%f2181, %f2182}, [%r243];
	mul.wide.u32 	%rd129, %r303, 256;
	mov.u64 	%rd130, operator_matrix;
	add.s64 	%rd131, %rd130, %rd129;
	ld.const.v2.f32 	{%f2183, %f2184}, [%rd131+184];
	mul.f32 	%f2185, %f3092, %f2183;
	mul.f32 	%f2186, %f3091, %f2184;
	sub.f32 	%f2187, %f2185, %f2186;
	mul.f32 	%f2188, %f3092, %f2184;
	fma.rn.f32 	%f2189, %f3091, %f2183, %f2188;
	add.f32 	%f2190, %f2181, %f2187;
	add.f32 	%f2191, %f2182, %f2189;
	st.shared.v2.f32 	[%r243], {%f2190, %f2191};
	ld.shared.v2.f32 	{%f2192, %f2193}, [%r243+8];
	ld.const.v2.f32 	{%f2194, %f2195}, [%rd131+440];
	mul.f32 	%f2196, %f3092, %f2194;
	mul.f32 	%f2197, %f3091, %f2195;
	sub.f32 	%f2198, %f2196, %f2197;
	mul.f32 	%f2199, %f3092, %f2195;
	fma.rn.f32 	%f2200, %f3091, %f2194, %f2199;
	add.f32 	%f2201, %f2192, %f2198;
	add.f32 	%f2202, %f2193, %f2200;
	st.shared.v2.f32 	[%r243+8], {%f2201, %f2202};
	ld.shared.v2.f32 	{%f2203, %f2204}, [%r243+16];
	ld.const.v2.f32 	{%f2205, %f2206}, [%rd131+696];
	mul.f32 	%f2207, %f3092, %f2205;
	mul.f32 	%f2208, %f3091, %f2206;
	sub.f32 	%f2209, %f2207, %f2208;
	mul.f32 	%f2210, %f3092, %f2206;
	fma.rn.f32 	%f2211, %f3091, %f2205, %f2210;
	add.f32 	%f2212, %f2203, %f2209;
	add.f32 	%f2213, %f2204, %f2211;
	st.shared.v2.f32 	[%r243+16], {%f2212, %f2213};
	ld.shared.v2.f32 	{%f2214, %f2215}, [%r243+24];
	ld.const.v2.f32 	{%f2216, %f2217}, [%rd131+952];
	mul.f32 	%f2218, %f3092, %f2216;
	mul.f32 	%f2219, %f3091, %f2217;
	sub.f32 	%f2220, %f2218, %f2219;
	mul.f32 	%f2221, %f3092, %f2217;
	fma.rn.f32 	%f2222, %f3091, %f2216, %f2221;
	add.f32 	%f2223, %f2214, %f2220;
	add.f32 	%f2224, %f2215, %f2222;
	st.shared.v2.f32 	[%r243+24], {%f2223, %f2224};
	ld.shared.v2.f32 	{%f2225, %f2226}, [%r243+32];
	ld.const.v2.f32 	{%f2227, %f2228}, [%rd131+1208];
	mul.f32 	%f2229, %f3092, %f2227;
	mul.f32 	%f2230, %f3091, %f2228;
	sub.f32 	%f2231, %f2229, %f2230;
	mul.f32 	%f2232, %f3092, %f2228;
	fma.rn.f32 	%f2233, %f3091, %f2227, %f2232;
	add.f32 	%f2234, %f2225, %f2231;
	add.f32 	%f2235, %f2226, %f2233;
	st.shared.v2.f32 	[%r243+32], {%f2234, %f2235};
	ld.shared.v2.f32 	{%f2236, %f2237}, [%r243+40];
	ld.const.v2.f32 	{%f2238, %f2239}, [%rd131+1464];
	mul.f32 	%f2240, %f3092, %f2238;
	mul.f32 	%f2241, %f3091, %f2239;
	sub.f32 	%f2242, %f2240, %f2241;
	mul.f32 	%f2243, %f3092, %f2239;
	fma.rn.f32 	%f2244, %f3091, %f2238, %f2243;
	add.f32 	%f2245, %f2236, %f2242;
	add.f32 	%f2246, %f2237, %f2244;
	st.shared.v2.f32 	[%r243+40], {%f2245, %f2246};
	ld.shared.v2.f32 	{%f2247, %f2248}, [%r243+48];
	ld.const.v2.f32 	{%f2249, %f2250}, [%rd131+1720];
	mul.f32 	%f2251, %f3092, %f2249;
	mul.f32 	%f2252, %f3091, %f2250;
	sub.f32 	%f2253, %f2251, %f2252;
	mul.f32 	%f2254, %f3092, %f2250;
	fma.rn.f32 	%f2255, %f3091, %f2249, %f2254;
	add.f32 	%f2256, %f2247, %f2253;
	add.f32 	%f2257, %f2248, %f2255;
	st.shared.v2.f32 	[%r243+48], {%f2256, %f2257};
	ld.shared.v2.f32 	{%f2258, %f2259}, [%r243+56];
	ld.const.v2.f32 	{%f2260, %f2261}, [%rd131+1976];
	mul.f32 	%f2262, %f3092, %f2260;
	mul.f32 	%f2263, %f3091, %f2261;
	sub.f32 	%f2264, %f2262, %f2263;
	mul.f32 	%f2265, %f3092, %f2261;
	fma.rn.f32 	%f2266, %f3091, %f2260, %f2265;
	add.f32 	%f2267, %f2258, %f2264;
	add.f32 	%f2268, %f2259, %f2266;
	st.shared.v2.f32 	[%r243+56], {%f2267, %f2268};
	add.s32 	%r303, %r303, 8;
	setp.ne.s32 	%p49, %r303, 32;
	@%p49 bra 	$L__BB0_97;
	add.s32 	%r88, %r64, %r9;
	setp.ge.s32 	%p50, %r88, %r113;
	mul.wide.s32 	%rd132, %r88, 8;
	add.s64 	%rd28, %rd1, %rd132;
	mov.f32 	%f3093, 0f00000000;
	mov.f32 	%f3094, %f3093;
	@%p50 bra 	$L__BB0_100;
	ld.global.v2.f32 	{%f3094, %f3093}, [%rd28];
$L__BB0_100:
	mov.b32 	%r304, 0;
$L__BB0_101:
	shl.b32 	%r245, %r304, 3;
	mov.u32 	%r246, _ZZ17five_qubit_kernelP6float2iiiiiiiE6result;
	add.s32 	%r247, %r246, %r245;
	ld.shared.v2.f32 	{%f2270, %f2271}, [%r247];
	mul.wide.u32 	%rd133, %r304, 256;
	mov.u64 	%rd134, operator_matrix;
	add.s64 	%rd135, %rd134, %rd133;
	ld.const.v2.f32 	{%f2272, %f2273}, [%rd135+192];
	mul.f32 	%f2274, %f3094, %f2272;
	mul.f32 	%f2275, %f3093, %f2273;
	sub.f32 	%f2276, %f2274, %f2275;
	mul.f32 	%f2277, %f3094, %f2273;
	fma.rn.f32 	%f2278, %f3093, %f2272, %f2277;
	add.f32 	%f2279, %f2270, %f2276;
	add.f32 	%f2280, %f2271, %f2278;
	st.shared.v2.f32 	[%r247], {%f2279, %f2280};
	ld.shared.v2.f32 	{%f2281, %f2282}, [%r247+8];
	ld.const.v2.f32 	{%f2283, %f2284}, [%rd135+448];
	mul.f32 	%f2285, %f3094, %f2283;
	mul.f32 	%f2286, %f3093, %f2284;
	sub.f32 	%f2287, %f2285, %f2286;
	mul.f32 	%f2288, %f3094, %f2284;
	fma.rn.f32 	%f2289, %f3093, %f2283, %f2288;
	add.f32 	%f2290, %f2281, %f2287;
	add.f32 	%f2291, %f2282, %f2289;
	st.shared.v2.f32 	[%r247+8], {%f2290, %f2291};
	ld.shared.v2.f32 	{%f2292, %f2293}, [%r247+16];
	ld.const.v2.f32 	{%f2294, %f2295}, [%rd135+704];
	mul.f32 	%f2296, %f3094, %f2294;
	mul.f32 	%f2297, %f3093, %f2295;
	sub.f32 	%f2298, %f2296, %f2297;
	mul.f32 	%f2299, %f3094, %f2295;
	fma.rn.f32 	%f2300, %f3093, %f2294, %f2299;
	add.f32 	%f2301, %f2292, %f2298;
	add.f32 	%f2302, %f2293, %f2300;
	st.shared.v2.f32 	[%r247+16], {%f2301, %f2302};
	ld.shared.v2.f32 	{%f2303, %f2304}, [%r247+24];
	ld.const.v2.f32 	{%f2305, %f2306}, [%rd135+960];
	mul.f32 	%f2307, %f3094, %f2305;
	mul.f32 	%f2308, %f3093, %f2306;
	sub.f32 	%f2309, %f2307, %f2308;
	mul.f32 	%f2310, %f3094, %f2306;
	fma.rn.f32 	%f2311, %f3093, %f2305, %f2310;
	add.f32 	%f2312, %f2303, %f2309;
	add.f32 	%f2313, %f2304, %f2311;
	st.shared.v2.f32 	[%r247+24], {%f2312, %f2313};
	ld.shared.v2.f32 	{%f2314, %f2315}, [%r247+32];
	ld.const.v2.f32 	{%f2316, %f2317}, [%rd135+1216];
	mul.f32 	%f2318, %f3094, %f2316;
	mul.f32 	%f2319, %f3093, %f2317;
	sub.f32 	%f2320, %f2318, %f2319;
	mul.f32 	%f2321, %f3094, %f2317;
	fma.rn.f32 	%f2322, %f3093, %f2316, %f2321;
	add.f32 	%f2323, %f2314, %f2320;
	add.f32 	%f2324, %f2315, %f2322;
	st.shared.v2.f32 	[%r247+32], {%f2323, %f2324};
	ld.shared.v2.f32 	{%f2325, %f2326}, [%r247+40];
	ld.const.v2.f32 	{%f2327, %f2328}, [%rd135+1472];
	mul.f32 	%f2329, %f3094, %f2327;
	mul.f32 	%f2330, %f3093, %f2328;
	sub.f32 	%f2331, %f2329, %f2330;
	mul.f32 	%f2332, %f3094, %f2328;
	fma.rn.f32 	%f2333, %f3093, %f2327, %f2332;
	add.f32 	%f2334, %f2325, %f2331;
	add.f32 	%f2335, %f2326, %f2333;
	st.shared.v2.f32 	[%r247+40], {%f2334, %f2335};
	ld.shared.v2.f32 	{%f2336, %f2337}, [%r247+48];
	ld.const.v2.f32 	{%f2338, %f2339}, [%rd135+1728];
	mul.f32 	%f2340, %f3094, %f2338;
	mul.f32 	%f2341, %f3093, %f2339;
	sub.f32 	%f2342, %f2340, %f2341;
	mul.f32 	%f2343, %f3094, %f2339;
	fma.rn.f32 	%f2344, %f3093, %f2338, %f2343;
	add.f32 	%f2345, %f2336, %f2342;
	add.f32 	%f2346, %f2337, %f2344;
	st.shared.v2.f32 	[%r247+48], {%f2345, %f2346};
	ld.shared.v2.f32 	{%f2347, %f2348}, [%r247+56];
	ld.const.v2.f32 	{%f2349, %f2350}, [%rd135+1984];
	mul.f32 	%f2351, %f3094, %f2349;
	mul.f32 	%f2352, %f3093, %f2350;
	sub.f32 	%f2353, %f2351, %f2352;
	mul.f32 	%f2354, %f3094, %f2350;
	fma.rn.f32 	%f2355, %f3093, %f2349, %f2354;
	add.f32 	%f2356, %f2347, %f2353;
	add.f32 	%f2357, %f2348, %f2355;
	st.shared.v2.f32 	[%r247+56], {%f2356, %f2357};
	add.s32 	%r304, %r304, 8;
	setp.ne.s32 	%p51, %r304, 32;
	@%p51 bra 	$L__BB0_101;
	add.s32 	%r91, %r88, %r3;
	setp.ge.s32 	%p52, %r91, %r113;
	mul.wide.s32 	%rd136, %r91, 8;
	add.s64 	%rd29, %rd1, %rd136;
	mov.f32 	%f3095, 0f00000000;
	mov.f32 	%f3096, %f3095;
	@%p52 bra 	$L__BB0_104;
	ld.global.v2.f32 	{%f3096, %f3095}, [%rd29];
$L__BB0_104:
	mov.b32 	%r305, 0;
$L__BB0_105:
	shl.b32 	%r249, %r305, 3;
	mov.u32 	%r250, _ZZ17five_qubit_kernelP6float2iiiiiiiE6result;
	add.s32 	%r251, %r250, %r249;
	ld.shared.v2.f32 	{%f2359, %f2360}, [%r251];
	mul.wide.u32 	%rd137, %r305, 256;
	mov.u64 	%rd138, operator_matrix;
	add.s64 	%rd139, %rd138, %rd137;
	ld.const.v2.f32 	{%f2361, %f2362}, [%rd139+200];
	mul.f32 	%f2363, %f3096, %f2361;
	mul.f32 	%f2364, %f3095, %f2362;
	sub.f32 	%f2365, %f2363, %f2364;
	mul.f32 	%f2366, %f3096, %f2362;
	fma.rn.f32 	%f2367, %f3095, %f2361, %f2366;
	add.f32 	%f2368, %f2359, %f2365;
	add.f32 	%f2369, %f2360, %f2367;
	st.shared.v2.f32 	[%r251], {%f2368, %f2369};
	ld.shared.v2.f32 	{%f2370, %f2371}, [%r251+8];
	ld.const.v2.f32 	{%f2372, %f2373}, [%rd139+456];
	mul.f32 	%f2374, %f3096, %f2372;
	mul.f32 	%f2375, %f3095, %f2373;
	sub.f32 	%f2376, %f2374, %f2375;
	mul.f32 	%f2377, %f3096, %f2373;
	fma.rn.f32 	%f2378, %f3095, %f2372, %f2377;
	add.f32 	%f2379, %f2370, %f2376;
	add.f32 	%f2380, %f2371, %f2378;
	st.shared.v2.f32 	[%r251+8], {%f2379, %f2380};
	ld.shared.v2.f32 	{%f2381, %f2382}, [%r251+16];
	ld.const.v2.f32 	{%f2383, %f2384}, [%rd139+712];
	mul.f32 	%f2385, %f3096, %f2383;
	mul.f32 	%f2386, %f3095, %f2384;
	sub.f32 	%f2387, %f2385, %f2386;
	mul.f32 	%f2388, %f3096, %f2384;
	fma.rn.f32 	%f2389, %f3095, %f2383, %f2388;
	add.f32 	%f2390, %f2381, %f2387;
	add.f32 	%f2391, %f2382, %f2389;
	st.shared.v2.f32 	[%r251+16], {%f2390, %f2391};
	ld.shared.v2.f32 	{%f2392, %f2393}, [%r251+24];
	ld.const.v2.f32 	{%f2394, %f2395}, [%rd139+968];
	mul.f32 	%f2396, %f3096, %f2394;
	mul.f32 	%f2397, %f3095, %f2395;
	sub.f32 	%f2398, %f2396, %f2397;
	mul.f32 	%f2399, %f3096, %f2395;
	fma.rn.f32 	%f2400, %f3095, %f2394, %f2399;
	add.f32 	%f2401, %f2392, %f2398;
	add.f32 	%f2402, %f2393, %f2400;
	st.shared.v2.f32 	[%r251+24], {%f2401, %f2402};
	ld.shared.v2.f32 	{%f2403, %f2404}, [%r251+32];
	ld.const.v2.f32 	{%f2405, %f2406}, [%rd139+1224];
	mul.f32 	%f2407, %f3096, %f2405;
	mul.f32 	%f2408, %f3095, %f2406;
	sub.f32 	%f2409, %f2407, %f2408;
	mul.f32 	%f2410, %f3096, %f2406;
	fma.rn.f32 	%f2411, %f3095, %f2405, %f2410;
	add.f32 	%f2412, %f2403, %f2409;
	add.f32 	%f2413, %f2404, %f2411;
	st.shared.v2.f32 	[%r251+32], {%f2412, %f2413};
	ld.shared.v2.f32 	{%f2414, %f2415}, [%r251+40];
	ld.const.v2.f32 	{%f2416, %f2417}, [%rd139+1480];
	mul.f32 	%f2418, %f3096, %f2416;
	mul.f32 	%f2419, %f3095, %f2417;
	sub.f32 	%f2420, %f2418, %f2419;
	mul.f32 	%f2421, %f3096, %f2417;
	fma.rn.f32 	%f2422, %f3095, %f2416, %f2421;
	add.f32 	%f2423, %f2414, %f2420;
	add.f32 	%f2424, %f2415, %f2422;
	st.shared.v2.f32 	[%r251+40], {%f2423, %f2424};
	ld.shared.v2.f32 	{%f2425, %f2426}, [%r251+48];
	ld.const.v2.f32 	{%f2427, %f2428}, [%rd139+1736];
	mul.f32 	%f2429, %f3096, %f2427;
	mul.f32 	%f2430, %f3095, %f2428;
	sub.f32 	%f2431, %f2429, %f2430;
	mul.f32 	%f2432, %f3096, %f2428;
	fma.rn.f32 	%f2433, %f3095, %f2427, %f2432;
	add.f32 	%f2434, %f2425, %f2431;
	add.f32 	%f2435, %f2426, %f2433;
	st.shared.v2.f32 	[%r251+48], {%f2434, %f2435};
	ld.shared.v2.f32 	{%f2436, %f2437}, [%r251+56];
	ld.const.v2.f32 	{%f2438, %f2439}, [%rd139+1992];
	mul.f32 	%f2440, %f3096, %f2438;
	mul.f32 	%f2441, %f3095, %f2439;
	sub.f32 	%f2442, %f2440, %f2441;
	mul.f32 	%f2443, %f3096, %f2439;
	fma.rn.f32 	%f2444, %f3095, %f2438, %f2443;
	add.f32 	%f2445, %f2436, %f2442;
	add.f32 	%f2446, %f2437, %f2444;
	st.shared.v2.f32 	[%r251+56], {%f2445, %f2446};
	add.s32 	%r305, %r305, 8;
	setp.ne.s32 	%p53, %r305, 32;
	@%p53 bra 	$L__BB0_105;
	add.s32 	%r94, %r88, %r5;
	setp.ge.s32 	%p54, %r94, %r113;
	mul.wide.s32 	%rd140, %r94, 8;
	add.s64 	%rd30, %rd1, %rd140;
	mov.f32 	%f3097, 0f00000000;
	mov.f32 	%f3098, %f3097;
	@%p54 bra 	$L__BB0_108;
	ld.global.v2.f32 	{%f3098, %f3097}, [%rd30];
$L__BB0_108:
	mov.b32 	%r306, 0;
$L__BB0_109:
	shl.b32 	%r253, %r306, 3;
	mov.u32 	%r254, _ZZ17five_qubit_kernelP6float2iiiiiiiE6result;
	add.s32 	%r255, %r254, %r253;
	ld.shared.v2.f32 	{%f2448, %f2449}, [%r255];
	mul.wide.u32 	%rd141, %r306, 256;
	mov.u64 	%rd142, operator_matrix;
	add.s64 	%rd143, %rd142, %rd141;
	ld.const.v2.f32 	{%f2450, %f2451}, [%rd143+208];
	mul.f32 	%f2452, %f3098, %f2450;
	mul.f32 	%f2453, %f3097, %f2451;
	sub.f32 	%f2454, %f2452, %f2453;
	mul.f32 	%f2455, %f3098, %f2451;
	fma.rn.f32 	%f2456, %f3097, %f2450, %f2455;
	add.f32 	%f2457, %f2448, %f2454;
	add.f32 	%f2458, %f2449, %f2456;
	st.shared.v2.f32 	[%r255], {%f2457, %f2458};
	ld.shared.v2.f32 	{%f2459, %f2460}, [%r255+8];
	ld.const.v2.f32 	{%f2461, %f2462}, [%rd143+464];
	mul.f32 	%f2463, %f3098, %f2461;
	mul.f32 	%f2464, %f3097, %f2462;
	sub.f32 	%f2465, %f2463, %f2464;
	mul.f32 	%f2466, %f3098, %f2462;
	fma.rn.f32 	%f2467, %f3097, %f2461, %f2466;
	add.f32 	%f2468, %f2459, %f2465;
	add.f32 	%f2469, %f2460, %f2467;
	st.shared.v2.f32 	[%r255+8], {%f2468, %f2469};
	ld.shared.v2.f32 	{%f2470, %f2471}, [%r255+16];
	ld.const.v2.f32 	{%f2472, %f2473}, [%rd143+720];
	mul.f32 	%f2474, %f3098, %f2472;
	mul.f32 	%f2475, %f3097, %f2473;
	sub.f32 	%f2476, %f2474, %f2475;
	mul.f32 	%f2477, %f3098, %f2473;
	fma.rn.f32 	%f2478, %f3097, %f2472, %f2477;
	add.f32 	%f2479, %f2470, %f2476;
	add.f32 	%f2480, %f2471, %f2478;
	st.shared.v2.f32 	[%r255+16], {%f2479, %f2480};
	ld.shared.v2.f32 	{%f2481, %f2482}, [%r255+24];
	ld.const.v2.f32 	{%f2483, %f2484}, [%rd143+976];
	mul.f32 	%f2485, %f3098, %f2483;
	mul.f32 	%f2486, %f3097, %f2484;
	sub.f32 	%f2487, %f2485, %f2486;
	mul.f32 	%f2488, %f3098, %f2484;
	fma.rn.f32 	%f2489, %f3097, %f2483, %f2488;
	add.f32 	%f2490, %f2481, %f2487;
	add.f32 	%f2491, %f2482, %f2489;
	st.shared.v2.f32 	[%r255+24], {%f2490, %f2491};
	ld.shared.v2.f32 	{%f2492, %f2493}, [%r255+32];
	ld.const.v2.f32 	{%f2494, %f2495}, [%rd143+1232];
	mul.f32 	%f2496, %f3098, %f2494;
	mul.f32 	%f2497, %f3097, %f2495;
	sub.f32 	%f2498, %f2496, %f2497;
	mul.f32 	%f2499, %f3098, %f2495;
	fma.rn.f32 	%f2500, %f3097, %f2494, %f2499;
	add.f32 	%f2501, %f2492, %f2498;
	add.f32 	%f2502, %f2493, %f2500;
	st.shared.v2.f32 	[%r255+32], {%f2501, %f2502};
	ld.shared.v2.f32 	{%f2503, %f2504}, [%r255+40];
	ld.const.v2.f32 	{%f2505, %f2506}, [%rd143+1488];
	mul.f32 	%f2507, %f3098, %f2505;
	mul.f32 	%f2508, %f3097, %f2506;
	sub.f32 	%f2509, %f2507, %f2508;
	mul.f32 	%f2510, %f3098, %f2506;
	fma.rn.f32 	%f2511, %f3097, %f2505, %f2510;
	add.f32 	%f2512, %f2503, %f2509;
	add.f32 	%f2513, %f2504, %f2511;
	st.shared.v2.f32 	[%r255+40], {%f2512, %f2513};
	ld.shared.v2.f32 	{%f2514, %f2515}, [%r255+48];
	ld.const.v2.f32 	{%f2516, %f2517}, [%rd143+1744];
	mul.f32 	%f2518, %f3098, %f2516;
	mul.f32 	%f2519, %f3097, %f2517;
	sub.f32 	%f2520, %f2518, %f2519;
	mul.f32 	%f2521, %f3098, %f2517;
	fma.rn.f32 	%f2522, %f3097, %f2516, %f2521;
	add.f32 	%f2523, %f2514, %f2520;
	add.f32 	%f2524, %f2515, %f2522;
	st.shared.v2.f32 	[%r255+48], {%f2523, %f2524};
	ld.shared.v2.f32 	{%f2525, %f2526}, [%r255+56];
	ld.const.v2.f32 	{%f2527, %f2528}, [%rd143+2000];
	mul.f32 	%f2529, %f3098, %f2527;
	mul.f32 	%f2530, %f3097, %f2528;
	sub.f32 	%f2531, %f2529, %f2530;
	mul.f32 	%f2532, %f3098, %f2528;
	fma.rn.f32 	%f2533, %f3097, %f2527, %f2532;
	add.f32 	%f2534, %f2525, %f2531;
	add.f32 	%f2535, %f2526, %f2533;
	st.shared.v2.f32 	[%r255+56], {%f2534, %f2535};
	add.s32 	%r306, %r306, 8;
	setp.ne.s32 	%p55, %r306, 32;
	@%p55 bra 	$L__BB0_109;
	add.s32 	%r97, %r94, %r3;
	setp.ge.s32 	%p56, %r97, %r113;
	mul.wide.s32 	%rd144, %r97, 8;
	add.s64 	%rd31, %rd1, %rd144;
	mov.f32 	%f3099, 0f00000000;
	mov.f32 	%f3100, %f3099;
	@%p56 bra 	$L__BB0_112;
	ld.global.v2.f32 	{%f3100, %f3099}, [%rd31];
$L__BB0_112:
	mov.b32 	%r307, 0;
$L__BB0_113:
	shl.b32 	%r257, %r307, 3;
	mov.u32 	%r258, _ZZ17five_qubit_kernelP6float2iiiiiiiE6result;
	add.s32 	%r259, %r258, %r257;
	ld.shared.v2.f32 	{%f2537, %f2538}, [%r259];
	mul.wide.u32 	%rd145, %r307, 256;
	mov.u64 	%rd146, operator_matrix;
	add.s64 	%rd147, %rd146, %rd145;
	ld.const.v2.f32 	{%f2539, %f2540}, [%rd147+216];
	mul.f32 	%f2541, %f3100, %f2539;
	mul.f32 	%f2542, %f3099, %f2540;
	sub.f32 	%f2543, %f2541, %f2542;
	mul.f32 	%f2544, %f3100, %f2540;
	fma.rn.f32 	%f2545, %f3099, %f2539, %f2544;
	add.f32 	%f2546, %f2537, %f2543;
	add.f32 	%f2547, %f2538, %f2545;
	st.shared.v2.f32 	[%r259], {%f2546, %f2547};
	ld.shared.v2.f32 	{%f2548, %f2549}, [%r259+8];
	ld.const.v2.f32 	{%f2550, %f2551}, [%rd147+472];
	mul.f32 	%f2552, %f3100, %f2550;
	mul.f32 	%f2553, %f3099, %f2551;
	sub.f32 	%f2554, %f2552, %f2553;
	mul.f32 	%f2555, %f3100, %f2551;
	fma.rn.f32 	%f2556, %f3099, %f2550, %f2555;
	add.f32 	%f2557, %f2548, %f2554;
	add.f32 	%f2558, %f2549, %f2556;
	st.shared.v2.f32 	[%r259+8], {%f2557, %f2558};
	ld.shared.v2.f32 	{%f2559, %f2560}, [%r259+16];
	ld.const.v2.f32 	{%f2561, %f2562}, [%rd147+728];
	mul.f32 	%f2563, %f3100, %f2561;
	mul.f32 	%f2564, %f3099, %f2562;
	sub.f32 	%f2565, %f2563, %f2564;
	mul.f32 	%f2566, %f3100, %f2562;
	fma.rn.f32 	%f2567, %f3099, %f2561, %f2566;
	add.f32 	%f2568, %f2559, %f2565;
	add.f32 	%f2569, %f2560, %f2567;
	st.shared.v2.f32 	[%r259+16], {%f2568, %f2569};
	ld.shared.v2.f32 	{%f2570, %f2571}, [%r259+24];
	ld.const.v2.f32 	{%f2572, %f2573}, [%rd147+984];
	mul.f32 	%f2574, %f3100, %f2572;
	mul.f32 	%f2575, %f3099, %f2573;
	sub.f32 	%f2576, %f2574, %f2575;
	mul.f32 	%f2577, %f3100, %f2573;
	fma.rn.f32 	%f2578, %f3099, %f2572, %f2577;
	add.f32 	%f2579, %f2570, %f2576;
	add.f32 	%f2580, %f2571, %f2578;
	st.shared.v2.f32 	[%r259+24], {%f2579, %f2580};
	ld.shared.v2.f32 	{%f2581, %f2582}, [%r259+32];
	ld.const.v2.f32 	{%f2583, %f2584}, [%rd147+1240];
	mul.f32 	%f2585, %f3100, %f2583;
	mul.f32 	%f2586, %f3099, %f2584;
	sub.f32 	%f2587, %f2585, %f2586;
	mul.f32 	%f2588, %f3100, %f2584;
	fma.rn.f32 	%f2589, %f3099, %f2583, %f2588;
	add.f32 	%f2590, %f2581, %f2587;
	add.f32 	%f2591, %f2582, %f2589;
	st.shared.v2.f32 	[%r259+32], {%f2590, %f2591};
	ld.shared.v2.f32 	{%f2592, %f2593}, [%r259+40];
	ld.const.v2.f32 	{%f2594, %f2595}, [%rd147+1496];
	mul.f32 	%f2596, %f3100, %f2594;
	mul.f32 	%f2597, %f3099, %f2595;
	sub.f32 	%f2598, %f2596, %f2597;
	mul.f32 	%f2599, %f3100, %f2595;
	fma.rn.f32 	%f2600, %f3099, %f2594, %f2599;
	add.f32 	%f2601, %f2592, %f2598;
	add.f32 	%f2602, %f2593, %f2600;
	st.shared.v2.f32 	[%r259+40], {%f2601, %f2602};
	ld.shared.v2.f32 	{%f2603, %f2604}, [%r259+48];
	ld.const.v2.f32 	{%f2605, %f2606}, [%rd147+1752];
	mul.f32 	%f2607, %f3100, %f2605;
	mul.f32 	%f2608, %f3099, %f2606;
	sub.f32 	%f2609, %f2607, %f2608;
	mul.f32 	%f2610, %f3100, %f2606;
	fma.rn.f32 	%f2611, %f3099, %f2605, %f2610;
	add.f32 	%f2612, %f2603, %f2609;
	add.f32 	%f2613, %f2604, %f2611;
	st.shared.v2.f32 	[%r259+48], {%f2612, %f2613};
	ld.shared.v2.f32 	{%f2614, %f2615}, [%r259+56];
	ld.const.v2.f32 	{%f2616, %f2617}, [%rd147+2008];
	mul.f32 	%f2618, %f3100, %f2616;
	mul.f32 	%f2619, %f3099, %f2617;
	sub.f32 	%f2620, %f2618, %f2619;
	mul.f32 	%f2621, %f3100, %f2617;
	fma.rn.f32 	%f2622, %f3099, %f2616, %f2621;
	add.f32 	%f2623, %f2614, %f2620;
	add.f32 	%f2624, %f2615, %f2622;
	st.shared.v2.f32 	[%r259+56], {%f2623, %f2624};
	add.s32 	%r307, %r307, 8;
	setp.ne.s32 	%p57, %r307, 32;
	@%p57 bra 	$L__BB0_113;
	add.s32 	%r100, %r88, %r6;
	setp.ge.s32 	%p58, %r100, %r113;
	mul.wide.s32 	%rd148, %r100, 8;
	add.s64 	%rd32, %rd1, %rd148;
	mov.f32 	%f3101, 0f00000000;
	mov.f32 	%f3102, %f3101;
	@%p58 bra 	$L__BB0_116;
	ld.global.v2.f32 	{%f3102, %f3101}, [%rd32];
$L__BB0_116:
	mov.b32 	%r308, 0;
$L__BB0_117:
	shl.b32 	%r261, %r308, 3;
	mov.u32 	%r262, _ZZ17five_qubit_kernelP6float2iiiiiiiE6result;
	add.s32 	%r263, %r262, %r261;
	ld.shared.v2.f32 	{%f2626, %f2627}, [%r263];
	mul.wide.u32 	%rd149, %r308, 256;
	mov.u64 	%rd150, operator_matrix;
	add.s64 	%rd151, %rd150, %rd149;
	ld.const.v2.f32 	{%f2628, %f2629}, [%rd151+224];
	mul.f32 	%f2630, %f3102, %f2628;
	mul.f32 	%f2631, %f3101, %f2629;
	sub.f32 	%f2632, %f2630, %f2631;
	mul.f32 	%f2633, %f3102, %f2629;
	fma.rn.f32 	%f2634, %f3101, %f2628, %f2633;
	add.f32 	%f2635, %f2626, %f2632;
	add.f32 	%f2636, %f2627, %f2634;
	st.shared.v2.f32 	[%r263], {%f2635, %f2636};
	ld.shared.v2.f32 	{%f2637, %f2638}, [%r263+8];
	ld.const.v2.f32 	{%f2639, %f2640}, [%rd151+480];
	mul.f32 	%f2641, %f3102, %f2639;
	mul.f32 	%f2642, %f3101, %f2640;
	sub.f32 	%f2643, %f2641, %f2642;
	mul.f32 	%f2644, %f3102, %f2640;
	fma.rn.f32 	%f2645, %f3101, %f2639, %f2644;
	add.f32 	%f2646, %f2637, %f2643;
	add.f32 	%f2647, %f2638, %f2645;
	st.shared.v2.f32 	[%r263+8], {%f2646, %f2647};
	ld.shared.v2.f32 	{%f2648, %f2649}, [%r263+16];
	ld.const.v2.f32 	{%f2650, %f2651}, [%rd151+736];
	mul.f32 	%f2652, %f3102, %f2650;
	mul.f32 	%f2653, %f3101, %f2651;
	sub.f32 	%f2654, %f2652, %f2653;
	mul.f32 	%f2655, %f3102, %f2651;
	fma.rn.f32 	%f2656, %f3101, %f2650, %f2655;
	add.f32 	%f2657, %f2648, %f2654;
	add.f32 	%f2658, %f2649, %f2656;
	st.shared.v2.f32 	[%r263+16], {%f2657, %f2658};
	ld.shared.v2.f32 	{%f2659, %f2660}, [%r263+24];
	ld.const.v2.f32 	{%f2661, %f2662}, [%rd151+992];
	mul.f32 	%f2663, %f3102, %f2661;
	mul.f32 	%f2664, %f3101, %f2662;
	sub.f32 	%f2665, %f2663, %f2664;
	mul.f32 	%f2666, %f3102, %f2662;
	fma.rn.f32 	%f2667, %f3101, %f2661, %f2666;
	add.f32 	%f2668, %f2659, %f2665;
	add.f32 	%f2669, %f2660, %f2667;
	st.shared.v2.f32 	[%r263+24], {%f2668, %f2669};
	ld.shared.v2.f32 	{%f2670, %f2671}, [%r263+32];
	ld.const.v2.f32 	{%f2672, %f2673}, [%rd151+1248];
	mul.f32 	%f2674, %f3102, %f2672;
	mul.f32 	%f2675, %f3101, %f2673;
	sub.f32 	%f2676, %f2674, %f2675;
	mul.f32 	%f2677, %f3102, %f2673;
	fma.rn.f32 	%f2678, %f3101, %f2672, %f2677;
	add.f32 	%f2679, %f2670, %f2676;
	add.f32 	%f2680, %f2671, %f2678;
	st.shared.v2.f32 	[%r263+32], {%f2679, %f2680};
	ld.shared.v2.f32 	{%f2681, %f2682}, [%r263+40];
	ld.const.v2.f32 	{%f2683, %f2684}, [%rd151+1504];
	mul.f32 	%f2685, %f3102, %f2683;
	mul.f32 	%f2686, %f3101, %f2684;
	sub.f32 	%f2687, %f2685, %f2686;
	mul.f32 	%f2688, %f3102, %f2684;
	fma.rn.f32 	%f2689, %f3101, %f2683, %f2688;
	add.f32 	%f2690, %f2681, %f2687;
	add.f32 	%f2691, %f2682, %f2689;
	st.shared.v2.f32 	[%r263+40], {%f2690, %f2691};
	ld.shared.v2.f32 	{%f2692, %f2693}, [%r263+48];
	ld.const.v2.f32 	{%f2694, %f2695}, [%rd151+1760];
	mul.f32 	%f2696, %f3102, %f2694;
	mul.f32 	%f2697, %f3101, %f2695;
	sub.f32 	%f2698, %f2696, %f2697;
	mul.f32 	%f2699, %f3102, %f2695;
	fma.rn.f32 	%f2700, %f3101, %f2694, %f2699;
	add.f32 	%f2701, %f2692, %f2698;
	add.f32 	%f2702, %f2693, %f2700;
	st.shared.v2.f32 	[%r263+48], {%f2701, %f2702};
	ld.shared.v2.f32 	{%f2703, %f2704}, [%r263+56];
	ld.const.v2.f32 	{%f2705, %f2706}, [%rd151+2016];
	mul.f32 	%f2707, %f3102, %f2705;
	mul.f32 	%f2708, %f3101, %f2706;
	sub.f32 	%f2709, %f2707, %f2708;
	mul.f32 	%f2710, %f3102, %f2706;
	fma.rn.f32 	%f2711, %f3101, %f2705, %f2710;
	add.f32 	%f2712, %f2703, %f2709;
	add.f32 	%f2713, %f2704, %f2711;
	st.shared.v2.f32 	[%r263+56], {%f2712, %f2713};
	add.s32 	%r308, %r308, 8;
	setp.ne.s32 	%p59, %r308, 32;
	@%p59 bra 	$L__BB0_117;
	add.s32 	%r103, %r100, %r3;
	setp.ge.s32 	%p60, %r103, %r113;
	mul.wide.s32 	%rd152, %r103, 8;
	add.s64 	%rd33, %rd1, %rd152;
	mov.f32 	%f3103, 0f00000000;
	mov.f32 	%f3104, %f3103;
	@%p60 bra 	$L__BB0_120;
	ld.global.v2.f32 	{%f3104, %f3103}, [%rd33];
$L__BB0_120:
	mov.b32 	%r309, 0;
$L__BB0_121:
	shl.b32 	%r265, %r309, 3;
	mov.u32 	%r266, _ZZ17five_qubit_kernelP6float2iiiiiiiE6result;
	add.s32 	%r267, %r266, %r265;
	ld.shared.v2.f32 	{%f2715, %f2716}, [%r267];
	mul.wide.u32 	%rd153, %r309, 256;
	mov.u64 	%rd154, operator_matrix;
	add.s64 	%rd155, %rd154, %rd153;
	ld.const.v2.f32 	{%f2717, %f2718}, [%rd155+232];
	mul.f32 	%f2719, %f3104, %f2717;
	mul.f32 	%f2720, %f3103, %f2718;
	sub.f32 	%f2721, %f2719, %f2720;
	mul.f32 	%f2722, %f3104, %f2718;
	fma.rn.f32 	%f2723, %f3103, %f2717, %f2722;
	add.f32 	%f2724, %f2715, %f2721;
	add.f32 	%f2725, %f2716, %f2723;
	st.shared.v2.f32 	[%r267], {%f2724, %f2725};
	ld.shared.v2.f32 	{%f2726, %f2727}, [%r267+8];
	ld.const.v2.f32 	{%f2728, %f2729}, [%rd155+488];
	mul.f32 	%f2730, %f3104, %f2728;
	mul.f32 	%f2731, %f3103, %f2729;
	sub.f32 	%f2732, %f2730, %f2731;
	mul.f32 	%f2733, %f3104, %f2729;
	fma.rn.f32 	%f2734, %f3103, %f2728, %f2733;
	add.f32 	%f2735, %f2726, %f2732;
	add.f32 	%f2736, %f2727, %f2734;
	st.shared.v2.f32 	[%r267+8], {%f2735, %f2736};
	ld.shared.v2.f32 	{%f2737, %f2738}, [%r267+16];
	ld.const.v2.f32 	{%f2739, %f2740}, [%rd155+744];
	mul.f32 	%f2741, %f3104, %f2739;
	mul.f32 	%f2742, %f3103, %f2740;
	sub.f32 	%f2743, %f2741, %f2742;
	mul.f32 	%f2744, %f3104, %f2740;
	fma.rn.f32 	%f2745, %f3103, %f2739, %f2744;
	add.f32 	%f2746, %f2737, %f2743;
	add.f32 	%f2747, %f2738, %f2745;
	st.shared.v2.f32 	[%r267+16], {%f2746, %f2747};
	ld.shared.v2.f32 	{%f2748, %f2749}, [%r267+24];
	ld.const.v2.f32 	{%f2750, %f2751}, [%rd155+1000];
	mul.f32 	%f2752, %f3104, %f2750;
	mul.f32 	%f2753, %f3103, %f2751;
	sub.f32 	%f2754, %f2752, %f2753;
	mul.f32 	%f2755, %f3104, %f2751;
	fma.rn.f32 	%f2756, %f3103, %f2750, %f2755;
	add.f32 	%f2757, %f2748, %f2754;
	add.f32 	%f2758, %f2749, %f2756;
	st.shared.v2.f32 	[%r267+24], {%f2757, %f2758};
	ld.shared.v2.f32 	{%f2759, %f2760}, [%r267+32];
	ld.const.v2.f32 	{%f2761, %f2762}, [%rd155+1256];
	mul.f32 	%f2763, %f3104, %f2761;
	mul.f32 	%f2764, %f3103, %f2762;
	sub.f32 	%f2765, %f2763, %f2764;
	mul.f32 	%f2766, %f3104, %f2762;
	fma.rn.f32 	%f2767, %f3103, %f2761, %f2766;
	add.f32 	%f2768, %f2759, %f2765;
	add.f32 	%f2769, %f2760, %f2767;
	st.shared.v2.f32 	[%r267+32], {%f2768, %f2769};
	ld.shared.v2.f32 	{%f2770, %f2771}, [%r267+40];
	ld.const.v2.f32 	{%f2772, %f2773}, [%rd155+1512];
	mul.f32 	%f2774, %f3104, %f2772;
	mul.f32 	%f2775, %f3103, %f2773;
	sub.f32 	%f2776, %f2774, %f2775;
	mul.f32 	%f2777, %f3104, %f2773;
	fma.rn.f32 	%f2778, %f3103, %f2772, %f2777;
	add.f32 	%f2779, %f2770, %f2776;
	add.f32 	%f2780, %f2771, %f2778;
	st.shared.v2.f32 	[%r267+40], {%f2779, %f2780};
	ld.shared.v2.f32 	{%f2781, %f2782}, [%r267+48];
	ld.const.v2.f32 	{%f2783, %f2784}, [%rd155+1768];
	mul.f32 	%f2785, %f3104, %f2783;
	mul.f32 	%f2786, %f3103, %f2784;
	sub.f32 	%f2787, %f2785, %f2786;
	mul.f32 	%f2788, %f3104, %f2784;
	fma.rn.f32 	%f2789, %f3103, %f2783, %f2788;
	add.f32 	%f2790, %f2781, %f2787;
	add.f32 	%f2791, %f2782, %f2789;
	st.shared.v2.f32 	[%r267+48], {%f2790, %f2791};
	ld.shared.v2.f32 	{%f2792, %f2793}, [%r267+56];
	ld.const.v2.f32 	{%f2794, %f2795}, [%rd155+2024];
	mul.f32 	%f2796, %f3104, %f2794;
	mul.f32 	%f2797, %f3103, %f2795;
	sub.f32 	%f2798, %f2796, %f2797;
	mul.f32 	%f2799, %f3104, %f2795;
	fma.rn.f32 	%f2800, %f3103, %f2794, %f2799;
	add.f32 	%f2801, %f2792, %f2798;
	add.f32 	%f2802, %f2793, %f2800;
	st.shared.v2.f32 	[%r267+56], {%f2801, %f2802};
	add.s32 	%r309, %r309, 8;
	setp.ne.s32 	%p61, %r309, 32;
	@%p61 bra 	$L__BB0_121;
	add.s32 	%r106, %r100, %r5;
	setp.ge.s32 	%p62, %r106, %r113;
	mul.wide.s32 	%rd156, %r106, 8;
	add.s64 	%rd34, %rd1, %rd156;
	mov.f32 	%f3105, 0f00000000;
	mov.f32 	%f3106, %f3105;
	@%p62 bra 	$L__BB0_124;
	ld.global.v2.f32 	{%f3106, %f3105}, [%rd34];
$L__BB0_124:
	mov.b32 	%r310, 0;
$L__BB0_125:
	shl.b32 	%r269, %r310, 3;
	mov.u32 	%r270, _ZZ17five_qubit_kernelP6float2iiiiiiiE6result;
	add.s32 	%r271, %r270, %r269;
	ld.shared.v2.f32 	{%f2804, %f2805}, [%r271];
	mul.wide.u32 	%rd157, %r310, 256;
	mov.u64 	%rd158, operator_matrix;
	add.s64 	%rd159, %rd158, %rd157;
	ld.const.v2.f32 	{%f2806, %f2807}, [%rd159+240];
	mul.f32 	%f2808, %f3106, %f2806;
	mul.f32 	%f2809, %f3105, %f2807;
	sub.f32 	%f2810, %f2808, %f2809;
	mul.f32 	%f2811, %f3106, %f2807;
	fma.rn.f32 	%f2812, %f3105, %f2806, %f2811;
	add.f32 	%f2813, %f2804, %f2810;
	add.f32 	%f2814, %f2805, %f2812;
	st.shared.v2.f32 	[%r271], {%f2813, %f2814};
	ld.shared.v2.f32 	{%f2815, %f2816}, [%r271+8];
	ld.const.v2.f32 	{%f2817, %f2818}, [%rd159+496];
	mul.f32 	%f2819, %f3106, %f2817;
	mul.f32 	%f2820, %f3105, %f2818;
	sub.f32 	%f2821, %f2819, %f2820;
	mul.f32 	%f2822, %f3106, %f2818;
	fma.rn.f32 	%f2823, %f3105, %f2817, %f2822;
	add.f32 	%f2824, %f2815, %f2821;
	add.f32 	%f2825, %f2816, %f2823;
	st.shared.v2.f32 	[%r271+8], {%f2824, %f2825};
	ld.shared.v2.f32 	{%f2826, %f2827}, [%r271+16];
	ld.const.v2.f32 	{%f2828, %f2829}, [%rd159+752];
	mul.f32 	%f2830, %f3106, %f2828;
	mul.f32 	%f2831, %f3105, %f2829;
	sub.f32 	%f2832, %f2830, %f2831;
	mul.f32 	%f2833, %f3106, %f2829;
	fma.rn.f32 	%f2834, %f3105, %f2828, %f2833;
	add.f32 	%f2835, %f2826, %f2832;
	add.f32 	%f2836, %f2827, %f2834;
	st.shared.v2.f32 	[%r271+16], {%f2835, %f2836};
	ld.shared.v2.f32 	{%f2837, %f2838}, [%r271+24];
	ld.const.v2.f32 	{%f2839, %f2840}, [%rd159+1008];
	mul.f32 	%f2841, %f3106, %f2839;
	mul.f32 	%f2842, %f3105, %f2840;
	sub.f32 	%f2843, %f2841, %f2842;
	mul.f32 	%f2844, %f3106, %f2840;
	fma.rn.f32 	%f2845, %f3105, %f2839, %f2844;
	add.f32 	%f2846, %f2837, %f2843;
	add.f32 	%f2847, %f2838, %f2845;
	st.shared.v2.f32 	[%r271+24], {%f2846, %f2847};
	ld.shared.v2.f32 	{%f2848, %f2849}, [%r271+32];
	ld.const.v2.f32 	{%f2850, %f2851}, [%rd159+1264];
	mul.f32 	%f2852, %f3106, %f2850;
	mul.f32 	%f2853, %f3105, %f2851;
	sub.f32 	%f2854, %f2852, %f2853;
	mul.f32 	%f2855, %f3106, %f2851;
	fma.rn.f32 	%f2856, %f3105, %f2850, %f2855;
	add.f32 	%f2857, %f2848, %f2854;
	add.f32 	%f2858, %f2849, %f2856;
	st.shared.v2.f32 	[%r271+32], {%f2857, %f2858};
	ld.shared.v2.f32 	{%f2859, %f2860}, [%r271+40];
	ld.const.v2.f32 	{%f2861, %f2862}, [%rd159+1520];
	mul.f32 	%f2863, %f3106, %f2861;
	mul.f32 	%f2864, %f3105, %f2862;
	sub.f32 	%f2865, %f2863, %f2864;
	mul.f32 	%f2866, %f3106, %f2862;
	fma.rn.f32 	%f2867, %f3105, %f2861, %f2866;
	add.f32 	%f2868, %f2859, %f2865;
	add.f32 	%f2869, %f2860, %f2867;
	st.shared.v2.f32 	[%r271+40], {%f2868, %f2869};
	ld.shared.v2.f32 	{%f2870, %f2871}, [%r271+48];
	ld.const.v2.f32 	{%f2872, %f2873}, [%rd159+1776];
	mul.f32 	%f2874, %f3106, %f2872;
	mul.f32 	%f2875, %f3105, %f2873;
	sub.f32 	%f2876, %f2874, %f2875;
	mul.f32 	%f2877, %f3106, %f2873;
	fma.rn.f32 	%f2878, %f3105, %f2872, %f2877;
	add.f32 	%f2879, %f2870, %f2876;
	add.f32 	%f2880, %f2871, %f2878;
	st.shared.v2.f32 	[%r271+48], {%f2879, %f2880};
	ld.shared.v2.f32 	{%f2881, %f2882}, [%r271+56];
	ld.const.v2.f32 	{%f2883, %f2884}, [%rd159+2032];
	mul.f32 	%f2885, %f3106, %f2883;
	mul.f32 	%f2886, %f3105, %f2884;
	sub.f32 	%f2887, %f2885, %f2886;
	mul.f32 	%f2888, %f3106, %f2884;
	fma.rn.f32 	%f2889, %f3105, %f2883, %f2888;
	add.f32 	%f2890, %f2881, %f2887;
	add.f32 	%f2891, %f2882, %f2889;
	st.shared.v2.f32 	[%r271+56], {%f2890, %f2891};
	add.s32 	%r310, %r310, 8;
	setp.ne.s32 	%p63, %r310, 32;
	@%p63 bra 	$L__BB0_125;
	add.s32 	%r109, %r106, %r3;
	setp.ge.s32 	%p64, %r109, %r113;
	mul.wide.s32 	%rd160, %r109, 8;
	add.s64 	%rd35, %rd1, %rd160;
	mov.f32 	%f3107, 0f00000000;
	mov.f32 	%f3108, %f3107;
	@%p64 bra 	$L__BB0_128;
	ld.global.v2.f32 	{%f3108, %f3107}, [%rd35];
$L__BB0_128:
	mov.b32 	%r311, 0;
$L__BB0_129:
	shl.b32 	%r273, %r311, 3;
	mov.u32 	%r274, _ZZ17five_qubit_kernelP6float2iiiiiiiE6result;
	add.s32 	%r275, %r274, %r273;
	ld.shared.v2.f32 	{%f2893, %f2894}, [%r275];
	mul.wide.u32 	%rd161, %r311, 256;
	mov.u64 	%rd162, operator_matrix;
	add.s64 	%rd163, %rd162, %rd161;
	ld.const.v2.f32 	{%f2895, %f2896}, [%rd163+248];
	mul.f32 	%f2897, %f3108, %f2895;
	mul.f32 	%f2898, %f3107, %f2896;
	sub.f32 	%f2899, %f2897, %f2898;
	mul.f32 	%f2900, %f3108, %f2896;
	fma.rn.f32 	%f2901, %f3107, %f2895, %f2900;
	add.f32 	%f2902, %f2893, %f2899;
	add.f32 	%f2903, %f2894, %f2901;
	st.shared.v2.f32 	[%r275], {%f2902, %f2903};
	ld.shared.v2.f32 	{%f2904, %f2905}, [%r275+8];
	ld.const.v2.f32 	{%f2906, %f2907}, [%rd163+504];
	mul.f32 	%f2908, %f3108, %f2906;
	mul.f32 	%f2909, %f3107, %f2907;
	sub.f32 	%f2910, %f2908, %f2909;
	mul.f32 	%f2911, %f3108, %f2907;
	fma.rn.f32 	%f2912, %f3107, %f2906, %f2911;
	add.f32 	%f2913, %f2904, %f2910;
	add.f32 	%f2914, %f2905, %f2912;
	st.shared.v2.f32 	[%r275+8], {%f2913, %f2914};
	ld.shared.v2.f32 	{%f2915, %f2916}, [%r275+16];
	ld.const.v2.f32 	{%f2917, %f2918}, [%rd163+760];
	mul.f32 	%f2919, %f3108, %f2917;
	mul.f32 	%f2920, %f3107, %f2918;
	sub.f32 	%f2921, %f2919, %f2920;
	mul.f32 	%f2922, %f3108, %f2918;
	fma.rn.f32 	%f2923, %f3107, %f2917, %f2922;
	add.f32 	%f2924, %f2915, %f2921;
	add.f32 	%f2925, %f2916, %f2923;
	st.shared.v2.f32 	[%r275+16], {%f2924, %f2925};
	ld.shared.v2.f32 	{%f2926, %f2927}, [%r275+24];
	ld.const.v2.f32 	{%f2928, %f2929}, [%rd163+1016];
	mul.f32 	%f2930, %f3108, %f2928;
	mul.f32 	%f2931, %f3107, %f2929;
	sub.f32 	%f2932, %f2930, %f2931;
	mul.f32 	%f2933, %f3108, %f2929;
	fma.rn.f32 	%f2934, %f3107, %f2928, %f2933;
	add.f32 	%f2935, %f2926, %f2932;
	add.f32 	%f2936, %f2927, %f2934;
	st.shared.v2.f32 	[%r275+24], {%f2935, %f2936};
	ld.shared.v2.f32 	{%f2937, %f2938}, [%r275+32];
	ld.const.v2.f32 	{%f2939, %f2940}, [%rd163+1272];
	mul.f32 	%f2941, %f3108, %f2939;
	mul.f32 	%f2942, %f3107, %f2940;
	sub.f32 	%f2943, %f2941, %f2942;
	mul.f32 	%f2944, %f3108, %f2940;
	fma.rn.f32 	%f2945, %f3107, %f2939, %f2944;
	add.f32 	%f2946, %f2937, %f2943;
	add.f32 	%f2947, %f2938, %f2945;
	st.shared.v2.f32 	[%r275+32], {%f2946, %f2947};
	ld.shared.v2.f32 	{%f2948, %f2949}, [%r275+40];
	ld.const.v2.f32 	{%f2950, %f2951}, [%rd163+1528];
	mul.f32 	%f2952, %f3108, %f2950;
	mul.f32 	%f2953, %f3107, %f2951;
	sub.f32 	%f2954, %f2952, %f2953;
	mul.f32 	%f2955, %f3108, %f2951;
	fma.rn.f32 	%f2956, %f3107, %f2950, %f2955;
	add.f32 	%f2957, %f2948, %f2954;
	add.f32 	%f2958, %f2949, %f2956;
	st.shared.v2.f32 	[%r275+40], {%f2957, %f2958};
	ld.shared.v2.f32 	{%f2959, %f2960}, [%r275+48];
	ld.const.v2.f32 	{%f2961, %f2962}, [%rd163+1784];
	mul.f32 	%f2963, %f3108, %f2961;
	mul.f32 	%f2964, %f3107, %f2962;
	sub.f32 	%f2965, %f2963, %f2964;
	mul.f32 	%f2966, %f3108, %f2962;
	fma.rn.f32 	%f2967, %f3107, %f2961, %f2966;
	add.f32 	%f2968, %f2959, %f2965;
	add.f32 	%f2969, %f2960, %f2967;
	st.shared.v2.f32 	[%r275+48], {%f2968, %f2969};
	ld.shared.v2.f32 	{%f2970, %f2971}, [%r275+56];
	ld.const.v2.f32 	{%f2972, %f2973}, [%rd163+2040];
	mul.f32 	%f2974, %f3108, %f2972;
	mul.f32 	%f2975, %f3107, %f2973;
	sub.f32 	%f2976, %f2974, %f2975;
	mul.f32 	%f2977, %f3108, %f2973;
	fma.rn.f32 	%f2978, %f3107, %f2972, %f2977;
	add.f32 	%f2979, %f2970, %f2976;
	add.f32 	%f2980, %f2971, %f2978;
	st.shared.v2.f32 	[%r275+56], {%f2979, %f2980};
	add.s32 	%r311, %r311, 8;
	setp.ne.s32 	%p65, %r311, 32;
	@%p65 bra 	$L__BB0_129;
	setp.ge.s32 	%p66, %r16, %r113;
	@%p66 bra 	$L__BB0_132;
	ld.shared.v2.f32 	{%f2981, %f2982}, [_ZZ17five_qubit_kernelP6float2iiiiiiiE6result];
	st.global.v2.f32 	[%rd2], {%f2981, %f2982};
$L__BB0_132:
	setp.ge.s32 	%p67, %r19, %r113;
	@%p67 bra 	$L__BB0_134;
	ld.shared.v2.f32 	{%f2983, %f2984}, [_ZZ17five_qubit_kernelP6float2iiiiiiiE6result+8];
	st.global.v2.f32 	[%rd5], {%f2983, %f2984};
$L__BB0_134:
	setp.ge.s32 	%p68, %r22, %r113;
	@%p68 bra 	$L__BB0_136;
	ld.shared.v2.f32 	{%f2985, %f2986}, [_ZZ17five_qubit_kernelP6float2iiiiiiiE6result+16];
	st.global.v2.f32 	[%rd6], {%f2985, %f2986};
$L__BB0_136:
	setp.ge.s32 	%p69, %r25, %r113;
	@%p69 bra 	$L__BB0_138;
	ld.shared.v2.f32 	{%f2987, %f2988}, [_ZZ17five_qubit_kernelP6float2iiiiiiiE6result+24];
	st.global.v2.f32 	[%rd7], {%f2987, %f2988};
$L__BB0_138:
	setp.ge.s32 	%p70, %r28, %r113;
	@%p70 bra 	$L__BB0_140;
	ld.shared.v2.f32 	{%f2989, %f2990}, [_ZZ17five_qubit_kernelP6float2iiiiiiiE6result+32];
	st.global.v2.f32 	[%rd8], {%f2989, %f2990};
$L__BB0_140:
	setp.ge.s32 	%p71, %r31, %r113;
	@%p71 bra 	$L__BB0_142;
	ld.shared.v2.f32 	{%f2991, %f2992}, [_ZZ17five_qubit_kernelP6float2iiiiiiiE6result+40];
	st.global.v2.f32 	[%rd9], {%f2991, %f2992};
$L__BB0_142:
	setp.ge.s32 	%p72, %r34, %r113;
	@%p72 bra 	$L__BB0_144;
	ld.shared.v2.f32 	{%f2993, %f2994}, [_ZZ17five_qubit_kernelP6float2iiiiiiiE6result+48];
	st.global.v2.f32 	[%rd10], {%f2993, %f2994};
$L__BB0_144:
	setp.ge.s32 	%p73, %r37, %r113;
	@%p73 bra 	$L__BB0_146;
	ld.shared.v2.f32 	{%f2995, %f2996}, [_ZZ17five_qubit_kernelP6float2iiiiiiiE6result+56];
	st.global.v2.f32 	[%rd11], {%f2995, %f2996};
$L__BB0_146:
	setp.ge.s32 	%p74, %r40, %r113;
	@%p74 bra 	$L__BB0_148;
	ld.shared.v2.f32 	{%f2997, %f2998}, [_ZZ17five_qubit_kernelP6float2iiiiiiiE6result+64];
	st.global.v2.f32 	[%rd12], {%f2997, %f2998};
$L__BB0_148:
	setp.ge.s32 	%p75, %r43, %r113;
	@%p75 bra 	$L__BB0_150;
	ld.shared.v2.f32 	{%f2999, %f3000}, [_ZZ17five_qubit_kernelP6float2iiiiiiiE6result+72];
	st.global.v2.f32 	[%rd13], {%f2999, %f3000};
$L__BB0_150:
	setp.ge.s32 	%p76, %r46, %r113;
	@%p76 bra 	$L__BB0_152;
	ld.shared.v2.f32 	{%f3001, %f3002}, [_ZZ17five_qubit_kernelP6float2iiiiiiiE6result+80];
	st.global.v2.f32 	[%rd14], {%f3001, %f3002};
$L__BB0_152:
	setp.ge.s32 	%p77, %r49, %r113;
	@%p77 bra 	$L__BB0_154;
	ld.shared.v2.f32 	{%f3003, %f3004}, [_ZZ17five_qubit_kernelP6float2iiiiiiiE6result+88];
	st.global.v2.f32 	[%rd15], {%f3003, %f3004};
$L__BB0_154:
	@%p26 bra 	$L__BB0_156;
	ld.shared.v2.f32 	{%f3005, %f3006}, [_ZZ17five_qubit_kernelP6float2iiiiiiiE6result+96];
	st.global.v2.f32 	[%rd16], {%f3005, %f3006};
$L__BB0_156:
	@%p28 bra 	$L__BB0_158;
	ld.shared.v2.f32 	{%f3007, %f3008}, [_ZZ17five_qubit_kernelP6float2iiiiiiiE6result+104];
	st.global.v2.f32 	[%rd17], {%f3007, %f3008};
$L__BB0_158:
	@%p30 bra 	$L__BB0_160;
	ld.shared.v2.f32 	{%f3009, %f3010}, [_ZZ17five_qubit_kernelP6float2iiiiiiiE6result+112];
	st.global.v2.f32 	[%rd18], {%f3009, %f3010};
$L__BB0_160:
	@%p32 bra 	$L__BB0_162;
	ld.shared.v2.f32 	{%f3011, %f3012}, [_ZZ17five_qubit_kernelP6float2iiiiiiiE6result+120];
	st.global.v2.f32 	[%rd19], {%f3011, %f3012};
$L__BB0_162:
	@%p34 bra 	$L__BB0_164;
	ld.shared.v2.f32 	{%f3013, %f3014}, [_ZZ17five_qubit_kernelP6float2iiiiiiiE6result+128];
	st.global.v2.f32 	[%rd20], {%f3013, %f3014};
$L__BB0_164:
	@%p36 bra 	$L__BB0_166;
	ld.shared.v2.f32 	{%f3015, %f3016}, [_ZZ17five_qubit_kernelP6float2iiiiiiiE6result+136];
	st.global.v2.f32 	[%rd21], {%f3015, %f3016};
$L__BB0_166:
	setp.ge.s32 	%p84, %r70, %r113;
	@%p84 bra 	$L__BB0_168;
	ld.shared.v2.f32 	{%f3017, %f3018}, [_ZZ17five_qubit_kernelP6float2iiiiiiiE6result+144];
	st.global.v2.f32 	[%rd22], {%f3017, %f3018};
$L__BB0_168:
	setp.ge.s32 	%p85, %r73, %r113;
	@%p85 bra 	$L__BB0_170;
	ld.shared.v2.f32 	{%f3019, %f3020}, [_ZZ17five_qubit_kernelP6float2iiiiiiiE6result+152];
	st.global.v2.f32 	[%rd23], {%f3019, %f3020};
$L__BB0_170:
	setp.ge.s32 	%p86, %r76, %r113;
	@%p86 bra 	$L__BB0_172;
	ld.shared.v2.f32 	{%f3021, %f3022}, [_ZZ17five_qubit_kernelP6float2iiiiiiiE6result+160];
	st.global.v2.f32 	[%rd24], {%f3021, %f3022};
$L__BB0_172:
	setp.ge.s32 	%p87, %r79, %r113;
	@%p87 bra 	$L__BB0_174;
	ld.shared.v2.f32 	{%f3023, %f3024}, [_ZZ17five_qubit_kernelP6float2iiiiiiiE6result+168];
	st.global.v2.f32 	[%rd25], {%f3023, %f3024};
$L__BB0_174:
	setp.ge.s32 	%p88, %r82, %r113;
	@%p88 bra 	$L__BB0_176;
	ld.shared.v2.f32 	{%f3025, %f3026}, [_ZZ17five_qubit_kernelP6float2iiiiiiiE6result+176];
	st.global.v2.f32 	[%rd26], {%f3025, %f3026};
$L__BB0_176:
	setp.ge.s32 	%p89, %r85, %r113;
	@%p89 bra 	$L__BB0_178;
	ld.shared.v2.f32 	{%f3027, %f3028}, [_ZZ17five_qubit_kernelP6float2iiiiiiiE6result+184];
	st.global.v2.f32 	[%rd27], {%f3027, %f3028};
$L__BB0_178:
	setp.ge.s32 	%p90, %r88, %r113;
	@%p90 bra 	$L__BB0_180;
	ld.shared.v2.f32 	{%f3029, %f3030}, [_ZZ17five_qubit_kernelP6float2iiiiiiiE6result+192];
	st.global.v2.f32 	[%rd28], {%f3029, %f3030};
$L__BB0_180:
	setp.ge.s32 	%p91, %r91, %r113;
	@%p91 bra 	$L__BB0_182;
	ld.shared.v2.f32 	{%f3031, %f3032}, [_ZZ17five_qubit_kernelP6float2iiiiiiiE6result+200];
	st.global.v2.f32 	[%rd29], {%f3031, %f3032};
$L__BB0_182:
	setp.ge.s32 	%p92, %r94, %r113;
	@%p92 bra 	$L__BB0_184;
	ld.shared.v2.f32 	{%f3033, %f3034}, [_ZZ17five_qubit_kernelP6float2iiiiiiiE6result+208];
	st.global.v2.f32 	[%rd30], {%f3033, %f3034};
$L__BB0_184:
	setp.ge.s32 	%p93, %r97, %r113;
	@%p93 bra 	$L__BB0_186;
	ld.shared.v2.f32 	{%f3035, %f3036}, [_ZZ17five_qubit_kernelP6float2iiiiiiiE6result+216];
	st.global.v2.f32 	[%rd31], {%f3035, %f3036};
$L__BB0_186:
	setp.ge.s32 	%p94, %r100, %r113;
	@%p94 bra 	$L__BB0_188;
	ld.shared.v2.f32 	{%f3037, %f3038}, [_ZZ17five_qubit_kernelP6float2iiiiiiiE6result+224];
	st.global.v2.f32 	[%rd32], {%f3037, %f3038};
$L__BB0_188:
	setp.ge.s32 	%p95, %r103, %r113;
	@%p95 bra 	$L__BB0_190;
	ld.shared.v2.f32 	{%f3039, %f3040}, [_ZZ17five_qubit_kernelP6float2iiiiiiiE6result+232];
	st.global.v2.f32 	[%rd33], {%f3039, %f3040};
$L__BB0_190:
	setp.ge.s32 	%p96, %r106, %r113;
	@%p96 bra 	$L__BB0_192;
	ld.shared.v2.f32 	{%f3041, %f3042}, [_ZZ17five_qubit_kernelP6float2iiiiiiiE6result+240];
	st.global.v2.f32 	[%rd34], {%f3041, %f3042};
$L__BB0_192:
	setp.ge.s32 	%p97, %r109, %r113;
	@%p97 bra 	$L__BB0_194;
	ld.shared.v2.f32 	{%f3043, %f3044}, [_ZZ17five_qubit_kernelP6float2iiiiiiiE6result+248];
	st.global.v2.f32 	[%rd35], {%f3043, %f3044};
$L__BB0_194:
	mov.u32 	%r276, %nctaid.x;
	add.s32 	%r279, %r279, %r276;
	setp.lt.s32 	%p98, %r279, %r1;
	@%p98 bra 	$L__BB0_2;
$L__BB0_195:
	ret;

}


// ===== COMPILED SASS (sm_100) =====

	.target	sm_100

	.elftype	@"ET_EXEC"


//--------------------- .note.nv.tkinfo           --------------------------
	.section	.note.nv.tkinfo,"",@"SHT_NOTE"
	.sectionflags	@"SHF_NOTE_NV_TKINFO"
	.tkinfo
        /*0018*/ 	.word	0x00000002
        /*0030*/ 	.string	""
        /*0030*/ 	.string	"ptxas"
        /*0030*/ 	.string	"Cuda compilation tools, release 13.0, V13.0.88"
        /*0030*/ 	.string	"Build cuda_13.0.r13.0/compiler.36424714_0"
        /*0030*/ 	.string	"-arch sm_100 -m 64 "



//--------------------- .note.nv.cuinfo           --------------------------
	.section	.note.nv.cuinfo,"",@"SHT_NOTE"
	.sectionflags	@"SHF_NOTE_NV_CUINFO"
        /*0018*/ 	.short	0x0002
        /*001a*/ 	.short	0x0064
        /*001c*/ 	.short	0x0082
	.zero		2


//--------------------- .nv.info                  --------------------------
	.section	.nv.info,"",@"SHT_CUDA_INFO"
	.align	4


	//----- nvinfo : EIATTR_REGCOUNT
	.align		4
        /*0000*/ 	.byte	0x04, 0x2f
        /*0002*/ 	.short	(.L_2 - .L_1)
	.align		4
.L_1:
        /*0004*/ 	.word	index@(_Z17five_qubit_kernelP6float2iiiiiii)
        /*0008*/ 	.word	0x00000078


	//----- nvinfo : EIATTR_FRAME_SIZE
	.align		4
.L_2:
        /*000c*/ 	.byte	0x04, 0x11
        /*000e*/ 	.short	(.L_4 - .L_3)
	.align		4
.L_3:
        /*0010*/ 	.word	index@($__internal_0_$__cuda_sm3x_div_rn_noftz_f32_slowpath)
        /*0014*/ 	.word	0x00000000


	//----- nvinfo : EIATTR_FRAME_SIZE
	.align		4
.L_4:
        /*0018*/ 	.byte	0x04, 0x11
        /*001a*/ 	.short	(.L_6 - .L_5)
	.align		4
.L_5:
        /*001c*/ 	.word	index@(_Z17five_qubit_kernelP6float2iiiiiii)
        /*0020*/ 	.word	0x00000000


	//----- nvinfo : EIATTR_MIN_STACK_SIZE
	.align		4
.L_6:
        /*0024*/ 	.byte	0x04, 0x12
        /*0026*/ 	.short	(.L_8 - .L_7)
	.align		4
.L_7:
        /*0028*/ 	.word	index@(_Z17five_qubit_kernelP6float2iiiiiii)
        /*002c*/ 	.word	0x00000000
.L_8:


//--------------------- .nv.compat                --------------------------
	.section	.nv.compat,"",@"SHT_CUDA_COMPAT_INFO"
	.align	4
        /*0000*/ 	.byte	0x02, 0x09, 0x00, 0x00, 0x02, 0x02, 0x01, 0x00, 0x02, 0x05, 0x05, 0x00, 0x03, 0x07, 0x01, 0x01
        /*0010*/ 	.byte	0x02, 0x03, 0x00, 0x00, 0x02, 0x06, 0x01, 0x00, 0x04, 0x0b, 0x08, 0x00, 0x01, 0x00, 0x00, 0x00
        /*0020*/ 	.byte	0x00, 0x00, 0x00, 0x00


//--------------------- .nv.info._Z17five_qubit_kernelP6float2iiiiiii --------------------------
	.section	.nv.info._Z17five_qubit_kernelP6float2iiiiiii,"",@"SHT_CUDA_INFO"
	.sectionflags	@""
	.align	4


	//----- nvinfo : EIATTR_CUDA_API_VERSION
	.align		4
        /*0000*/ 	.byte	0x04, 0x37
        /*0002*/ 	.short	(.L_10 - .L_9)
.L_9:
        /*0004*/ 	.word	0x00000082


	//----- nvinfo : EIATTR_KPARAM_INFO
	.align		4
.L_10:
        /*0008*/ 	.byte	0x04, 0x17
        /*000a*/ 	.short	(.L_12 - .L_11)
.L_11:
        /*000c*/ 	.word	0x00000000
        /*0010*/ 	.short	0x0007
        /*0012*/ 	.short	0x0020
        /*0014*/ 	.byte	0x00, 0xf0, 0x11, 0x00


	//----- nvinfo : EIATTR_KPARAM_INFO
	.align		4
.L_12:
        /*0018*/ 	.byte	0x04, 0x17
        /*001a*/ 	.short	(.L_14 - .L_13)
.L_13:
        /*001c*/ 	.word	0x00000000
        /*0020*/ 	.short	0x0006
        /*0022*/ 	.short	0x001c
        /*0024*/ 	.byte	0x00, 0xf0, 0x11, 0x00


	//----- nvinfo : EIATTR_KPARAM_INFO
	.align		4
.L_14:
        /*0028*/ 	.byte	0x04, 0x17
        /*002a*/ 	.short	(.L_16 - .L_15)
.L_15:
        /*002c*/ 	.word	0x00000000
        /*0030*/ 	.short	0x0005
        /*0032*/ 	.short	0x0018
        /*0034*/ 	.byte	0x00, 0xf0, 0x11, 0x00


	//----- nvinfo : EIATTR_KPARAM_INFO
	.align		4
.L_16:
        /*0038*/ 	.byte	0x04, 0x17
        /*003a*/ 	.short	(.L_18 - .L_17)
.L_17:
        /*003c*/ 	.word	0x00000000
        /*0040*/ 	.short	0x0004
        /*0042*/ 	.short	0x0014
        /*0044*/ 	.byte	0x00, 0xf0, 0x11, 0x00


	//----- nvinfo : EIATTR_KPARAM_INFO
	.align		4
.L_18:
        /*0048*/ 	.byte	0x04, 0x17
        /*004a*/ 	.short	(.L_20 - .L_19)
.L_19:
        /*004c*/ 	.word	0x00000000
        /*0050*/ 	.short	0x0003
        /*0052*/ 	.short	0x0010
        /*0054*/ 	.byte	0x00, 0xf0, 0x11, 0x00


	//----- nvinfo : EIATTR_KPARAM_INFO
	.align		4
.L_20:
        /*0058*/ 	.byte	0x04, 0x17
        /*005a*/ 	.short	(.L_22 - .L_21)
.L_21:
        /*005c*/ 	.word	0x00000000
        /*0060*/ 	.short	0x0002
        /*0062*/ 	.short	0x000c
        /*0064*/ 	.byte	0x00, 0xf0, 0x11, 0x00


	//----- nvinfo : EIATTR_KPARAM_INFO
	.align		4
.L_22:
        /*0068*/ 	.byte	0x04, 0x17
        /*006a*/ 	.short	(.L_24 - .L_23)
.L_23:
        /*006c*/ 	.word	0x00000000
        /*0070*/ 	.short	0x0001
        /*0072*/ 	.short	0x0008
        /*0074*/ 	.byte	0x00, 0xf0, 0x11, 0x00


	//----- nvinfo : EIATTR_KPARAM_INFO
	.align		4
.L_24:
        /*0078*/ 	.byte	0x04, 0x17
        /*007a*/ 	.short	(.L_26 - .L_25)
.L_25:
        /*007c*/ 	.word	0x00000000
        /*0080*/ 	.short	0x0000
        /*0082*/ 	.short	0x0000
        /*0084*/ 	.byte	0x00, 0xf5, 0x21, 0x00


	//----- nvinfo : EIATTR_SPARSE_MMA_MASK
	.align		4
.L_26:
        /*0088*/ 	.byte	0x03, 0x50
        /*008a*/ 	.short	0x0000


	//----- nvinfo : EIATTR_MAXREG_COUNT
	.align		4
        /*008c*/ 	.byte	0x03, 0x1b
        /*008e*/ 	.short	0x00ff


	//----- nvinfo : EIATTR_NUM_BARRIERS
	.align		4
        /*0090*/ 	.byte	0x02, 0x4c
        /*0092*/ 	.byte	0x01
	.zero		1


	//----- nvinfo : EIATTR_MERCURY_ISA_VERSION
	.align		4
        /*0094*/ 	.byte	0x03, 0x5f
        /*0096*/ 	.short	0x0101


	//----- nvinfo : EIATTR_VRC_CTA_INIT_COUNT
	.align		4
        /*0098*/ 	.byte	0x02, 0x4a
	.zero		1
	.zero		1


	//----- nvinfo : EIATTR_EXIT_INSTR_OFFSETS
	.align		4
        /*009c*/ 	.byte	0x04, 0x1c
        /*009e*/ 	.short	(.L_28 - .L_27)


	//   ....[0]....
.L_27:
        /*00a0*/ 	.word	0x00000140


	//   ....[1]....
        /*00a4*/ 	.word	0x00026a10


	//----- nvinfo : EIATTR_CRS_STACK_SIZE
	.align		4
.L_28:
        /*00a8*/ 	.byte	0x04, 0x1e
        /*00aa*/ 	.short	(.L_30 - .L_29)
.L_29:
        /*00ac*/ 	.word	0x00000000


	//----- nvinfo : EIATTR_CBANK_PARAM_SIZE
	.align		4
.L_30:
        /*00b0*/ 	.byte	0x03, 0x19
        /*00b2*/ 	.short	0x0024


	//----- nvinfo : EIATTR_PARAM_CBANK
	.align		4
        /*00b4*/ 	.byte	0x04, 0x0a
        /*00b6*/ 	.short	(.L_32 - .L_31)
	.align		4
.L_31:
        /*00b8*/ 	.word	index@(.nv.constant0._Z17five_qubit_kernelP6float2iiiiiii)
        /*00bc*/ 	.short	0x0380
        /*00be*/ 	.short	0x0024


	//----- nvinfo : EIATTR_SW_WAR
	.align		4
.L_32:
        /*00c0*/ 	.byte	0x04, 0x36
        /*00c2*/ 	.short	(.L_34 - .L_33)
.L_33:
        /*00c4*/ 	.word	0x00000008
.L_34:


//--------------------- .nv.callgraph             --------------------------
	.section	.nv.callgraph,"",@"SHT_CUDA_CALLGRAPH"
	.align	4
	.sectionentsize	8
	.align		4
        /*0000*/ 	.word	0x00000000
	.align		4
        /*0004*/ 	.word	0xffffffff
	.align		4
        /*0008*/ 	.word	0x00000000
	.align		4
        /*000c*/ 	.word	0xfffffffe
	.align		4
        /*0010*/ 	.word	0x00000000
	.align		4
        /*0014*/ 	.word	0xfffffffd
	.align		4
        /*0018*/ 	.word	0x00000000
	.align		4
        /*001c*/ 	.word	0xfffffffc


//--------------------- .nv.constant3             --------------------------
	.section	.nv.constant3,"a",@progbits
	.align	8
.nv.constant3:
	.type		operator_matrix,@object
	.size		operator_matrix,(.L_0 - operator_matrix)
operator_matrix:
	.zero		8192
.L_0:


//--------------------- .text._Z17five_qubit_kernelP6float2iiiiiii --------------------------
	.section	.text._Z17five_qubit_kernelP6float2iiiiiii,"ax",@progbits
	.align	128
        .global         _Z17five_qubit_kernelP6float2iiiiiii
        .type           _Z17five_qubit_kernelP6float2iiiiiii,@function
        .size           _Z17five_qubit_kernelP6float2iiiiiii,(.L_x_11 - _Z17five_qubit_kernelP6float2iiiiiii)
        .other          _Z17five_qubit_kernelP6float2iiiiiii,@"STO_CUDA_ENTRY STV_DEFAULT"
_Z17five_qubit_kernelP6float2iiiiiii:
.text._Z17five_qubit_kernelP6float2iiiiiii:
[----:B------:R-:W-:Y:S01]  /*0000*/  LDC R1, c[0x0][0x37c] ;  /* 0x0000df00ff017b82 */ /* 0x000fe20000000800 */
[----:B------:R-:W0:Y:S02]  /*0010*/  LDCU UR4, c[0x0][0x360] ;  /* 0x00006c00ff0477ac */ /* 0x000e240008000800 */
[----:B0-----:R-:W-:-:S06]  /*0020*/  USHF.L.U32 UR4, UR4, 0x5, URZ ;  /* 0x0000000504047899 */ /* 0x001fcc00080006ff */
[----:B------:R-:W-:-:S04]  /*0030*/  I2FP.F32.U32 R3, UR4 ;  /* 0x0000000400037c45 */ /* 0x000fc80008201000 */
[----:B------:R-:W0:Y:S01]  /*0040*/  MUFU.RCP R2, R3 ;  /* 0x0000000300027308 */ /* 0x000e220000001000 */
[----:B------:R-:W1:Y:S01]  /*0050*/  LDCU UR4, c[0x0][0x388] ;  /* 0x00007100ff0477ac */ /* 0x000e620008000800 */
[----:B0-----:R-:W-:Y:S01]  /*0060*/  FFMA R5, -R3, R2, 1 ;  /* 0x3f80000003057423 */ /* 0x001fe20000000102 */
[----:B-1----:R-:W-:-:S03]  /*0070*/  I2FP.F32.S32 R0, UR4 ;  /* 0x0000000400007c45 */ /* 0x002fc60008201400 */
[----:B------:R-:W-:Y:S02]  /*0080*/  FFMA R5, R2, R5, R2 ;  /* 0x0000000502057223 */ /* 0x000fe40000000002 */
[----:B------:R-:W0:Y:S02]  /*0090*/  FCHK P0, R0, R3 ;  /* 0x0000000300007302 */ /* 0x000e240000000000 */
[----:B------:R-:W-:-:S04]  /*00a0*/  FFMA R2, R0, R5, RZ ;  /* 0x0000000500027223 */ /* 0x000fc800000000ff */
[----:B------:R-:W-:-:S04]  /*00b0*/  FFMA R4, -R3, R2, R0 ;  /* 0x0000000203047223 */ /* 0x000fc80000000100 */
[----:B------:R-:W-:Y:S01]  /*00c0*/  FFMA R2, R5, R4, R2 ;  /* 0x0000000405027223 */ /* 0x000fe20000000002 */
[----:B0-----:R-:W-:Y:S06]  /*00d0*/  @!P0 BRA `(.L_x_0) ;  /* 0x00000000000c8947 */ /* 0x001fec0003800000 */
[----:B------:R-:W-:-:S07]  /*00e0*/  MOV R8, 0x100 ;  /* 0x0000010000087802 */ /* 0x000fce0000000f00 */
[----:B------:R-:W-:Y:S05]  /*00f0*/  CALL.REL.NOINC `($__internal_0_$__cuda_sm3x_div_rn_noftz_f32_slowpath) ;  /* 0x0000026800487944 */ /* 0x000fea0003c00000 */
[----:B------:R-:W-:-:S07]  /*0100*/  MOV R2, R5 ;  /* 0x0000000500027202 */ /* 0x000fce0000000f00 */
.L_x_0:
[----:B------:R-:W0:Y:S01]  /*0110*/  S2UR UR4, SR_CTAID.X ;  /* 0x00000000000479c3 */ /* 0x000e220000002500 */
[----:B------:R-:W0:Y:S02]  /*0120*/  F2I.CEIL.NTZ R0, R2 ;  /* 0x0000000200007305 */ /* 0x000e24000020b100 */
[----:B0-----:R-:W-:-:S13]  /*0130*/  ISETP.LE.AND P0, PT, R0, UR4, PT ;  /* 0x0000000400007c0c */ /* 0x001fda000bf03270 */
[----:B------:R-:W-:Y:S05]  /*0140*/  @P0 EXIT ;  /* 0x000000000000094d */ /* 0x000fea0003800000 */
[----:B------:R-:W0:Y:S01]  /*0150*/  LDC R15, c[0x0][0x3a0] ;  /* 0x0000e800ff0f7b82 */ /* 0x000e220000000800 */
[----:B------:R-:W1:Y:S01]  /*0160*/  LDCU UR5, c[0x0][0x394] ;  /* 0x00007280ff0577ac */ /* 0x000e620008000800 */
[----:B------:R-:W-:Y:S01]  /*0170*/  MOV R14, 0x1 ;  /* 0x00000001000e7802 */ /* 0x000fe20000000f00 */
[----:B------:R-:W2:Y:S05]  /*0180*/  LDCU.64 UR6, c[0x0][0x358] ;  /* 0x00006b00ff0677ac */ /* 0x000eaa0008000a00 */
[----:B------:R-:W3:Y:S01]  /*0190*/  LDC R21, c[0x0][0x38c] ;  /* 0x0000e300ff157b82 */ /* 0x000ee20000000800 */
[----:B------:R-:W4:Y:S01]  /*01a0*/  LDCU.64 UR8, c[0x3][URZ] ;  /* 0x00c00000ff0877ac */ /* 0x000f220008000a00 */
[----:B------:R-:W0:Y:S01]  /*01b0*/  LDCU.64 UR10, c[0x3][0x100] ;  /* 0x00c02000ff0a77ac */ /* 0x000e220008000a00 */
[----:B------:R-:W0:Y:S01]  /*01c0*/  LDCU.64 UR12, c[0x3][0x200] ;  /* 0x00c04000ff0c77ac */ /* 0x000e220008000a00 */
[----:B------:R-:W0:Y:S02]  /*01d0*/  LDCU.64 UR14, c[0x3][0x300] ;  /* 0x00c06000ff0e77ac */ /* 0x000e240008000a00 */
[C---:B0-----:R-:W-:Y:S01]  /*01e0*/  SHF.L.U32 R9, R15.reuse, 0x2, RZ ;  /* 0x000000020f097819 */ /* 0x041fe200000006ff */
[----:B------:R-:W0:Y:S01]  /*01f0*/  LDCU.64 UR16, c[0x3][0x400] ;  /* 0x00c08000ff1077ac */ /* 0x000e220008000a00 */
[----:B------:R-:W-:-:S02]  /*0200*/  SHF.L.U32 R8, R15, 0x3, RZ ;  /* 0x000000030f087819 */ /* 0x000fc400000006ff */
[----:B------:R-:W-:Y:S01]  /*0210*/  IABS R17, R9 ;  /* 0x0000000900117213 */ /* 0x000fe20000000000 */
[----:B------:R-:W0:Y:S01]  /*0220*/  LDCU.64 UR18, c[0x3][0x500] ;  /* 0x00c0a000ff1277ac */ /* 0x000e220008000a00 */
[----:B------:R-:W-:Y:S02]  /*0230*/  IABS R18, R8 ;  /* 0x0000000800127213 */ /* 0x000fe40000000000 */
[----:B------:R-:W5:Y:S01]  /*0240*/  I2F.RP R2, R17 ;  /* 0x0000001100027306 */ /* 0x000f620000209400 */
[----:B------:R-:W-:Y:S01]  /*0250*/  SHF.L.U32 R12, R15, 0x4, RZ ;  /* 0x000000040f0c7819 */ /* 0x000fe200000006ff */
[----:B------:R-:W0:Y:S01]  /*0260*/  LDCU.64 UR20, c[0x3][0x600] ;  /* 0x00c0c000ff1477ac */ /* 0x000e220008000a00 */
[----:B------:R-:W-:Y:S02]  /*0270*/  IABS R27, R15 ;  /* 0x0000000f001b7213 */ /* 0x000fe40000000000 */
[----:B------:R-:W-:Y:S01]  /*0280*/  IABS R20, R12 ;  /* 0x0000000c00147213 */ /* 0x000fe20000000000 */
[----:B------:R-:W0:Y:S02]  /*0290*/  LDCU.64 UR22, c[0x3][0x700] ;  /* 0x00c0e000ff1677ac */ /* 0x000e240008000a00 */
[----:B------:R-:W1:Y:S01]  /*02a0*/  I2F.RP R4, R18 ;  /* 0x0000001200047306 */ /* 0x000e620000209400 */
[----:B------:R-:W0:Y:S01]  /*02b0*/  LDCU.64 UR24, c[0x3][0x800] ;  /* 0x00c10000ff1877ac */ /* 0x000e220008000a00 */
[----:B------:R-:W0:Y:S06]  /*02c0*/  LDCU.64 UR26, c[0x3][0x900] ;  /* 0x00c12000ff1a77ac */ /* 0x000e2c0008000a00 */
[----:B-----5:R-:W5:Y:S01]  /*02d0*/  MUFU.RCP R2, R2 ;  /* 0x0000000200027308 */ /* 0x020f620000001000 */
[----:B------:R-:W0:Y:S01]  /*02e0*/  LDCU.64 UR28, c[0x3][0xa00] ;  /* 0x00c14000ff1c77ac */ /* 0x000e220008000a00 */
[----:B------:R-:W0:Y:S06]  /*02f0*/  LDCU.64 UR30, c[0x3][0xb00] ;  /* 0x00c16000ff1e77ac */ /* 0x000e2c0008000a00 */
[----:B------:R-:W2:Y:S01]  /*0300*/  I2F.RP R6, R20 ;  /* 0x0000001400067306 */ /* 0x000ea20000209400 */
[----:B------:R-:W0:Y:S01]  /*0310*/  LDCU.64 UR32, c[0x3][0xc00] ;  /* 0x00c18000ff2077ac */ /* 0x000e220008000a00 */
[----:B------:R-:W0:Y:S06]  /*0320*/  LDCU.64 UR34, c[0x3][0xd00] ;  /* 0x00c1a000ff2277ac */ /* 0x000e2c0008000a00 */
[----:B-1----:R-:W1:Y:S01]  /*0330*/  MUFU.RCP R4, R4 ;  /* 0x0000000400047308 */ /* 0x002e620000001000 */
[----:B-----5:R-:W-:Y:S01]  /*0340*/  IADD3 R2, PT, PT, R2, 0xffffffe, RZ ;  /* 0x0ffffffe02027810 */ /* 0x020fe20007ffe0ff */
[----:B------:R-:W0:Y:S01]  /*0350*/  LDCU.64 UR36, c[0x3][0xe00] ;  /* 0x00c1c000ff2477ac */ /* 0x000e220008000a00 */
[----:B------:R-:W0:Y:S05]  /*0360*/  LDCU.64 UR38, c[0x3][0xf00] ;  /* 0x00c1e000ff2677ac */ /* 0x000e2a0008000a00 */
[----:B------:R-:W5:Y:S01]  /*0370*/  F2I.FTZ.U32.TRUNC.NTZ R3, R2 ;  /* 0x0000000200037305 */ /* 0x000f62000021f000 */
[----:B------:R-:W0:Y:S01]  /*0380*/  LDCU.64 UR40, c[0x3][0x1000] ;  /* 0x00c20000ff2877ac */ /* 0x000e220008000a00 */
[----:B------:R-:W0:Y:S06]  /*0390*/  LDCU.64 UR42, c[0x3][0x1100] ;  /* 0x00c22000ff2a77ac */ /* 0x000e2c0008000a00 */
[----:B--2---:R-:W2:Y:S01]  /*03a0*/  MUFU.RCP R6, R6 ;  /* 0x0000000600067308 */ /* 0x004ea20000001000 */
[----:B-1----:R-:W-:Y:S01]  /*03b0*/  IADD3 R4, PT, PT, R4, 0xffffffe, RZ ;  /* 0x0ffffffe04047810 */ /* 0x002fe20007ffe0ff */
[----:B------:R-:W1:Y:S01]  /*03c0*/  LDCU.64 UR44, c[0x3][0x1200] ;  /* 0x00c24000ff2c77ac */ /* 0x000e620008000a00 */
[----:B------:R-:W0:Y:S01]  /*03d0*/  LDCU.64 UR46, c[0x3][0x1300] ;  /* 0x00c26000ff2e77ac */ /* 0x000e220008000a00 */
[----:B-----5:R-:W-:-:S04]  /*03e0*/  IADD3 R2, PT, PT, RZ, -R3, RZ ;  /* 0x80000003ff027210 */ /* 0x020fc80007ffe0ff */
[----:B------:R5:W4:Y:S01]  /*03f0*/  F2I.FTZ.U32.TRUNC.NTZ R5, R4 ;  /* 0x0000000400057305 */ /* 0x000b22000021f000 */
[----:B------:R-:W0:Y:S01]  /*0400*/  LDCU.64 UR48, c[0x3][0x1400] ;  /* 0x00c28000ff3077ac */ /* 0x000e220008000a00 */
[----:B------:R-:W-:Y:S02]  /*0410*/  IMAD R13, R2, R17, RZ ;  /* 0x00000011020d7224 */ /* 0x000fe400078e02ff */
[----:B------:R-:W-:Y:S01]  /*0420*/  HFMA2 R2, -RZ, RZ, 0, 0 ;  /* 0x00000000ff027431 */ /* 0x000fe200000001ff */
[----:B------:R-:W0:Y:S03]  /*0430*/  LDCU.64 UR50, c[0x3][0x1500] ;  /* 0x00c2a000ff3277ac */ /* 0x000e260008000a00 */
[----:B------:R-:W3:Y:S01]  /*0440*/  I2F.RP R11, R27 ;  /* 0x0000001b000b7306 */ /* 0x000ee20000209400 */
[----:B--2---:R-:W-:Y:S01]  /*0450*/  IADD3 R6, PT, PT, R6, 0xffffffe, RZ ;  /* 0x0ffffffe06067810 */ /* 0x004fe20007ffe0ff */
[----:B-----5:R-:W-:Y:S01]  /*0460*/  HFMA2 R4, -RZ, RZ, 0, 0 ;  /* 0x00000000ff047431 */ /* 0x020fe200000001ff */
[----:B------:R-:W2:Y:S01]  /*0470*/  LDCU.64 UR52, c[0x3][0x1600] ;  /* 0x00c2c000ff3477ac */ /* 0x000ea20008000a00 */
[----:B----4-:R-:W-:-:S04]  /*0480*/  IADD3 R19, PT, PT, RZ, -R5, RZ ;  /* 0x80000005ff137210 */ /* 0x010fc80007ffe0ff */
[----:B------:R-:W4:Y:S01]  /*0490*/  F2I.FTZ.U32.TRUNC.NTZ R7, R6 ;  /* 0x0000000600077305 */ /* 0x000f22000021f000 */
[----:B------:R-:W-:Y:S01]  /*04a0*/  IMAD.HI.U32 R2, R3, R13, R2 ;  /* 0x0000000d03027227 */ /* 0x000fe200078e0002 */
[----:B------:R-:W0:Y:S01]  /*04b0*/  LDCU.64 UR54, c[0x3][0x1700] ;  /* 0x00c2e000ff3677ac */ /* 0x000e220008000a00 */
[----:B------:R-:W5:Y:S02]  /*04c0*/  LDC R13, c[0x0][0x398] ;  /* 0x0000e600ff0d7b82 */ /* 0x000f640000000800 */
[----:B------:R-:W-:Y:S01]  /*04d0*/  IMAD R3, R19, R18, RZ ;  /* 0x0000001213037224 */ /* 0x000fe200078e02ff */
[----:B------:R-:W0:Y:S02]  /*04e0*/  LDCU.64 UR56, c[0x3][0x1800] ;  /* 0x00c30000ff3877ac */ /* 0x000e240008000a00 */
[----:B---3--:R-:W3:Y:S01]  /*04f0*/  MUFU.RCP R11, R11 ;  /* 0x0000000b000b7308 */ /* 0x008ee20000001000 */
[----:B------:R-:W-:Y:S01]  /*0500*/  IMAD.HI.U32 R10, R5, R3, R4 ;  /* 0x00000003050a7227 */ /* 0x000fe200078e0004 */
[----:B------:R-:W-:Y:S01]  /*0510*/  IABS R3, R9 ;  /* 0x0000000900037213 */ /* 0x000fe20000000000 */
[----:B------:R-:W1:Y:S01]  /*0520*/  LDC R19, c[0x0][0x39c] ;  /* 0x0000e700ff137b82 */ /* 0x000e620000000800 */
[----:B------:R-:W-:Y:S01]  /*0530*/  SHF.L.U32 R4, R14, UR5, RZ ;  /* 0x000000050e047c19 */ /* 0x000fe200080006ff */
[----:B------:R-:W0:Y:S01]  /*0540*/  LDCU.64 UR58, c[0x3][0x1900] ;  /* 0x00c32000ff3a77ac */ /* 0x000e220008000a00 */
[----:B------:R-:W-:-:S02]  /*0550*/  IADD3 R16, PT, PT, RZ, -R3, RZ ;  /* 0x80000003ff107210 */ /* 0x000fc40007ffe0ff */
[----:B----4-:R-:W-:Y:S01]  /*0560*/  IADD3 R6, PT, PT, RZ, -R7, RZ ;  /* 0x80000007ff067210 */ /* 0x010fe20007ffe0ff */
[----:B------:R-:W4:Y:S01]  /*0570*/  LDCU.64 UR60, c[0x3][0x1a00] ;  /* 0x00c34000ff3c77ac */ /* 0x000f220008000a00 */
[----:B------:R-:W-:Y:S02]  /*0580*/  IABS R5, R4 ;  /* 0x0000000400057213 */ /* 0x000fe40000000000 */
[----:B------:R-:W-:Y:S01]  /*0590*/  MOV R3, R6 ;  /* 0x0000000600037202 */ /* 0x000fe20000000f00 */
[----:B------:R-:W-:Y:S01]  /*05a0*/  HFMA2 R6, -RZ, RZ, 0, 0 ;  /* 0x00000000ff067431 */ /* 0x000fe200000001ff */
[----:B------:R-:W-:Y:S01]  /*05b0*/  LOP3.LUT R4, R4, R9, RZ, 0x3c, !PT ;  /* 0x0000000904047212 */ /* 0x000fe200078e3cff */
[----:B------:R-:W-:Y:S01]  /*05c0*/  IMAD.HI.U32 R23, R2, R5, RZ ;  /* 0x0000000502177227 */ /* 0x000fe200078e00ff */
[----:B------:R-:W-:Y:S01]  /*05d0*/  IABS R2, R8 ;  /* 0x0000000800027213 */ /* 0x000fe20000000000 */
[----:B------:R-:W0:Y:S01]  /*05e0*/  LDCU.64 UR62, c[0x3][0x1b00] ;  /* 0x00c36000ff3e77ac */ /* 0x000e220008000a00 */
[----:B---3--:R-:W-:Y:S01]  /*05f0*/  IADD3 R11, PT, PT, R11, 0xffffffe, RZ ;  /* 0x0ffffffe0b0b7810 */ /* 0x008fe20007ffe0ff */
[----:B------:R-:W-:Y:S01]  /*0600*/  IMAD R3, R3, R20, RZ ;  /* 0x0000001403037224 */ /* 0x000fe200078e02ff */
[----:B------:R-:W-:Y:S01]  /*0610*/  IADD3 R2, PT, PT, RZ, -R2, RZ ;  /* 0x80000002ff027210 */ /* 0x000fe20007ffe0ff */
[----:B------:R-:W3:Y:S01]  /*0620*/  LDCU.64 UR64, c[0x3][0x1c00] ;  /* 0x00c38000ff4077ac */ /* 0x000ee20008000a00 */
[----:B------:R-:W-:Y:S01]  /*0630*/  ISETP.GE.AND P3, PT, R4, RZ, PT ;  /* 0x000000ff0400720c */ /* 0x000fe20003f66270 */
[----:B------:R-:W-:-:S02]  /*0640*/  IMAD.HI.U32 R7, R7, R3, R6 ;  /* 0x0000000307077227 */ /* 0x000fc400078e0006 */
[----:B------:R2:W4:Y:S01]  /*0650*/  F2I.FTZ.U32.TRUNC.NTZ R3, R11 ;  /* 0x0000000b00037305 */ /* 0x000522000021f000 */
[----:B------:R-:W0:Y:S01]  /*0660*/  LDCU.64 UR66, c[0x3][0x1d00] ;  /* 0x00c3a000ff4277ac */ /* 0x000e220008000a00 */
[----:B------:R-:W-:Y:S01]  /*0670*/  IMAD R6, R23, R16, R5 ;  /* 0x0000001017067224 */ /* 0x000fe200078e0205 */
[C---:B-----5:R-:W-:Y:S02]  /*0680*/  SHF.L.U32 R5, R14.reuse, R13, RZ ;  /* 0x0000000d0e057219 */ /* 0x060fe400000006ff */
[----:B-1----:R-:W-:Y:S01]  /*0690*/  SHF.L.U32 R13, R14, R19, RZ ;  /* 0x000000130e0d7219 */ /* 0x002fe200000006ff */
[----:B------:R-:W1:Y:S01]  /*06a0*/  LDCU.64 UR68, c[0x3][0x1e00] ;  /* 0x00c3c000ff4477ac */ /* 0x000e620008000a00 */
[----:B------:R-:W-:Y:S02]  /*06b0*/  IABS R19, R12 ;  /* 0x0000000c00137213 */ /* 0x000fe40000000000 */
[----:B--2---:R-:W-:Y:S01]  /*06c0*/  IABS R11, R5 ;  /* 0x00000005000b7213 */ /* 0x004fe20000000000 */
[----:B------:R-:W2:Y:S01]  /*06d0*/  LDCU.64 UR70, c[0x3][0x1f00] ;  /* 0x00c3e000ff4677ac */ /* 0x000ea20008000a00 */
[----:B------:R-:W-:-:S02]  /*06e0*/  IABS R16, R13 ;  /* 0x0000000d00107213 */ /* 0x000fc40000000000 */
[----:B------:R-:W-:Y:S01]  /*06f0*/  IADD3 R19, PT, PT, RZ, -R19, RZ ;  /* 0x80000013ff137210 */ /* 0x000fe20007ffe0ff */
[----:B------:R-:W-:Y:S01]  /*0700*/  IMAD.HI.U32 R10, R10, R11, RZ ;  /* 0x0000000b0a0a7227 */ /* 0x000fe200078e00ff */
[----:B----4-:R-:W-:Y:S01]  /*0710*/  IADD3 R22, PT, PT, RZ, -R3, RZ ;  /* 0x80000003ff167210 */ /* 0x010fe20007ffe0ff */
[----:B------:R-:W4:Y:S01]  /*0720*/  LDCU.64 UR72, c[0x3][0x8] ;  /* 0x00c00100ff4877ac */ /* 0x000f220008000a00 */
[----:B------:R-:W-:Y:S01]  /*0730*/  SHF.L.U32 R14, R14, R21, RZ ;  /* 0x000000150e0e7219 */ /* 0x000fe200000006ff */
[----:B------:R-:W-:Y:S01]  /*0740*/  IMAD.HI.U32 R25, R7, R16, RZ ;  /* 0x0000001007197227 */ /* 0x000fe200078e00ff */
[----:B------:R-:W-:Y:S02]  /*0750*/  ISETP.GT.U32.AND P0, PT, R17, R6, PT ;  /* 0x000000061100720c */ /* 0x000fe40003f04070 */
[----:B------:R-:W-:Y:S01]  /*0760*/  LOP3.LUT R5, R5, R8, RZ, 0x3c, !PT ;  /* 0x0000000805057212 */ /* 0x000fe200078e3cff */
[----:B------:R-:W-:Y:S01]  /*0770*/  IMAD R7, R10, R2, R11 ;  /* 0x000000020a077224 */ /* 0x000fe200078e020b */
[----:B------:R-:W-:Y:S01]  /*0780*/  MOV R2, RZ ;  /* 0x000000ff00027202 */ /* 0x000fe20000000f00 */
[----:B------:R-:W-:Y:S01]  /*0790*/  IMAD R11, R25, R19, R16 ;  /* 0x00000013190b7224 */ /* 0x000fe200078e0210 */
[----:B------:R-:W-:Y:S01]  /*07a0*/  IABS R16, R14 ;  /* 0x0000000e00107213 */ /* 0x000fe20000000000 */
[----:B------:R-:W-:Y:S01]  /*07b0*/  IMAD R19, R22, R27, RZ ;  /* 0x0000001b16137224 */ /* 0x000fe200078e02ff */
[----:B------:R-:W-:-:S02]  /*07c0*/  ISETP.GT.U32.AND P1, PT, R18, R7, PT ;  /* 0x000000071200720c */ /* 0x000fc40003f24070 */
[----:B------:R-:W-:Y:S01]  /*07d0*/  ISETP.GT.U32.AND P4, PT, R20, R11, PT ;  /* 0x0000000b1400720c */ /* 0x000fe20003f84070 */
[----:B------:R-:W-:Y:S01]  /*07e0*/  IMAD.HI.U32 R2, R3, R19, R2 ;  /* 0x0000001303027227 */ /* 0x000fe200078e0002 */
[----:B------:R-:W-:Y:S02]  /*07f0*/  MOV R3, R16 ;  /* 0x0000001000037202 */ /* 0x000fe40000000f00 */
[----:B------:R-:W-:Y:S02]  /*0800*/  @!P0 IADD3 R6, PT, PT, R6, -R17, RZ ;  /* 0x8000001106068210 */ /* 0x000fe40007ffe0ff */
[----:B------:R-:W-:Y:S01]  /*0810*/  @!P0 IADD3 R23, PT, PT, R23, 0x1, RZ ;  /* 0x0000000117178810 */ /* 0x000fe20007ffe0ff */
[----:B------:R-:W-:Y:S01]  /*0820*/  IMAD.HI.U32 R2, R2, R3, RZ ;  /* 0x0000000302027227 */ /* 0x000fe200078e00ff */
[----:B------:R-:W-:Y:S02]  /*0830*/  ISETP.GE.U32.AND P6, PT, R6, R17, PT ;  /* 0x000000110600720c */ /* 0x000fe40003fc6070 */
[----:B------:R-:W-:-:S02]  /*0840*/  LOP3.LUT R6, R14, R15, RZ, 0x3c, !PT ;  /* 0x0000000f0e067212 */ /* 0x000fc400078e3cff */
[----:B------:R-:W-:Y:S02]  /*0850*/  IADD3 R4, PT, PT, -R2, RZ, RZ ;  /* 0x000000ff02047210 */ /* 0x000fe40007ffe1ff */
[----:B------:R-:W-:Y:S02]  /*0860*/  @!P1 IADD3 R7, PT, PT, R7, -R18, RZ ;  /* 0x8000001207079210 */ /* 0x000fe40007ffe0ff */
[----:B------:R-:W-:Y:S01]  /*0870*/  @!P4 IADD3 R11, PT, PT, R11, -R20, RZ ;  /* 0x800000140b0bc210 */ /* 0x000fe20007ffe0ff */
[----:B------:R-:W-:Y:S01]  /*0880*/  IMAD R4, R27, R4, R3 ;  /* 0x000000041b047224 */ /* 0x000fe200078e0203 */
[----:B------:R-:W-:Y:S02]  /*0890*/  ISETP.GE.U32.AND P2, PT, R7, R18, PT ;  /* 0x000000120700720c */ /* 0x000fe40003f46070 */
[----:B------:R-:W-:Y:S02]  /*08a0*/  ISETP.GE.U32.AND P5, PT, R11, R20, PT ;  /* 0x000000140b00720c */ /* 0x000fe40003fa6070 */
[----:B------:R-:W-:-:S02]  /*08b0*/  ISETP.GT.U32.AND P0, PT, R27, R4, PT ;  /* 0x000000041b00720c */ /* 0x000fc40003f04070 */
[----:B------:R-:W-:Y:S02]  /*08c0*/  @P6 IADD3 R23, PT, PT, R23, 0x1, RZ ;  /* 0x0000000117176810 */ /* 0x000fe40007ffe0ff */
[----:B------:R-:W-:Y:S02]  /*08d0*/  ISETP.GE.AND P6, PT, R5, RZ, PT ;  /* 0x000000ff0500720c */ /* 0x000fe40003fc6270 */
[----:B------:R-:W-:Y:S02]  /*08e0*/  LOP3.LUT R3, R13, R12, RZ, 0x3c, !PT ;  /* 0x0000000c0d037212 */ /* 0x000fe400078e3cff */
[----:B------:R-:W-:Y:S02]  /*08f0*/  @!P1 IADD3 R10, PT, PT, R10, 0x1, RZ ;  /* 0x000000010a0a9810 */ /* 0x000fe40007ffe0ff */
[----:B------:R-:W-:Y:S02]  /*0900*/  @!P4 IADD3 R25, PT, PT, R25, 0x1, RZ ;  /* 0x000000011919c810 */ /* 0x000fe40007ffe0ff */
[----:B------:R-:W-:-:S02]  /*0910*/  ISETP.GE.AND P1, PT, R3, RZ, PT ;  /* 0x000000ff0300720c */ /* 0x000fc40003f26270 */
[----:B------:R-:W-:Y:S02]  /*0920*/  @!P0 IADD3 R4, PT, PT, R4, -R27, RZ ;  /* 0x8000001b04048210 */ /* 0x000fe40007ffe0ff */
[----:B------:R-:W-:Y:S02]  /*0930*/  @P2 IADD3 R10, PT, PT, R10, 0x1, RZ ;  /* 0x000000010a0a2810 */ /* 0x000fe40007ffe0ff */
[----:B------:R-:W-:Y:S02]  /*0940*/  @!P3 IADD3 R23, PT, PT, -R23, RZ, RZ ;  /* 0x000000ff1717b210 */ /* 0x000fe40007ffe1ff */
[----:B------:R-:W-:Y:S02]  /*0950*/  @P5 IADD3 R25, PT, PT, R25, 0x1, RZ ;  /* 0x0000000119195810 */ /* 0x000fe40007ffe0ff */
[----:B------:R-:W-:Y:S02]  /*0960*/  ISETP.NE.AND P2, PT, R8, RZ, PT ;  /* 0x000000ff0800720c */ /* 0x000fe40003f45270 */
[----:B------:R-:W-:-:S02]  /*0970*/  ISETP.NE.AND P3, PT, R9, RZ, PT ;  /* 0x000000ff0900720c */ /* 0x000fc40003f65270 */
[----:B------:R-:W-:Y:S02]  /*0980*/  ISETP.NE.AND P4, PT, R12, RZ, PT ;  /* 0x000000ff0c00720c */ /* 0x000fe40003f85270 */
[----:B------:R-:W-:Y:S02]  /*0990*/  ISETP.GE.U32.AND P5, PT, R4, R27, PT ;  /* 0x0000001b0400720c */ /* 0x000fe40003fa6070 */
[----:B------:R-:W-:Y:S02]  /*09a0*/  MOV R3, R10 ;  /* 0x0000000a00037202 */ /* 0x000fe40000000f00 */
[----:B------:R-:W-:Y:S02]  /*09b0*/  @!P0 IADD3 R2, PT, PT, R2, 0x1, RZ ;  /* 0x0000000102028810 */ /* 0x000fe40007ffe0ff */
[----:B------:R-:W-:Y:S02]  /*09c0*/  @!P6 IADD3 R3, PT, PT, -R3, RZ, RZ ;  /* 0x000000ff0303e210 */ /* 0x000fe40007ffe1ff */
[----:B------:R-:W-:-:S02]  /*09d0*/  ISETP.GE.AND P6, PT, R6, RZ, PT ;  /* 0x000000ff0600720c */ /* 0x000fc40003fc6270 */
[----:B------:R-:W-:Y:S02]  /*09e0*/  @!P1 IADD3 R25, PT, PT, -R25, RZ, RZ ;  /* 0x000000ff19199210 */ /* 0x000fe40007ffe1ff */
[----:B------:R-:W-:Y:S02]  /*09f0*/  P2R R4, PR, RZ, 0x40 ;  /* 0x00000040ff047803 */ /* 0x000fe40000000000 */
[----:B------:R-:W-:Y:S02]  /*0a00*/  @!P2 LOP3.LUT R3, RZ, R8, RZ, 0x33, !PT ;  /* 0x00000008ff03a212 */ /* 0x000fe400078e33ff */
[----:B------:R-:W-:Y:S02]  /*0a10*/  @!P3 LOP3.LUT R23, RZ, R9, RZ, 0x33, !PT ;  /* 0x00000009ff17b212 */ /* 0x000fe400078e33ff */
[----:B------:R-:W-:Y:S02]  /*0a20*/  @!P4 LOP3.LUT R25, RZ, R12, RZ, 0x33, !PT ;  /* 0x0000000cff19c212 */ /* 0x000fe400078e33ff */
[----:B------:R-:W-:-:S02]  /*0a30*/  MOV R4, UR4 ;  /* 0x0000000400047c02 */ /* 0x000fc40008000f00 */
[----:B01234-:R-:W-:-:S07]  /*0a40*/  @P5 IADD3 R2, PT, PT, R2, 0x1, RZ ;  /* 0x0000000102025810 */ /* 0x01ffce0007ffe0ff */
.L_x_1:
[----:B0-----:R-:W0:Y:S01]  /*0a50*/  LDC R7, c[0x0][0x3a0] ;  /* 0x0000e800ff077b82 */ /* 0x001e220000000800 */
[----:B------:R-:W-:Y:S01]  /*0a60*/  MOV R29, 0x1 ;  /* 0x00000001001d7802 */ /* 0x000fe20000000f00 */
[----:B------:R-:W1:Y:S01]  /*0a70*/  LDCU UR4, c[0x0][0x390] ;  /* 0x00007200ff0477ac */ /* 0x000e620008000800 */
[----:B------:R-:W-:Y:S02]  /*0a80*/  IABS R30, R3 ;  /* 0x00000003001e7213 */ /* 0x000fe40000000000 */
[----:B------:R-:W-:Y:S01]  /*0a90*/  IABS R19, R25 ;  /* 0x0000001900137213 */ /* 0x000fe20000000000 */
[----:B------:R-:W2:Y:S01]  /*0aa0*/  LDCU.64 UR76, c[0x3][0x108] ;  /* 0x00c02100ff4c77ac */ /* 0x000ea20008000a00 */
[----:B------:R-:W-:Y:S01]  /*0ab0*/  IABS R26, R23 ;  /* 0x00000017001a7213 */ /* 0x000fe20000000000 */
[----:B------:R-:W3:Y:S01]  /*0ac0*/  LDC R12, c[0x0][0x390] ;  /* 0x0000e400ff0c7b82 */ /* 0x000ee20000000800 */
[----:B------:R-:W-:Y:S01]  /*0ad0*/  ISETP.GE.AND P3, PT, R6, RZ, PT ;  /* 0x000000ff0600720c */ /* 0x000fe20003f66270 */
[----:B------:R-:W4:Y:S01]  /*0ae0*/  LDCU.64 UR74, c[0x3][0x208] ;  /* 0x00c04100ff4a77ac */ /* 0x000f220008000a00 */
[----:B------:R-:W-:-:S02]  /*0af0*/  IABS R24, R4 ;  /* 0x0000000400187213 */ /* 0x000fc40000000000 */
[----:B------:R-:W-:-:S03]  /*0b00*/  LOP3.LUT R70, RZ, R23, RZ, 0x33, !PT ;  /* 0x00000017ff467212 */ /* 0x000fc600078e33ff */
[----:B------:R-:W5:Y:S01]  /*0b10*/  LDC R36, c[0x0][0x38c] ;  /* 0x0000e300ff247b82 */ /* 0x000f620000000800 */
[----:B0-----:R-:W-:-:S07]  /*0b20*/  SHF.L.U32 R10, R7, 0x1, RZ ;  /* 0x00000001070a7819 */ /* 0x001fce00000006ff */
[----:B------:R-:W0:Y:S01]  /*0b30*/  LDC R80, c[0x0][0x398] ;  /* 0x0000e600ff507b82 */ /* 0x000e220000000800 */
[-C--:B------:R-:W-:Y:S02]  /*0b40*/  IABS R13, R10.reuse ;  /* 0x0000000a000d7213 */ /* 0x080fe40000000000 */
[----:B------:R-:W-:Y:S02]  /*0b50*/  IABS R16, R10 ;  /* 0x0000000a00107213 */ /* 0x000fe40000000000 */
[----:B------:R-:W1:Y:S01]  /*0b60*/  I2F.RP R11, R13 ;  /* 0x0000000d000b7306 */ /* 0x000e620000209400 */
[----:B---3--:R-:W-:Y:S02]  /*0b70*/  SHF.L.U32 R5, R29, R12, RZ ;  /* 0x0000000c1d057219 */ /* 0x008fe400000006ff */
[----:B------:R-:W3:Y:S02]  /*0b80*/  LDC.64 R110, c[0x0][0x380] ;  /* 0x0000e000ff6e7b82 */ /* 0x000ee40000000a00 */
[----:B------:R-:W-:-:S03]  /*0b90*/  IABS R12, R5 ;  /* 0x00000005000c7213 */ /* 0x000fc60000000000 */
[----:B-1----:R-:W1:Y:S02]  /*0ba0*/  MUFU.RCP R11, R11 ;  /* 0x0000000b000b7308 */ /* 0x002e640000001000 */
[----:B-1----:R-:W-:Y:S02]  /*0bb0*/  IADD3 R8, PT, PT, R11, 0xffffffe, RZ ;  /* 0x0ffffffe0b087810 */ /* 0x002fe40007ffe0ff */
[----:B------:R-:W-:-:S04]  /*0bc0*/  IADD3 R11, PT, PT, RZ, -R16, RZ ;  /* 0x80000010ff0b7210 */ /* 0x000fc80007ffe0ff */
[----:B------:R1:W2:Y:S02]  /*0bd0*/  F2I.FTZ.U32.TRUNC.NTZ R9, R8 ;  /* 0x0000000800097305 */ /* 0x0002a4000021f000 */
[----:B-1----:R-:W-:Y:S02]  /*0be0*/  MOV R8, RZ ;  /* 0x000000ff00087202 */ /* 0x002fe40000000f00 */
[----:B--2---:R-:W-:-:S05]  /*0bf0*/  IADD3 R14, PT, PT, RZ, -R9, RZ ;  /* 0x80000009ff0e7210 */ /* 0x004fca0007ffe0ff */
[----:B------:R-:W-:-:S04]  /*0c00*/  IMAD R15, R14, R13, RZ ;  /* 0x0000000d0e0f7224 */ /* 0x000fc800078e02ff */
[----:B------:R-:W-:Y:S01]  /*0c10*/  IMAD.HI.U32 R9, R9, R15, R8 ;  /* 0x0000000f09097227 */ /* 0x000fe200078e0008 */
[----:B------:R-:W-:Y:S02]  /*0c20*/  MOV R8, R12 ;  /* 0x0000000c00087202 */ /* 0x000fe40000000f00 */
[----:B------:R-:W-:Y:S03]  /*0c30*/  I2F.RP R12, R26 ;  /* 0x0000001a000c7306 */ /* 0x000fe60000209400 */
[----:B------:R-:W-:-:S04]  /*0c40*/  IMAD.HI.U32 R67, R9, R8, RZ ;  /* 0x0000000809437227 */ /* 0x000fc800078e00ff */
[----:B------:R-:W-:Y:S01]  /*0c50*/  IMAD R8, R67, R11, R8 ;  /* 0x0000000b43087224 */ /* 0x000fe200078e0208 */
[----:B------:R-:W1:Y:S01]  /*0c60*/  I2F.RP R9, R30 ;  /* 0x0000001e00097306 */ /* 0x000e620000209400 */
[----:B------:R-:W-:Y:S03]  /*0c70*/  BAR.SYNC.DEFER_BLOCKING 0x0 ;  /* 0x0000000000007b1d */ /* 0x000fe60000010000 */
[----:B------:R-:W-:-:S04]  /*0c80*/  ISETP.GT.U32.AND P1, PT, R13, R8, PT ;  /* 0x000000080d00720c */ /* 0x000fc80003f24070 */
[----:B------:R-:W2:Y:S08]  /*0c90*/  I2F.RP R11, R19 ;  /* 0x00000013000b7306 */ /* 0x000eb00000209400 */
[----:B-1----:R-:W1:Y:S01]  /*0ca0*/  MUFU.RCP R9, R9 ;  /* 0x0000000900097308 */ /* 0x002e620000001000 */
[----:B------:R-:W-:Y:S02]  /*0cb0*/  @!P1 IADD3 R8, PT, PT, R8, -R13, RZ ;  /* 0x8000000d08089210 */ /* 0x000fe40007ffe0ff */
[----:B------:R-:W-:-:S02]  /*0cc0*/  @!P1 IADD3 R67, PT, PT, R67, 0x1, RZ ;  /* 0x0000000143439810 */ /* 0x000fc40007ffe0ff */
[----:B------:R-:W-:Y:S02]  /*0cd0*/  ISETP.GE.U32.AND P0, PT, R8, R13, PT ;  /* 0x0000000d0800720c */ /* 0x000fe40003f06070 */
[----:B------:R-:W-:Y:S01]  /*0ce0*/  LOP3.LUT R8, R5, R10, RZ, 0x3c, !PT ;  /* 0x0000000a05087212 */ /* 0x000fe200078e3cff */
[----:B--2---:R-:W2:Y:S01]  /*0cf0*/  MUFU.RCP R11, R11 ;  /* 0x0000000b000b7308 */ /* 0x004ea20000001000 */
[----:B------:R-:W-:Y:S02]  /*0d00*/  ISETP.NE.AND P1, PT, R10, RZ, PT ;  /* 0x000000ff0a00720c */ /* 0x000fe40003f25270 */
[----:B------:R-:W-:Y:S02]  /*0d10*/  ISETP.GE.AND P2, PT, R8, RZ, PT ;  /* 0x000000ff0800720c */ /* 0x000fe40003f46270 */
[----:B------:R-:W-:-:S03]  /*0d20*/  MOV R8, RZ ;  /* 0x000000ff00087202 */ /* 0x000fc60000000f00 */
[----:B------:R4:W5:Y:S01]  /*0d30*/  MUFU.RCP R13, R12 ;  /* 0x0000000c000d7308 */ /* 0x0009620000001000 */
[----:B-1----:R-:W-:Y:S02]  /*0d40*/  IADD3 R9, PT, PT, R9, 0xffffffe, RZ ;  /* 0x0ffffffe09097810 */ /* 0x002fe40007ffe0ff */
[----:B------:R-:W-:Y:S02]  /*0d50*/  @P0 IADD3 R67, PT, PT, R67, 0x1, RZ ;  /* 0x0000000143430810 */ /* 0x000fe40007ffe0ff */
[----:B------:R-:W-:-:S03]  /*0d60*/  ISETP.NE.AND P0, PT, R7, RZ, PT ;  /* 0x000000ff0700720c */ /* 0x000fc60003f05270 */
[----:B------:R-:W1:Y:S01]  /*0d70*/  F2I.FTZ.U32.TRUNC.NTZ R9, R9 ;  /* 0x0000000900097305 */ /* 0x000e62000021f000 */
[----:B------:R-:W-:Y:S02]  /*0d80*/  @!P2 IADD3 R67, PT, PT, -R67, RZ, RZ ;  /* 0x000000ff4343a210 */ /* 0x000fe40007ffe1ff */
[----:B--2---:R-:W-:Y:S02]  /*0d90*/  IADD3 R11, PT, PT, R11, 0xffffffe, RZ ;  /* 0x0ffffffe0b0b7810 */ /* 0x004fe40007ffe0ff */
[----:B------:R-:W-:Y:S02]  /*0da0*/  @!P1 LOP3.LUT R67, RZ, R10, RZ, 0x33, !PT ;  /* 0x0000000aff439212 */ /* 0x000fe400078e33ff */
[----:B----4-:R-:W-:Y:S02]  /*0db0*/  MOV R12, R2 ;  /* 0x00000002000c7202 */ /* 0x010fe40000000f00 */
[----:B------:R-:W-:Y:S01]  /*0dc0*/  IABS R22, R67 ;  /* 0x0000004300167213 */ /* 0x000fe20000000000 */
[----:B------:R-:W2:Y:S01]  /*0dd0*/  F2I.FTZ.U32.TRUNC.NTZ R11, R11 ;  /* 0x0000000b000b7305 */ /* 0x000ea2000021f000 */
[----:B-----5:R-:W-:-:S02]  /*0de0*/  IADD3 R13, PT, PT, R13, 0xffffffe, RZ ;  /* 0x0ffffffe0d0d7810 */ /* 0x020fc40007ffe0ff */
[----:B------:R-:W-:Y:S02]  /*0df0*/  @!P3 IADD3 R12, PT, PT, -R12, RZ, RZ ;  /* 0x000000ff0c0cb210 */ /* 0x000fe40007ffe1ff */
[----:B-1----:R-:W-:Y:S02]  /*0e00*/  IADD3 R15, PT, PT, RZ, -R9, RZ ;  /* 0x80000009ff0f7210 */ /* 0x002fe40007ffe0ff */
[----:B------:R-:W-:Y:S01]  /*0e10*/  @!P0 LOP3.LUT R12, RZ, R7, RZ, 0x33, !PT ;  /* 0x00000007ff0c8212 */ /* 0x000fe200078e33ff */
[----:B------:R-:W1:Y:S01]  /*0e20*/  I2F.RP R10, R22 ;  /* 0x00000016000a7306 */ /* 0x000e620000209400 */
[----:B------:R-:W-:Y:S01]  /*0e30*/  ISETP.GE.AND P2, PT, R4, RZ, PT ;  /* 0x000000ff0400720c */ /* 0x000fe20003f46270 */
[----:B------:R-:W-:Y:S01]  /*0e40*/  IMAD R15, R15, R30, RZ ;  /* 0x0000001e0f0f7224 */ /* 0x000fe200078e02ff */
[-C--:B------:R-:W-:Y:S02]  /*0e50*/  IABS R32, R12.reuse ;  /* 0x0000000c00207213 */ /* 0x080fe40000000000 */
[----:B------:R-:W-:Y:S01]  /*0e60*/  LOP3.LUT R66, RZ, R12, RZ, 0x33, !PT ;  /* 0x0000000cff427212 */ /* 0x000fe200078e33ff */
[----:B------:R-:W-:Y:S01]  /*0e70*/  IMAD.HI.U32 R14, R9, R15, R8 ;  /* 0x0000000f090e7227 */ /* 0x000fe200078e0008 */
[----:B--2---:R-:W-:Y:S01]  /*0e80*/  IADD3 R16, PT, PT, RZ, -R11, RZ ;  /* 0x8000000bff107210 */ /* 0x004fe20007ffe0ff */
[----:B------:R-:W2:Y:S04]  /*0e90*/  I2F.RP R18, R32 ;  /* 0x0000002000127306 */ /* 0x000ea80000209400 */
[----:B------:R-:W-:-:S04]  /*0ea0*/  IMAD R9, R16, R19, RZ ;  /* 0x0000001310097224 */ /* 0x000fc800078e02ff */
[----:B-1----:R1:W4:Y:S08]  /*0eb0*/  MUFU.RCP R8, R10 ;  /* 0x0000000a00087308 */ /* 0x0023300000001000 */
[----:B--2---:R-:W2:Y:S01]  /*0ec0*/  MUFU.RCP R18, R18 ;  /* 0x0000001200127308 */ /* 0x004ea20000001000 */
[----:B-1----:R-:W-:-:S05]  /*0ed0*/  MOV R10, RZ ;  /* 0x000000ff000a7202 */ /* 0x002fca0000000f00 */
[----:B------:R-:W-:Y:S01]  /*0ee0*/  IMAD.HI.U32 R16, R11, R9, R10 ;  /* 0x000000090b107227 */ /* 0x000fe200078e000a */
[----:B------:R-:W-:Y:S01]  /*0ef0*/  IABS R9, R3 ;  /* 0x0000000300097213 */ /* 0x000fe20000000000 */
[----:B------:R-:W1:Y:S01]  /*0f00*/  F2I.FTZ.U32.TRUNC.NTZ R11, R13 ;  /* 0x0000000d000b7305 */ /* 0x000e62000021f000 */
[----:B------:R-:W-:Y:S02]  /*0f10*/  IABS R10, R25 ;  /* 0x00000019000a7213 */ /* 0x000fe40000000000 */
[----:B------:R-:W-:Y:S01]  /*0f20*/  IADD3 R21, PT, PT, RZ, -R9, RZ ;  /* 0x80000009ff157210 */ /* 0x000fe20007ffe0ff */
[----:B------:R-:W-:Y:S01]  /*0f30*/  IMAD.HI.U32 R9, R14, R24, RZ ;  /* 0x000000180e097227 */ /* 0x000fe200078e00ff */
[----:B----4-:R-:W-:Y:S02]  /*0f40*/  IADD3 R8, PT, PT, R8, 0xffffffe, RZ ;  /* 0x0ffffffe08087810 */ /* 0x010fe40007ffe0ff */
[----:B------:R-:W-:Y:S01]  /*0f50*/  IADD3 R10, PT, PT, RZ, -R10, RZ ;  /* 0x8000000aff0a7210 */ /* 0x000fe20007ffe0ff */
[--C-:B------:R-:W-:Y:S01]  /*0f60*/  IMAD R15, R9, R21, R24.reuse ;  /* 0x00000015090f7224 */ /* 0x100fe200078e0218 */
[----:B--2---:R-:W-:Y:S01]  /*0f70*/  IADD3 R18, PT, PT, R18, 0xffffffe, RZ ;  /* 0x0ffffffe12127810 */ /* 0x004fe20007ffe0ff */
[----:B------:R-:W-:Y:S01]  /*0f80*/  IMAD.HI.U32 R17, R16, R24, RZ ;  /* 0x0000001810117227 */ /* 0x000fe200078e00ff */
[----:B------:R2:W4:Y:S02]  /*0f90*/  F2I.FTZ.U32.TRUNC.NTZ R9, R8 ;  /* 0x0000000800097305 */ /* 0x000524000021f000 */
[----:B------:R-:W-:Y:S01]  /*0fa0*/  ISETP.GT.U32.AND P0, PT, R30, R15, PT ;  /* 0x0000000f1e00720c */ /* 0x000fe20003f04070 */
[----:B------:R-:W-:Y:S01]  /*0fb0*/  IMAD R16, R17, R10, R24 ;  /* 0x0000000a11107224 */ /* 0x000fe200078e0218 */
[----:B------:R-:W-:-:S02]  /*0fc0*/  LOP3.LUT R10, R4, R25, RZ, 0x3c, !PT ;  /* 0x00000019040a7212 */ /* 0x000fc400078e3cff */
[----:B-1----:R-:W-:Y:S02]  /*0fd0*/  IADD3 R13, PT, PT, RZ, -R11, RZ ;  /* 0x8000000bff0d7210 */ /* 0x002fe40007ffe0ff */
[----:B------:R-:W-:Y:S02]  /*0fe0*/  ISETP.GT.U32.AND P1, PT, R19, R16, PT ;  /* 0x000000101300720c */ /* 0x000fe40003f24070 */
[----:B------:R-:W-:Y:S01]  /*0ff0*/  ISETP.GE.AND P3, PT, R10, RZ, PT ;  /* 0x000000ff0a00720c */ /* 0x000fe20003f66270 */
[----:B------:R-:W-:Y:S01]  /*1000*/  IMAD R13, R13, R26, RZ ;  /* 0x0000001a0d0d7224 */ /* 0x000fe200078e02ff */
[----:B------:R-:W-:Y:S02]  /*1010*/  MOV R10, RZ ;  /* 0x000000ff000a7202 */ /* 0x000fe40000000f00 */
[----:B--2---:R-:W-:Y:S02]  /*1020*/  MOV R8, RZ ;  /* 0x000000ff00087202 */ /* 0x004fe40000000f00 */
[----:B------:R-:W-:Y:S01]  /*1030*/  @!P0 IADD3 R15, PT, PT, R15, -R30, RZ ;  /* 0x8000001e0f0f8210 */ /* 0x000fe20007ffe0ff */
[----:B------:R-:W-:Y:S01]  /*1040*/  IMAD.HI.U32 R13, R11, R13, R10 ;  /* 0x0000000d0b0d7227 */ /* 0x000fe200078e000a */
[----:B----4-:R-:W-:-:S02]  /*1050*/  IADD3 R27, PT, PT, RZ, -R9, RZ ;  /* 0x80000009ff1b7210 */ /* 0x010fc40007ffe0ff */
[----:B------:R-:W-:Y:S02]  /*1060*/  ISETP.GT.U32.AND P5, PT, R30, R15, PT ;  /* 0x0000000f1e00720c */ /* 0x000fe40003fa4070 */
[-C--:B------:R-:W-:Y:S01]  /*1070*/  @!P1 IADD3 R16, PT, PT, R16, -R19.reuse, RZ ;  /* 0x8000001310109210 */ /* 0x080fe20007ffe0ff */
[----:B------:R-:W-:Y:S01]  /*1080*/  IMAD R11, R27, R22, RZ ;  /* 0x000000161b0b7224 */ /* 0x000fe200078e02ff */
[----:B------:R-:W-:Y:S02]  /*1090*/  @!P1 IADD3 R17, PT, PT, R17, 0x1, RZ ;  /* 0x0000000111119810 */ /* 0x000fe40007ffe0ff */
[----:B------:R-:W-:Y:S01]  /*10a0*/  ISETP.GE.U32.AND P4, PT, R16, R19, PT ;  /* 0x000000131000720c */ /* 0x000fe20003f86070 */
[----:B------:R-:W-:Y:S01]  /*10b0*/  IMAD.HI.U32 R10, R9, R11, R8 ;  /* 0x0000000b090a7227 */ /* 0x000fe200078e0008 */
[----:B------:R-:W-:Y:S02]  /*10c0*/  IABS R8, R67 ;  /* 0x0000004300087213 */ /* 0x000fe40000000000 */
[----:B------:R-:W-:Y:S01]  /*10d0*/  IABS R16, R23 ;  /* 0x0000001700107213 */ /* 0x000fe20000000000 */
[----:B------:R-:W-:Y:S01]  /*10e0*/  IMAD.HI.U32 R9, R13, R24, RZ ;  /* 0x000000180d097227 */ /* 0x000fe200078e00ff */
[----:B------:R-:W-:-:S02]  /*10f0*/  IADD3 R27, PT, PT, RZ, -R8, RZ ;  /* 0x80000008ff1b7210 */ /* 0x000fc40007ffe0ff */
[----:B------:R-:W-:Y:S01]  /*1100*/  @!P5 IADD3 R15, PT, PT, R15, -R30, RZ ;  /* 0x8000001e0f0fd210 */ /* 0x000fe20007ffe0ff */
[----:B------:R-:W-:Y:S01]  /*1110*/  IMAD.HI.U32 R8, R10, R24, RZ ;  /* 0x000000180a087227 */ /* 0x000fe200078e00ff */
[----:B------:R-:W-:Y:S02]  /*1120*/  ISETP.NE.AND P5, PT, R25, RZ, PT ;  /* 0x000000ff1900720c */ /* 0x000fe40003fa5270 */
[----:B------:R-:W-:Y:S01]  /*1130*/  MOV R28, R15 ;  /* 0x0000000f001c7202 */ /* 0x000fe20000000f00 */
[----:B------:R-:W-:Y:S01]  /*1140*/  IMAD R11, R8, R27, R24 ;  /* 0x0000001b080b7224 */ /* 0x000fe200078e0218 */
[----:B------:R-:W-:Y:S02]  /*1150*/  ISETP.NE.AND P0, PT, R3, RZ, PT ;  /* 0x000000ff0300720c */ /* 0x000fe40003f05270 */
[----:B------:R-:W-:Y:S02]  /*1160*/  LOP3.LUT R19, RZ, R3, RZ, 0x33, !PT ;  /* 0x00000003ff137212 */ /* 0x000fe400078e33ff */
[----:B------:R-:W-:-:S02]  /*1170*/  @!P2 IADD3 R28, PT, PT, -R28, RZ, RZ ;  /* 0x000000ff1c1ca210 */ /* 0x000fc40007ffe1ff */
[----:B------:R-:W-:Y:S02]  /*1180*/  IADD3 R16, PT, PT, RZ, -R16, RZ ;  /* 0x80000010ff107210 */ /* 0x000fe40007ffe0ff */
[----:B------:R-:W-:Y:S02]  /*1190*/  @P4 IADD3 R17, PT, PT, R17, 0x1, RZ ;  /* 0x0000000111114810 */ /* 0x000fe40007ffe0ff */
[----:B------:R-:W-:Y:S01]  /*11a0*/  SEL R28, R19, R28, !P0 ;  /* 0x0000001c131c7207 */ /* 0x000fe20004000000 */
[----:B------:R-:W-:Y:S01]  /*11b0*/  IMAD R15, R9, R16, R24 ;  /* 0x00000010090f7224 */ /* 0x000fe200078e0218 */
[----:B------:R-:W-:Y:S01]  /*11c0*/  ISETP.GT.U32.AND P1, PT, R22, R11, PT ;  /* 0x0000000b1600720c */ /* 0x000fe20003f24070 */
[----:B------:R-:W1:Y:S01]  /*11d0*/  F2I.FTZ.U32.TRUNC.NTZ R9, R18 ;  /* 0x0000001200097305 */ /* 0x000e62000021f000 */
[----:B------:R-:W-:Y:S02]  /*11e0*/  @!P3 IADD3 R17, PT, PT, -R17, RZ, RZ ;  /* 0x000000ff1111b210 */ /* 0x000fe40007ffe1ff */
[----:B------:R-:W-:-:S02]  /*11f0*/  @!P5 LOP3.LUT R17, RZ, R25, RZ, 0x33, !PT ;  /* 0x00000019ff11d212 */ /* 0x000fc400078e33ff */
[----:B------:R-:W-:Y:S02]  /*1200*/  IABS R8, R28 ;  /* 0x0000001c00087213 */ /* 0x000fe40000000000 */
[----:B------:R-:W-:Y:S02]  /*1210*/  ISETP.GT.U32.AND P3, PT, R26, R15, PT ;  /* 0x0000000f1a00720c */ /* 0x000fe40003f64070 */
[----:B------:R-:W-:Y:S01]  /*1220*/  IADD3 R20, PT, PT, -R17, RZ, RZ ;  /* 0x000000ff11147210 */ /* 0x000fe20007ffe1ff */
[----:B------:R-:W-:Y:S02]  /*1230*/  IMAD.HI.U32 R13, R13, R8, RZ ;  /* 0x000000080d0d7227 */ /* 0x000fe400078e00ff */
[----:B------:R-:W-:Y:S02]  /*1240*/  @!P1 IADD3 R11, PT, PT, R11, -R22, RZ ;  /* 0x800000160b0b9210 */ /* 0x000fe40007ffe0ff */
[----:B------:R-:W-:Y:S01]  /*1250*/  IMAD R20, R25, R20, R4 ;  /* 0x0000001419147224 */ /* 0x000fe200078e0204 */
[----:B-1----:R-:W-:Y:S01]  /*1260*/  IADD3 R31, PT, PT, RZ, -R9, RZ ;  /* 0x80000009ff1f7210 */ /* 0x002fe20007ffe0ff */
[----:B------:R-:W-:Y:S01]  /*1270*/  IMAD R16, R13, R16, R8 ;  /* 0x000000100d107224 */ /* 0x000fe200078e0208 */
[----:B------:R-:W-:-:S02]  /*1280*/  ISETP.GT.U32.AND P1, PT, R22, R11, PT ;  /* 0x0000000b1600720c */ /* 0x000fc40003f24070 */
[----:B------:R-:W-:Y:S01]  /*1290*/  IABS R33, R20 ;  /* 0x0000001400217213 */ /* 0x000fe20000000000 */
[----:B------:R-:W-:Y:S01]  /*12a0*/  IMAD R31, R31, R32, RZ ;  /* 0x000000201f1f7224 */ /* 0x000fe200078e02ff */
[----:B------:R-:W-:Y:S02]  /*12b0*/  ISETP.GT.U32.AND P4, PT, R26, R16, PT ;  /* 0x000000101a00720c */ /* 0x000fe40003f84070 */
[----:B------:R-:W-:Y:S01]  /*12c0*/  @!P3 IADD3 R15, PT, PT, R15, -R26, RZ ;  /* 0x8000001a0f0fb210 */ /* 0x000fe20007ffe0ff */
[----:B------:R-:W-:Y:S01]  /*12d0*/  IMAD.HI.U32 R18, R14, R33, RZ ;  /* 0x000000210e127227 */ /* 0x000fe200078e00ff */
[----:B------:R-:W-:Y:S02]  /*12e0*/  MOV R8, RZ ;  /* 0x000000ff00087202 */ /* 0x000fe40000000f00 */
[----:B------:R-:W-:Y:S01]  /*12f0*/  ISETP.GT.U32.AND P3, PT, R26, R15, PT ;  /* 0x0000000f1a00720c */ /* 0x000fe20003f64070 */
[----:B------:R-:W-:Y:S01]  /*1300*/  IMAD R21, R18, R21, R33 ;  /* 0x0000001512157224 */ /* 0x000fe200078e0221 */
[----:B------:R-:W-:Y:S01]  /*1310*/  IABS R14, R12 ;  /* 0x0000000c000e7213 */ /* 0x000fe20000000000 */
[----:B------:R-:W-:Y:S01]  /*1320*/  IMAD.HI.U32 R8, R9, R31, R8 ;  /* 0x0000001f09087227 */ /* 0x000fe200078e0008 */
[----:B------:R-:W-:-:S02]  /*1330*/  @!P1 IADD3 R11, PT, PT, R11, -R22, RZ ;  /* 0x800000160b0b9210 */ /* 0x000fc40007ffe0ff */
[----:B------:R-:W-:Y:S02]  /*1340*/  ISETP.GT.U32.AND P1, PT, R30, R21, PT ;  /* 0x000000151e00720c */ /* 0x000fe40003f24070 */
[----:B------:R-:W-:Y:S01]  /*1350*/  @!P4 IADD3 R16, PT, PT, R16, -R26, RZ ;  /* 0x8000001a1010c210 */ /* 0x000fe20007ffe0ff */
[----:B------:R-:W-:Y:S01]  /*1360*/  IMAD.HI.U32 R9, R8, R24, RZ ;  /* 0x0000001808097227 */ /* 0x000fe200078e00ff */
[----:B------:R-:W-:Y:S02]  /*1370*/  IADD3 R31, PT, PT, RZ, -R14, RZ ;  /* 0x8000000eff1f7210 */ /* 0x000fe40007ffe0ff */
[-C--:B------:R-:W-:Y:S02]  /*1380*/  ISETP.GE.U32.AND P5, PT, R16, R26.reuse, PT ;  /* 0x0000001a1000720c */ /* 0x080fe40003fa6070 */
[----:B------:R-:W-:Y:S01]  /*1390*/  @!P3 IADD3 R15, PT, PT, R15, -R26, RZ ;  /* 0x8000001a0f0fb210 */ /* 0x000fe20007ffe0ff */
[----:B------:R-:W-:Y:S01]  /*13a0*/  IMAD R9, R9, R31, R24 ;  /* 0x0000001f09097224 */ /* 0x000fe200078e0218 */
[----:B------:R-:W-:-:S02]  /*13b0*/  ISETP.NE.AND P3, PT, R67, RZ, PT ;  /* 0x000000ff4300720c */ /* 0x000fc40003f65270 */
[----:B------:R-:W-:Y:S02]  /*13c0*/  LOP3.LUT R14, RZ, R67, RZ, 0x33, !PT ;  /* 0x00000043ff0e7212 */ /* 0x000fe400078e33ff */
[----:B------:R-:W-:Y:S02]  /*13d0*/  @!P2 IADD3 R11, PT, PT, -R11, RZ, RZ ;  /* 0x000000ff0b0ba210 */ /* 0x000fe40007ffe1ff */
[----:B------:R-:W-:Y:S02]  /*13e0*/  @!P4 IADD3 R13, PT, PT, R13, 0x1, RZ ;  /* 0x000000010d0dc810 */ /* 0x000fe40007ffe0ff */
[----:B------:R-:W-:Y:S02]  /*13f0*/  SEL R71, R14, R11, !P3 ;  /* 0x0000000b0e477207 */ /* 0x000fe40005800000 */
[----:B------:R-:W-:Y:S02]  /*1400*/  @!P1 IADD3 R21, PT, PT, R21, -R30, RZ ;  /* 0x8000001e15159210 */ /* 0x000fe40007ffe0ff */
[----:B------:R-:W-:-:S02]  /*1410*/  IABS R11, R71 ;  /* 0x00000047000b7213 */ /* 0x000fc40000000000 */
[----:B------:R-:W-:Y:S02]  /*1420*/  ISETP.GT.U32.AND P4, PT, R32, R9, PT ;  /* 0x000000092000720c */ /* 0x000fe40003f84070 */
[----:B------:R-:W-:Y:S01]  /*1430*/  @P5 IADD3 R13, PT, PT, R13, 0x1, RZ ;  /* 0x000000010d0d5810 */ /* 0x000fe20007ffe0ff */
[----:B------:R-:W-:Y:S01]  /*1440*/  IMAD.HI.U32 R8, R8, R11, RZ ;  /* 0x0000000b08087227 */ /* 0x000fe200078e00ff */
[----:B------:R-:W-:Y:S02]  /*1450*/  ISETP.GE.U32.AND P5, PT, R21, R30, PT ;  /* 0x0000001e1500720c */ /* 0x000fe40003fa6070 */
[----:B------:R-:W-:Y:S01]  /*1460*/  @!P1 IADD3 R18, PT, PT, R18, 0x1, RZ ;  /* 0x0000000112129810 */ /* 0x000fe20007ffe0ff */
[----:B------:R-:W-:Y:S01]  /*1470*/  IMAD R11, R8, R31, R11 ;  /* 0x0000001f080b7224 */ /* 0x000fe200078e020b */
[----:B------:R-:W-:Y:S01]  /*1480*/  ISETP.NE.AND P1, PT, R23, RZ, PT ;  /* 0x000000ff1700720c */ /* 0x000fe20003f25270 */
[----:B------:R-:W1:Y:S01]  /*1490*/  LDC R30, c[0x0][0x39c] ;  /* 0x0000e700ff1e7b82 */ /* 0x000e620000000800 */
[----:B------:R-:W-:-:S02]  /*14a0*/  @!P2 IADD3 R15, PT, PT, -R15, RZ, RZ ;  /* 0x000000ff0f0fa210 */ /* 0x000fc40007ffe1ff */
[----:B------:R-:W-:Y:S02]  /*14b0*/  MOV R21, 0x2 ;  /* 0x0000000200157802 */ /* 0x000fe40000000f00 */
[----:B------:R-:W-:Y:S02]  /*14c0*/  @!P4 IADD3 R9, PT, PT, R9, -R32, RZ ;  /* 0x800000200909c210 */ /* 0x000fe40007ffe0ff */
[----:B------:R-:W-:Y:S02]  /*14d0*/  ISETP.GT.U32.AND P4, PT, R32, R11, PT ;  /* 0x0000000b2000720c */ /* 0x000fe40003f84070 */
[----:B------:R-:W-:Y:S02]  /*14e0*/  @P5 IADD3 R18, PT, PT, R18, 0x1, RZ ;  /* 0x0000000112125810 */ /* 0x000fe40007ffe0ff */
[----:B------:R-:W-:Y:S02]  /*14f0*/  ISETP.GT.U32.AND P5, PT, R32, R9, PT ;  /* 0x000000092000720c */ /* 0x000fe40003fa4070 */
[----:B------:R-:W-:-:S02]  /*1500*/  SEL R34, R70, R15, !P1 ;  /* 0x0000000f46227207 */ /* 0x000fc40004800000 */
[----:B0-----:R-:W-:Y:S02]  /*1510*/  SHF.L.U32 R24, R21, R80, RZ ;  /* 0x0000005015187219 */ /* 0x001fe400000006ff */
[----:B------:R-:W-:-:S03]  /*1520*/  IABS R15, R34 ;  /* 0x00000022000f7213 */ /* 0x000fc60000000000 */
[-C--:B------:R-:W-:Y:S02]  /*1530*/  @!P4 IADD3 R11, PT, PT, R11, -R32.reuse, RZ ;  /* 0x800000200b0bc210 */ /* 0x080fe40007ffe0ff */
[----:B------:R-:W-:Y:S01]  /*1540*/  IMAD.HI.U32 R10, R10, R15, RZ ;  /* 0x0000000f0a0a7227 */ /* 0x000fe200078e00ff */
[----:B------:R-:W-:Y:S02]  /*1550*/  @!P4 IADD3 R8, PT, PT, R8, 0x1, RZ ;  /* 0x000000010808c810 */ /* 0x000fe40007ffe0ff */
[-C--:B------:R-:W-:Y:S02]  /*1560*/  @!P5 IADD3 R9, PT, PT, R9, -R32.reuse, RZ ;  /* 0x800000200909d210 */ /* 0x080fe40007ffe0ff */
[----:B------:R-:W-:Y:S01]  /*1570*/  ISETP.GE.U32.AND P5, PT, R11, R32, PT ;  /* 0x000000200b00720c */ /* 0x000fe20003fa6070 */
[----:B------:R-:W-:Y:S01]  /*1580*/  IMAD R11, R10, R27, R15 ;  /* 0x0000001b0a0b7224 */ /* 0x000fe200078e020f */
[----:B------:R-:W-:Y:S02]  /*1590*/  LOP3.LUT R15, R71, R12, RZ, 0x3c, !PT ;  /* 0x0000000c470f7212 */ /* 0x000fe400078e3cff */
[----:B------:R-:W-:-:S02]  /*15a0*/  @!P2 IADD3 R9, PT, PT, -R9, RZ, RZ ;  /* 0x000000ff0909a210 */ /* 0x000fc40007ffe1ff */
[----:B------:R-:W-:-:S07]  /*15b0*/  ISETP.GT.U32.AND P4, PT, R22, R11, PT ;  /* 0x0000000b1600720c */ /* 0x000fce0003f84070 */
[----:B------:R-:W-:Y:S02]  /*15c0*/  @P5 IADD3 R8, PT, PT, R8, 0x1, RZ ;  /* 0x0000000108085810 */ /* 0x000fe40007ffe0ff */
[----:B------:R-:W-:Y:S02]  /*15d0*/  ISETP.GE.AND P5, PT, R15, RZ, PT ;  /* 0x000000ff0f00720c */ /* 0x000fe40003fa6270 */
[----:B------:R-:W0:Y:S02]  /*15e0*/  S2R R15, SR_TID.X ;  /* 0x00000000000f7919 */ /* 0x000e240000002100 */
[-C--:B------:R-:W-:Y:S02]  /*15f0*/  @!P4 IADD3 R11, PT, PT, R11, -R22.reuse, RZ ;  /* 0x800000160b0bc210 */ /* 0x080fe40007ffe0ff */
[----:B------:R-:W-:Y:S02]  /*1600*/  @!P4 IADD3 R10, PT, PT, R10, 0x1, RZ ;  /* 0x000000010a0ac810 */ /* 0x000fe40007ffe0ff */
[----:B------:R-:W-:-:S02]  /*1610*/  ISETP.GE.U32.AND P2, PT, R11, R22, PT ;  /* 0x000000160b00720c */ /* 0x000fc40003f46070 */
[----:B------:R-:W-:Y:S02]  /*1620*/  LOP3.LUT R11, R34, R67, RZ, 0x3c, !PT ;  /* 0x00000043220b7212 */ /* 0x000fe400078e3cff */
[----:B------:R-:W-:Y:S02]  /*1630*/  MOV R22, 0x2 ;  /* 0x0000000200167802 */ /* 0x000fe40000000f00 */
[----:B------:R-:W-:Y:S02]  /*1640*/  @!P5 IADD3 R8, PT, PT, -R8, RZ, RZ ;  /* 0x000000ff0808d210 */ /* 0x000fe40007ffe1ff */
[----:B------:R-:W-:Y:S02]  /*1650*/  ISETP.NE.AND P5, PT, R12, RZ, PT ;  /* 0x000000ff0c00720c */ /* 0x000fe40003fa5270 */
[----:B------:R-:W-:Y:S01]  /*1660*/  SHF.L.U32 R22, R22, UR4, RZ ;  /* 0x0000000416167c19 */ /* 0x000fe200080006ff */
[----:B------:R-:W2:Y:S01]  /*1670*/  LDCU UR4, c[0x0][0x388] ;  /* 0x00007100ff0477ac */ /* 0x000ea20008000800 */
[----:B------:R-:W-:-:S02]  /*1680*/  SEL R26, R66, R9, !P5 ;  /* 0x00000009421a7207 */ /* 0x000fc40006800000 */
[----:B------:R-:W-:Y:S02]  /*1690*/  SEL R66, R66, R8, !P5 ;  /* 0x0000000842427207 */ /* 0x000fe40006800000 */
[----:B------:R-:W4:Y:S01]  /*16a0*/  LDC R8, c[0x0][0x394] ;  /* 0x0000e500ff087b82 */ /* 0x000f220000000800 */
[----:B------:R-:W-:Y:S02]  /*16b0*/  LOP3.LUT R9, R28, R23, RZ, 0x3c, !PT ;  /* 0x000000171c097212 */ /* 0x000fe400078e3cff */
[----:B------:R-:W-:Y:S02]  /*16c0*/  ISETP.GE.AND P5, PT, R11, RZ, PT ;  /* 0x000000ff0b00720c */ /* 0x000fe40003fa6270 */
[----:B------:R-:W-:Y:S02]  /*16d0*/  ISETP.GE.AND P4, PT, R9, RZ, PT ;  /* 0x000000ff0900720c */ /* 0x000fe40003f86270 */
[----:B------:R-:W-:Y:S02]  /*16e0*/  LOP3.LUT R9, R20, R3, RZ, 0x3c, !PT ;  /* 0x0000000314097212 */ /* 0x000fe400078e3cff */
[----:B------:R-:W-:-:S02]  /*16f0*/  @P2 IADD3 R10, PT, PT, R10, 0x1, RZ ;  /* 0x000000010a0a2810 */ /* 0x000fc40007ffe0ff */
[----:B------:R-:W-:Y:S01]  /*1700*/  ISETP.GE.AND P2, PT, R9, RZ, PT ;  /* 0x000000ff0900720c */ /* 0x000fe20003f46270 */
[----:B0-----:R-:W-:Y:S01]  /*1710*/  IMAD R9, R26, R7, R15 ;  /* 0x000000071a097224 */ /* 0x001fe200078e020f */
[----:B------:R-:W-:Y:S02]  /*1720*/  MOV R7, R13 ;  /* 0x0000000d00077202 */ /* 0x000fe40000000f00 */
[----:B------:R-:W-:Y:S02]  /*1730*/  SHF.L.U32 R13, R21, R36, RZ ;  /* 0x00000024150d7219 */ /* 0x000fe400000006ff */
[----:B------:R-:W-:Y:S02]  /*1740*/  @!P5 IADD3 R10, PT, PT, -R10, RZ, RZ ;  /* 0x000000ff0a0ad210 */ /* 0x000fe40007ffe1ff */
[----:B------:R-:W-:Y:S01]  /*1750*/  @!P4 IADD3 R7, PT, PT, -R7, RZ, RZ ;  /* 0x000000ff0707c210 */ /* 0x000fe20007ffe1ff */
[----:B------:R-:W-:Y:S01]  /*1760*/  IMAD R9, R66, R13, R9 ;  /* 0x0000000d42097224 */ /* 0x000fe200078e0209 */
[----:B------:R-:W-:-:S02]  /*1770*/  SEL R27, R14, R10, !P3 ;  /* 0x0000000a0e1b7207 */ /* 0x000fc40005800000 */
[----:B------:R-:W-:Y:S02]  /*1780*/  CS2R R14, SRZ ;  /* 0x00000000000e7805 */ /* 0x000fe4000001ff00 */
[----:B------:R-:W-:Y:S02]  /*1790*/  SEL R70, R70, R7, !P1 ;  /* 0x0000000746467207 */ /* 0x000fe40004800000 */
[----:B------:R-:W-:Y:S01]  /*17a0*/  @!P2 IADD3 R18, PT, PT, -R18, RZ, RZ ;  /* 0x000000ff1212a210 */ /* 0x000fe20007ffe1ff */
[----:B------:R-:W-:Y:S01]  /*17b0*/  IMAD R9, R22, R27, R9 ;  /* 0x0000001b16097224 */ /* 0x000fe200078e0209 */
[----:B----4-:R-:W-:Y:S02]  /*17c0*/  SHF.L.U32 R35, R21, R8, RZ ;  /* 0x0000000815237219 */ /* 0x010fe400000006ff */
[----:B------:R-:W-:Y:S02]  /*17d0*/  SEL R16, R19, R18, !P0 ;  /* 0x0000001213107207 */ /* 0x000fe40004000000 */
[----:B-1----:R-:W-:Y:S01]  /*17e0*/  SHF.L.U32 R21, R21, R30, RZ ;  /* 0x0000001e15157219 */ /* 0x002fe200000006ff */
[----:B------:R-:W-:Y:S01]  /*17f0*/  IMAD R9, R70, R35, R9 ;  /* 0x0000002346097224 */ /* 0x000fe200078e0209 */
[----:B------:R-:W-:-:S03]  /*1800*/  SHF.L.U32 R7, R29, R36, RZ ;  /* 0x000000241d077219 */ /* 0x000fc600000006ff */
[----:B------:R-:W-:-:S04]  /*1810*/  IMAD R32, R16, R24, R9 ;  /* 0x0000001810207224 */ /* 0x000fc800078e0209 */
[----:B------:R-:W-:-:S05]  /*1820*/  IMAD R32, R17, R21, R32 ;  /* 0x0000001511207224 */ /* 0x000fca00078e0220 */
[C---:B--2---:R-:W-:Y:S02]  /*1830*/  ISETP.GE.AND P0, PT, R32.reuse, UR4, PT ;  /* 0x0000000420007c0c */ /* 0x044fe4000bf06270 */
[----:B------:R-:W-:Y:S01]  /*1840*/  CS2R R18, SRZ ;  /* 0x0000000000127805 */ /* 0x000fe2000001ff00 */
[C---:B---3--:R-:W-:Y:S01]  /*1850*/  IMAD.WIDE R104, R32.reuse, 0x8, R110 ;  /* 0x0000000820687825 */ /* 0x048fe200078e026e */
[----:B------:R-:W-:-:S04]  /*1860*/  IADD3 R103, PT, PT, R32, R7, RZ ;  /* 0x0000000720677210 */ /* 0x000fc80007ffe0ff */
[C---:B------:R-:W-:Y:S01]  /*1870*/  ISETP.GE.AND P6, PT, R103.reuse, UR4, PT ;  /* 0x0000000467007c0c */ /* 0x040fe2000bfc6270 */
[----:B------:R-:W-:-:S04]  /*1880*/  IMAD.WIDE R102, R103, 0x8, R110 ;  /* 0x0000000867667825 */ /* 0x000fc800078e026e */
[----:B------:R-:W2:Y:S01]  /*1890*/  @!P0 LDG.E.64 R18, desc[UR6][R104.64] ;  /* 0x0000000668128981 */ /* 0x000ea2000c1e1b00 */
[----:B------:R-:W0:Y:S01]  /*18a0*/  S2UR UR5, SR_CgaCtaId ;  /* 0x00000000000579c3 */ /* 0x000e220000008800 */
[----:B------:R-:W-:Y:S01]  /*18b0*/  UMOV UR4, 0x400 ;  /* 0x0000040000047882 */ /* 0x000fe20000000000 */
[----:B------:R-:W-:Y:S02]  /*18c0*/  P2R R9, PR, RZ, 0x1 ;  /* 0x00000001ff097803 */ /* 0x000fe40000000000 */
[----:B------:R-:W-:-:S03]  /*18d0*/  SHF.L.U32 R8, R29, R8, RZ ;  /* 0x000000081d087219 */ /* 0x000fc600000006ff */
[----:B------:R-:W3:Y:S01]  /*18e0*/  @!P6 LDG.E.64 R14, desc[UR6][R102.64] ;  /* 0x00000006660ee981 */ /* 0x000ee2000c1e1b00 */
[----:B------:R-:W-:Y:S01]  /*18f0*/  P2R R10, PR, RZ, 0x40 ;  /* 0x00000040ff0a7803 */ /* 0x000fe20000000000 */
[----:B0-----:R-:W-:Y:S01]  /*1900*/  ULEA UR4, UR5, UR4, 0x18 ;  /* 0x0000000405047291 */ /* 0x001fe2000f8ec0ff */
[----:B------:R-:W0:Y:S08]  /*1910*/  LDCU UR5, c[0x0][0x388] ;  /* 0x00007100ff0577ac */ /* 0x000e300008000800 */
[----:B------:R-:W-:Y:S04]  /*1920*/  STS.128 [UR4+0x50], RZ ;  /* 0x000050ffff007988 */ /* 0x000fe80008000c04 */
[----:B------:R-:W1:Y:S04]  /*1930*/  LDS.64 R40, [UR4+0x50] ;  /* 0x00005004ff287984 */ /* 0x000e680008000a00 */
[----:B------:R-:W4:Y:S04]  /*1940*/  LDS.64 R44, [UR4+0x58] ;  /* 0x00005804ff2c7984 */ /* 0x000f280008000a00 */
[----:B------:R-:W-:Y:S04]  /*1950*/  STS.128 [UR4+0x60], RZ ;  /* 0x000060ffff007988 */ /* 0x000fe80008000c04 */
[----:B------:R-:W5:Y:S04]  /*1960*/  LDS.64 R36, [UR4+0x60] ;  /* 0x00006004ff247984 */ /* 0x000f680008000a00 */
[----:B------:R-:W0:Y:S04]  /*1970*/  LDS.64 R38, [UR4+0x68] ;  /* 0x00006804ff267984 */ /* 0x000e280008000a00 */
[----:B------:R2:W-:Y:S04]  /*1980*/  STS.64 [UR4+0x30], R20 ;  /* 0x00003014ff007988 */ /* 0x0005e80008000a04 */
[----:B------:R-:W-:Y:S04]  /*1990*/  STS.64 [UR4+0x48], R16 ;  /* 0x00004810ff007988 */ /* 0x000fe80008000a04 */
[----:B------:R-:W-:Y:S04]  /*19a0*/  STS.128 [UR4+0x70], RZ ;  /* 0x000070ffff007988 */ /* 0x000fe80008000c04 */
[----:B------:R-:W0:Y:S04]  /*19b0*/  LDS.64 R16, [UR4+0x70] ;  /* 0x00007004ff107984 */ /* 0x000e280008000a00 */
[----:B------:R4:W-:Y:S04]  /*19c0*/  STS.64 [UR4+0x18], R34 ;  /* 0x00001822ff007988 */ /* 0x0009e80008000a04 */
[----:B------:R5:W-:Y:S04]  /*19d0*/  STS.64 [UR4], R12 ;  /* 0x0000000cff007988 */ /* 0x000be80008000a04 */
[----:B------:R-:W-:Y:S04]  /*19e0*/  STS.128 [UR4+0x80], RZ ;  /* 0x000080ffff007988 */ /* 0x000fe80008000c04 */
[----:B------:R-:W-:Y:S04]  /*19f0*/  STS.128 [UR4+0x90], RZ ;  /* 0x000090ffff007988 */ /* 0x000fe80008000c04 */
[----:B------:R-:W-:Y:S04]  /*1a00*/  STS.128 [UR4+0xa0], RZ ;  /* 0x0000a0ffff007988 */ /* 0x000fe80008000c04 */
[----:B------:R-:W-:Y:S04]  /*1a10*/  STS.128 [UR4+0xb0], RZ ;  /* 0x0000b0ffff007988 */ /* 0x000fe80008000c04 */
[----:B------:R-:W-:Y:S04]  /*1a20*/  STS.128 [UR4+0xc0], RZ ;  /* 0x0000c0ffff007988 */ /* 0x000fe80008000c04 */
[----:B------:R-:W-:Y:S04]  /*1a30*/  STS.128 [UR4+0xd0], RZ ;  /* 0x0000d0ffff007988 */ /* 0x000fe80008000c04 */
[----:B------:R-:W-:Y:S04]  /*1a40*/  STS.128 [UR4+0xe0], RZ ;  /* 0x0000e0ffff007988 */ /* 0x000fe80008000c04 */
[----:B------:R-:W-:Y:S01]  /*1a50*/  STS.128 [UR4+0xf0], RZ ;  /* 0x0000f0ffff007988 */ /* 0x000fe20008000c04 */
[----:B--2---:R-:W-:-:S04]  /*1a60*/  FMUL R11, R19, UR9 ;  /* 0x00000009130b7c20 */ /* 0x004fc80008400000 */
[C---:B------:R-:W-:Y:S01]  /*1a70*/  FFMA R11, R18.reuse, UR8, -R11 ;  /* 0x00000008120b7c23 */ /* 0x040fe2000800080b */
[----:B------:R-:W-:-:S03]  /*1a80*/  FMUL R20, R18, UR11 ;  /* 0x0000000b12147c20 */ /* 0x000fc60008400000 */
[----:B-1----:R-:W-:Y:S01]  /*1a90*/  FADD R40, R40, R11 ;  /* 0x0000000b28287221 */ /* 0x002fe20000000000 */
[C---:B------:R-:W-:Y:S01]  /*1aa0*/  FMUL R11, R19.reuse, UR11 ;  /* 0x0000000b130b7c20 */ /* 0x040fe20008400000 */
[C---:B------:R-:W-:Y:S01]  /*1ab0*/  FMUL R42, R18.reuse, UR9 ;  /* 0x00000009122a7c20 */ /* 0x040fe20008400000 */
[C---:B------:R-:W-:Y:S02]  /*1ac0*/  FFMA R20, R19.reuse, UR10, R20 ;  /* 0x0000000a13147c23 */ /* 0x040fe40008000014 */
[----:B------:R-:W-:Y:S01]  /*1ad0*/  FFMA R11, R18, UR10, -R11 ;  /* 0x0000000a120b7c23 */ /* 0x000fe2000800080b */
[----:B------:R-:W-:Y:S01]  /*1ae0*/  FFMA R42, R19, UR8, R42 ;  /* 0x00000008132a7c23 */ /* 0x000fe2000800002a */
[----:B----4-:R-:W-:Y:S02]  /*1af0*/  FADD R35, R20, R45 ;  /* 0x0000002d14237221 */ /* 0x010fe40000000000 */
[----:B------:R-:W-:Y:S01]  /*1b00*/  FADD R34, R11, R44 ;  /* 0x0000002c0b227221 */ /* 0x000fe20000000000 */
[----:B------:R-:W-:Y:S01]  /*1b10*/  FMUL R11, R19, UR13 ;  /* 0x0000000d130b7c20 */ /* 0x000fe20008400000 */
[----:B------:R-:W1:Y:S01]  /*1b20*/  LDS.64 R20, [UR4+0x78] ;  /* 0x00007804ff147984 */ /* 0x000e620008000a00 */
[----:B------:R-:W-:Y:S01]  /*1b30*/  FADD R41, R41, R42 ;  /* 0x0000002a29297221 */ /* 0x000fe20000000000 */
[C---:B-----5:R-:W-:Y:S01]  /*1b40*/  FMUL R13, R19.reuse, UR15 ;  /* 0x0000000f130d7c20 */ /* 0x060fe20008400000 */
[C---:B------:R-:W-:Y:S01]  /*1b50*/  FFMA R11, R18.reuse, UR12, -R11 ;  /* 0x0000000c120b7c23 */ /* 0x040fe2000800080b */
[----:B------:R-:W-:Y:S01]  /*1b60*/  FMUL R12, R18, UR15 ;  /* 0x0000000f120c7c20 */ /* 0x000fe20008400000 */
[----:B------:R-:W-:Y:S04]  /*1b70*/  STS.64 [UR4+0x58], R34 ;  /* 0x00005822ff007988 */ /* 0x000fe80008000a04 */
[----:B------:R2:W-:Y:S04]  /*1b80*/  STS.64 [UR4+0x50], R40 ;  /* 0x00005028ff007988 */ /* 0x0005e80008000a04 */
[----:B------:R-:W4:Y:S01]  /*1b90*/  LDS.64 R34, [UR4+0x88] ;  /* 0x00008804ff227984 */ /* 0x000f220008000a00 */
[----:B--2---:R-:W-:Y:S01]  /*1ba0*/  FADD R40, R36, R11 ;  /* 0x0000000b24287221 */ /* 0x004fe20000000000 */
[----:B------:R-:W-:Y:S01]  /*1bb0*/  FFMA R11, R18, UR14, -R13 ;  /* 0x0000000e120b7c23 */ /* 0x000fe2000800080d */
[----:B------:R-:W-:-:S02]  /*1bc0*/  FFMA R36, R19, UR14, R12 ;  /* 0x0000000e13247c23 */ /* 0x000fc4000800000c */
[----:B------:R-:W2:Y:S01]  /*1bd0*/  LDS.64 R12, [UR4+0x80] ;  /* 0x00008004ff0c7984 */ /* 0x000ea20008000a00 */
[----:B------:R-:W-:-:S04]  /*1be0*/  FMUL R42, R18, UR13 ;  /* 0x0000000d122a7c20 */ /* 0x000fc80008400000 */
[----:B------:R-:W-:-:S04]  /*1bf0*/  FFMA R42, R19, UR12, R42 ;  /* 0x0000000c132a7c23 */ /* 0x000fc8000800002a */
[----:B------:R-:W-:Y:S01]  /*1c00*/  FADD R41, R37, R42 ;  /* 0x0000002a25297221 */ /* 0x000fe20000000000 */
[----:B0-----:R-:W-:Y:S01]  /*1c10*/  FADD R42, R11, R38 ;  /* 0x000000260b2a7221 */ /* 0x001fe20000000000 */
[C---:B------:R-:W-:Y:S01]  /*1c20*/  FMUL R11, R19.reuse, UR17 ;  /* 0x00000011130b7c20 */ /* 0x040fe20008400000 */
[----:B------:R-:W-:Y:S01]  /*1c30*/  FADD R43, R36, R39 ;  /* 0x00000027242b7221 */ /* 0x000fe20000000000 */
[C---:B------:R-:W-:Y:S02]  /*1c40*/  FMUL R36, R18.reuse, UR17 ;  /* 0x0000001112247c20 */ /* 0x040fe40008400000 */
[----:B------:R-:W-:Y:S02]  /*1c50*/  FFMA R11, R18, UR16, -R11 ;  /* 0x00000010120b7c23 */ /* 0x000fe4000800080b */
[C---:B------:R-:W-:Y:S02]  /*1c60*/  FFMA R36, R19.reuse, UR16, R36 ;  /* 0x0000001013247c23 */ /* 0x040fe40008000024 */
[----:B------:R-:W-:Y:S01]  /*1c70*/  FADD R16, R16, R11 ;  /* 0x0000000b10107221 */ /* 0x000fe20000000000 */
[----:B------:R-:W-:Y:S01]  /*1c80*/  FMUL R11, R19, UR19 ;  /* 0x00000013130b7c20 */ /* 0x000fe20008400000 */
[----:B------:R-:W-:Y:S01]  /*1c90*/  FADD R17, R17, R36 ;  /* 0x0000002411117221 */ /* 0x000fe20000000000 */
[C---:B------:R-:W-:Y:S01]  /*1ca0*/  FMUL R38, R18.reuse, UR19 ;  /* 0x0000001312267c20 */ /* 0x040fe20008400000 */
[----:B------:R-:W0:Y:S01]  /*1cb0*/  LDS.64 R36, [UR4+0x90] ;  /* 0x00009004ff247984 */ /* 0x000e220008000a00 */
[----:B------:R-:W-:-:S02]  /*1cc0*/  FFMA R11, R18, UR18, -R11 ;  /* 0x00000012120b7c23 */ /* 0x000fc4000800080b */
[----:B------:R-:W-:Y:S01]  /*1cd0*/  FFMA R44, R19, UR18, R38 ;  /* 0x00000012132c7c23 */ /* 0x000fe20008000026 */
[----:B------:R5:W-:Y:S01]  /*1ce0*/  STS.64 [UR4+0x68], R42 ;  /* 0x0000682aff007988 */ /* 0x000be20008000a04 */
[----:B-1----:R-:W-:Y:S01]  /*1cf0*/  FADD R20, R11, R20 ;  /* 0x000000140b147221 */ /* 0x002fe20000000000 */
[----:B------:R-:W-:Y:S02]  /*1d00*/  FMUL R11, R19, UR21 ;  /* 0x00000015130b7c20 */ /* 0x000fe40008400000 */
[----:B------:R1:W-:Y:S01]  /*1d10*/  STS.64 [UR4+0x70], R16 ;  /* 0x00007010ff007988 */ /* 0x0003e20008000a04 */
[----:B------:R-:W-:-:S03]  /*1d20*/  FADD R21, R44, R21 ;  /* 0x000000152c157221 */ /* 0x000fc60000000000 */
[----:B------:R3:W-:Y:S01]  /*1d30*/  STS.64 [UR4+0x60], R40 ;  /* 0x00006028ff007988 */ /* 0x0007e20008000a04 */
[----:B-----5:R-:W-:-:S03]  /*1d40*/  FMUL R42, R18, UR23 ;  /* 0x00000017122a7c20 */ /* 0x020fc60008400000 */
[----:B------:R-:W5:Y:S01]  /*1d50*/  LDS.64 R38, [UR4+0x98] ;  /* 0x00009804ff267984 */ /* 0x000f620008000a00 */
[C---:B-1----:R-:W-:Y:S01]  /*1d60*/  FMUL R17, R19.reuse, UR23 ;  /* 0x0000001713117c20 */ /* 0x042fe20008400000 */
[C---:B------:R-:W-:Y:S01]  /*1d70*/  FFMA R44, R19.reuse, UR22, R42 ;  /* 0x00000016132c7c23 */ /* 0x040fe2000800002a */
[C---:B---3--:R-:W-:Y:S02]  /*1d80*/  FMUL R40, R18.reuse, UR21 ;  /* 0x0000001512287c20 */ /* 0x048fe40008400000 */
[C---:B------:R-:W-:Y:S01]  /*1d90*/  FFMA R17, R18.reuse, UR22, -R17 ;  /* 0x0000001612117c23 */ /* 0x040fe20008000811 */
[----:B------:R-:W-:Y:S01]  /*1da0*/  FFMA R11, R18, UR20, -R11 ;  /* 0x00000014120b7c23 */ /* 0x000fe2000800080b */
[----:B------:R-:W-:Y:S02]  /*1db0*/  FFMA R16, R19, UR20, R40 ;  /* 0x0000001413107c23 */ /* 0x000fe40008000028 */
[----:B----4-:R-:W-:Y:S01]  /*1dc0*/  FADD R42, R17, R34 ;  /* 0x00000022112a7221 */ /* 0x010fe20000000000 */
[----:B------:R-:W-:Y:S01]  /*1dd0*/  FADD R43, R44, R35 ;  /* 0x000000232c2b7221 */ /* 0x000fe20000000000 */
[----:B--2---:R-:W-:Y:S01]  /*1de0*/  FADD R40, R12, R11 ;  /* 0x0000000b0c287221 */ /* 0x004fe20000000000 */
[----:B------:R-:W-:Y:S01]  /*1df0*/  FADD R41, R13, R16 ;  /* 0x000000100d297221 */ /* 0x000fe20000000000 */
[----:B------:R-:W1:Y:S04]  /*1e00*/  LDS.64 R34, [UR4+0xa0] ;  /* 0x0000a004ff227984 */ /* 0x000e680008000a00 */
[----:B------:R-:W2:Y:S01]  /*1e10*/  LDS.64 R12, [UR4+0xa8] ;  /* 0x0000a804ff0c7984 */ /* 0x000ea20008000a00 */
[C---:B------:R-:W-:Y:S01]  /*1e20*/  FMUL R11, R19.reuse, UR25 ;  /* 0x00000019130b7c20 */ /* 0x040fe20008400000 */
[C---:B------:R-:W-:Y:S01]  /*1e30*/  FMUL R44, R18.reuse, UR25 ;  /* 0x00000019122c7c20 */ /* 0x040fe20008400000 */
[C---:B------:R-:W-:Y:S01]  /*1e40*/  FMUL R31, R19.reuse, UR27 ;  /* 0x0000001b131f7c20 */ /* 0x040fe20008400000 */
[----:B------:R-:W3:Y:S01]  /*1e50*/  LDS.64 R16, [UR4+0xb0] ;  /* 0x0000b004ff107984 */ /* 0x000ee20008000a00 */
[C---:B------:R-:W-:Y:S01]  /*1e60*/  FFMA R11, R18.reuse, UR24, -R11 ;  /* 0x00000018120b7c23 */ /* 0x040fe2000800080b */
[----:B------:R-:W-:Y:S01]  /*1e70*/  FFMA R44, R19, UR24, R44 ;  /* 0x00000018132c7c23 */ /* 0x000fe2000800002c */
[----:B------:R-:W-:-:S02]  /*1e80*/  FMUL R46, R18, UR27 ;  /* 0x0000001b122e7c20 */ /* 0x000fc40008400000 */
[----:B0-----:R-:W-:Y:S01]  /*1e90*/  FADD R36, R36, R11 ;  /* 0x0000000b24247221 */ /* 0x001fe20000000000 */
[----:B------:R-:W-:Y:S01]  /*1ea0*/  FADD R37, R37, R44 ;  /* 0x0000002c25257221 */ /* 0x000fe20000000000 */
[----:B------:R-:W-:Y:S01]  /*1eb0*/  FFMA R31, R18, UR26, -R31 ;  /* 0x0000001a121f7c23 */ /* 0x000fe2000800081f */
[----:B------:R-:W-:Y:S01]  /*1ec0*/  FFMA R46, R19, UR26, R46 ;  /* 0x0000001a132e7c23 */ /* 0x000fe2000800002e */
[----:B------:R0:W-:Y:S04]  /*1ed0*/  STS.64 [UR4+0x78], R20 ;  /* 0x00007814ff007988 */ /* 0x0001e80008000a04 */
[----:B------:R4:W-:Y:S01]  /*1ee0*/  STS.64 [UR4+0x90], R36 ;  /* 0x00009024ff007988 */ /* 0x0009e20008000a04 */
[----:B-----5:R-:W-:Y:S01]  /*1ef0*/  FADD R48, R31, R38 ;  /* 0x000000261f307221 */ /* 0x020fe20000000000 */
[----:B------:R-:W-:Y:S01]  /*1f00*/  FADD R49, R46, R39 ;  /* 0x000000272e317221 */ /* 0x000fe20000000000 */
[C---:B0-----:R-:W-:Y:S01]  /*1f10*/  FMUL R20, R18.reuse, UR29 ;  /* 0x0000001d12147c20 */ /* 0x041fe20008400000 */
[----:B------:R-:W0:Y:S01]  /*1f20*/  LDS.64 R44, [UR4+0xc0] ;  /* 0x0000c004ff2c7984 */ /* 0x000e220008000a00 */
[----:B------:R-:W-:Y:S01]  /*1f30*/  FMUL R21, R19, UR31 ;  /* 0x0000001f13157c20 */ /* 0x000fe20008400000 */
[----:B----4-:R-:W-:-:S02]  /*1f40*/  FMUL R36, R18, UR31 ;  /* 0x0000001f12247c20 */ /* 0x010fc40008400000 */
[----:B------:R-:W4:Y:S01]  /*1f50*/  LDS.64 R38, [UR4+0xb8] ;  /* 0x0000b804ff267984 */ /* 0x000f220008000a00 */
[C---:B------:R-:W-:Y:S01]  /*1f60*/  FFMA R20, R19.reuse, UR28, R20 ;  /* 0x0000001c13147c23 */ /* 0x040fe20008000014 */
[----:B------:R-:W-:Y:S01]  /*1f70*/  FFMA R21, R18, UR30, -R21 ;  /* 0x0000001e12157c23 */ /* 0x000fe20008000815 */
[----:B------:R-:W-:Y:S02]  /*1f80*/  FFMA R36, R19, UR30, R36 ;  /* 0x0000001e13247c23 */ /* 0x000fe40008000024 */
[----:B-1----:R-:W-:Y:S01]  /*1f90*/  FADD R35, R35, R20 ;  /* 0x0000001423237221 */ /* 0x002fe20000000000 */
[----:B--2---:R-:W-:Y:S01]  /*1fa0*/  FADD R20, R21, R12 ;  /* 0x0000000c15147221 */ /* 0x004fe20000000000 */
[----:B------:R-:W-:Y:S02]  /*1fb0*/  FADD R21, R36, R13 ;  /* 0x0000000d24157221 */ /* 0x000fe40000000000 */
[----:B------:R-:W1:Y:S01]  /*1fc0*/  LDS.64 R36, [UR4+0xc8] ;  /* 0x0000c804ff247984 */ /* 0x000e620008000a00 */
[----:B------:R-:W-:-:S03]  /*1fd0*/  FMUL R11, R19, UR29 ;  /* 0x0000001d130b7c20 */ /* 0x000fc60008400000 */
[----:B------:R2:W-:Y:S01]  /*1fe0*/  STS.64 [UR4+0x80], R40 ;  /* 0x00008028ff007988 */ /* 0x0005e20008000a04 */
[----:B------:R-:W-:-:S03]  /*1ff0*/  FFMA R11, R18, UR28, -R11 ;  /* 0x0000001c120b7c23 */ /* 0x000fc6000800080b */
[----:B------:R-:W5:Y:S01]  /*2000*/  LDS.64 R12, [UR4+0xd0] ;  /* 0x0000d004ff0c7984 */ /* 0x000f620008000a00 */
[----:B------:R-:W-:Y:S01]  /*2010*/  FADD R34, R34, R11 ;  /* 0x0000000b22227221 */ /* 0x000fe20000000000 */
[----:B------:R-:W-:Y:S01]  /*2020*/  FMUL R11, R19, UR33 ;  /* 0x00000021130b7c20 */ /* 0x000fe20008400000 */
[----:B--2---:R-:W-:-:S03]  /*2030*/  FMUL R40, R18, UR33 ;  /* 0x0000002112287c20 */ /* 0x004fc60008400000 */
[----:B------:R-:W-:Y:S01]  /*2040*/  FFMA R11, R18, UR32, -R11 ;  /* 0x00000020120b7c23 */ /* 0x000fe2000800080b */
[----:B------:R2:W-:Y:S01]  /*2050*/  STS.64 [UR4+0xa8], R20 ;  /* 0x0000a814ff007988 */ /* 0x0005e20008000a04 */
[C---:B------:R-:W-:Y:S02]  /*2060*/  FFMA R40, R19.reuse, UR32, R40 ;  /* 0x0000002013287c23 */ /* 0x040fe40008000028 */
[----:B---3--:R-:W-:Y:S01]  /*2070*/  FADD R16, R16, R11 ;  /* 0x0000000b10107221 */ /* 0x008fe20000000000 */
[----:B------:R-:W-:Y:S01]  /*2080*/  FMUL R11, R19, UR35 ;  /* 0x00000023130b7c20 */ /* 0x000fe20008400000 */
[----:B------:R-:W-:Y:S01]  /*2090*/  FADD R17, R17, R40 ;  /* 0x0000002811117221 */ /* 0x000fe20000000000 */
[C---:B--2---:R-:W-:Y:S01]  /*20a0*/  FMUL R20, R18.reuse, UR37 ;  /* 0x0000002512147c20 */ /* 0x044fe20008400000 */
[C---:B------:R-:W-:Y:S01]  /*20b0*/  FMUL R40, R18.reuse, UR35 ;  /* 0x0000002312287c20 */ /* 0x040fe20008400000 */
[C---:B------:R-:W-:Y:S02]  /*20c0*/  FMUL R31, R19.reuse, UR37 ;  /* 0x00000025131f7c20 */ /* 0x040fe40008400000 */
[C---:B------:R-:W-:Y:S01]  /*20d0*/  FFMA R20, R19.reuse, UR36, R20 ;  /* 0x0000002413147c23 */ /* 0x040fe20008000014 */
[C---:B------:R-:W-:Y:S01]  /*20e0*/  FFMA R11, R18.reuse, UR34, -R11 ;  /* 0x00000022120b7c23 */ /* 0x040fe2000800080b */
[----:B------:R-:W-:Y:S01]  /*20f0*/  FFMA R40, R19, UR34, R40 ;  /* 0x0000002213287c23 */ /* 0x000fe20008000028 */
[----:B------:R2:W-:Y:S01]  /*2100*/  STS.64 [UR4+0x88], R42 ;  /* 0x0000882aff007988 */ /* 0x0005e20008000a04 */
[----:B0-----:R-:W-:Y:S01]  /*2110*/  FADD R41, R45, R20 ;  /* 0x000000142d297221 */ /* 0x001fe20000000000 */
[----:B------:R-:W-:Y:S01]  /*2120*/  FFMA R31, R18, UR36, -R31 ;  /* 0x00000024121f7c23 */ /* 0x000fe2000800081f */
[----:B----4-:R-:W-:Y:S01]  /*2130*/  FADD R38, R11, R38 ;  /* 0x000000260b267221 */ /* 0x010fe20000000000 */
[----:B------:R-:W0:Y:S01]  /*2140*/  LDS.64 R20, [UR4+0xe0] ;  /* 0x0000e004ff147984 */ /* 0x000e220008000a00 */
[----:B------:R-:W-:Y:S01]  /*2150*/  FMUL R11, R19, UR39 ;  /* 0x00000027130b7c20 */ /* 0x000fe20008400000 */
[----:B------:R-:W-:Y:S01]  /*2160*/  FADD R39, R40, R39 ;  /* 0x0000002728277221 */ /* 0x000fe20000000000 */
[----:B------:R-:W-:Y:S01]  /*2170*/  FADD R40, R44, R31 ;  /* 0x0000001f2c287221 */ /* 0x000fe20000000000 */
[C---:B--2---:R-:W-:Y:S01]  /*2180*/  FMUL R42, R18.reuse, UR39 ;  /* 0x00000027122a7c20 */ /* 0x044fe20008400000 */
[----:B------:R-:W-:-:S03]  /*2190*/  FFMA R11, R18, UR38, -R11 ;  /* 0x00000026120b7c23 */ /* 0x000fc6000800080b */
[----:B------:R-:W-:Y:S01]  /*21a0*/  FFMA R44, R19, UR38, R42 ;  /* 0x00000026132c7c23 */ /* 0x000fe2000800002a */
[----:B-1----:R-:W-:Y:S01]  /*21b0*/  FADD R42, R11, R36 ;  /* 0x000000240b2a7221 */ /* 0x002fe20000000000 */
[----:B------:R-:W-:Y:S02]  /*21c0*/  STS.64 [UR4+0xa0], R34 ;  /* 0x0000a022ff007988 */ /* 0x000fe40008000a04 */
[----:B------:R-:W-:Y:S02]  /*21d0*/  FADD R43, R44, R37 ;  /* 0x000000252c2b7221 */ /* 0x000fe40000000000 */
[----:B------:R-:W1:Y:S04]  /*21e0*/  LDS.64 R36, [UR4+0xe8] ;  /* 0x0000e804ff247984 */ /* 0x000e680008000a00 */
[----:B------:R-:W2:Y:S01]  /*21f0*/  LDS.64 R34, [UR4+0xd8] ;  /* 0x0000d804ff227984 */ /* 0x000ea20008000a00 */
[----:B------:R-:W-:Y:S01]  /*2200*/  FMUL R33, R19, UR41 ;  /* 0x0000002913217c20 */ /* 0x000fe20008400000 */
[----:B------:R-:W-:-:S03]  /*2210*/  FMUL R46, R18, UR41 ;  /* 0x00000029122e7c20 */ /* 0x000fc60008400000 */
[----:B------:R-:W-:Y:S01]  /*2220*/  FFMA R33, R18, UR40, -R33 ;  /* 0x0000002812217c23 */ /* 0x000fe20008000821 */
[----:B------:R-:W-:Y:S01]  /*2230*/  FFMA R46, R19, UR40, R46 ;  /* 0x00000028132e7c23 */ /* 0x000fe2000800002e */
[----:B------:R-:W-:Y:S02]  /*2240*/  STS.64 [UR4+0xb0], R16 ;  /* 0x0000b010ff007988 */ /* 0x000fe40008000a04 */
[----:B-----5:R-:W-:Y:S01]  /*2250*/  FADD R44, R12, R33 ;  /* 0x000000210c2c7221 */ /* 0x020fe20000000000 */
[----:B------:R-:W-:Y:S01]  /*2260*/  FADD R45, R13, R46 ;  /* 0x0000002e0d2d7221 */ /* 0x000fe20000000000 */
[----:B------:R-:W3:Y:S01]  /*2270*/  LDS.64 R16, [UR4+0xf8] ;  /* 0x0000f804ff107984 */ /* 0x000ee20008000a00 */
[----:B------:R-:W-:-:S03]  /*2280*/  FMUL R33, R19, UR45 ;  /* 0x0000002d13217c20 */ /* 0x000fc60008400000 */
[----:B------:R-:W4:Y:S01]  /*2290*/  LDS.64 R12, [UR4+0xf0] ;  /* 0x0000f004ff0c7984 */ /* 0x000f220008000a00 */
[C---:B------:R-:W-:Y:S01]  /*22a0*/  FMUL R51, R15.reuse, UR77 ;  /* 0x0000004d0f337c20 */ /* 0x040fe20008400000 */
[----:B------:R-:W-:Y:S01]  /*22b0*/  FMUL R50, R14, UR77 ;  /* 0x0000004d0e327c20 */ /* 0x000fe20008400000 */
[----:B------:R-:W-:Y:S02]  /*22c0*/  FFMA R33, R18, UR44, -R33 ;  /* 0x0000002c12217c23 */ /* 0x000fe40008000821 */
[----:B------:R-:W-:Y:S01]  /*22d0*/  FFMA R51, R14, UR76, -R51 ;  /* 0x0000004c0e337c23 */ /* 0x000fe20008000833 */
[----:B------:R-:W-:Y:S01]  /*22e0*/  FFMA R50, R15, UR76, R50 ;  /* 0x0000004c0f327c23 */ /* 0x000fe20008000032 */
[----:B------:R-:W5:Y:S01]  /*22f0*/  LDCU.64 UR76, c[0x3][0x308] ;  /* 0x00c06100ff4c77ac */ /* 0x000f620008000a00 */
[----:B------:R0:W-:Y:S01]  /*2300*/  STS.64 [UR4+0xc8], R42 ;  /* 0x0000c82aff007988 */ /* 0x0001e20008000a04 */
[----:B------:R-:W-:-:S03]  /*2310*/  FMUL R11, R19, UR43 ;  /* 0x0000002b130b7c20 */ /* 0x000fc60008400000 */
[----:B------:R1:W-:Y:S01]  /*2320*/  STS.64 [UR4+0xc0], R40 ;  /* 0x0000c028ff007988 */ /* 0x0003e20008000a04 */
[----:B0-----:R-:W-:Y:S01]  /*2330*/  FADD R42, R20, R33 ;  /* 0x00000021142a7221 */ /* 0x001fe20000000000 */
[C---:B------:R-:W-:Y:S01]  /*2340*/  FMUL R20, R18.reuse, UR47 ;  /* 0x0000002f12147c20 */ /* 0x040fe20008400000 */
[----:B-1----:R-:W-:Y:S01]  /*2350*/  FMUL R40, R18, UR45 ;  /* 0x0000002d12287c20 */ /* 0x002fe20008400000 */
[----:B------:R0:W-:Y:S02]  /*2360*/  STS.64 [UR4+0xd0], R44 ;  /* 0x0000d02cff007988 */ /* 0x0001e40008000a04 */
[----:B------:R-:W-:Y:S01]  /*2370*/  FFMA R20, R19, UR46, R20 ;  /* 0x0000002e13147c23 */ /* 0x000fe20008000014 */
[----:B------:R-:W-:Y:S01]  /*2380*/  FMUL R89, R15, UR75 ;  /* 0x0000004b0f597c20 */ /* 0x000fe20008400000 */
[----:B------:R-:W-:Y:S01]  /*2390*/  FMUL R96, R14, UR75 ;  /* 0x0000004b0e607c20 */ /* 0x000fe20008400000 */
[----:B------:R1:W-:Y:S01]  /*23a0*/  STS.64 [UR4+0xb8], R38 ;  /* 0x0000b826ff007988 */ /* 0x0003e20008000a04 */
[----:B------:R-:W-:Y:S01]  /*23b0*/  FFMA R11, R18, UR42, -R11 ;  /* 0x0000002a120b7c23 */ /* 0x000fe2000800080b */
[----:B------:R-:W-:Y:S01]  /*23c0*/  FFMA R89, R14, UR74, -R89 ;  /* 0x0000004a0e597c23 */ /* 0x000fe20008000859 */
[----:B0-----:R-:W-:Y:S01]  /*23d0*/  FFMA R44, R19, UR44, R40 ;  /* 0x0000002c132c7c23 */ /* 0x001fe20008000028 */
[----:B------:R-:W-:Y:S01]  /*23e0*/  FFMA R96, R15, UR74, R96 ;  /* 0x0000004a0f607c23 */ /* 0x000fe20008000060 */
[----:B------:R-:W-:Y:S01]  /*23f0*/  FADD R37, R20, R37 ;  /* 0x0000002514257221 */ /* 0x000fe20000000000 */
[----:B------:R-:W-:Y:S01]  /*2400*/  STS.128 [UR4+0x110], RZ ;  /* 0x000110ffff007988 */ /* 0x000fe20008000c04 */
[----:B-1----:R-:W-:Y:S01]  /*2410*/  FMUL R38, R18, UR43 ;  /* 0x0000002b12267c20 */ /* 0x002fe20008400000 */
[----:B------:R-:W-:Y:S01]  /*2420*/  FADD R43, R21, R44 ;  /* 0x0000002c152b7221 */ /* 0x000fe20000000000 */
[----:B------:R-:W0:Y:S01]  /*2430*/  LDCU.64 UR74, c[0x3][0x408] ;  /* 0x00c08100ff4a77ac */ /* 0x000e220008000a00 */
[----:B------:R-:W1:Y:S01]  /*2440*/  LDS.64 R20, [UR4+0x110] ;  /* 0x00011004ff147984 */ /* 0x000e620008000a00 */
[----:B------:R-:W-:Y:S01]  /*2450*/  FFMA R38, R19, UR42, R38 ;  /* 0x0000002a13267c23 */ /* 0x000fe20008000026 */
[----:B--2---:R-:W-:Y:S01]  /*2460*/  FADD R40, R11, R34 ;  /* 0x000000220b287221 */ /* 0x004fe20000000000 */
[----:B------:R-:W-:Y:S01]  /*2470*/  FMUL R11, R19, UR47 ;  /* 0x0000002f130b7c20 */ /* 0x000fe20008400000 */
[C---:B-----5:R-:W-:Y:S01]  /*2480*/  FMUL R65, R15.reuse, UR77 ;  /* 0x0000004d0f417c20 */ /* 0x060fe20008400000 */
[----:B------:R-:W-:Y:S01]  /*2490*/  FMUL R78, R14, UR77 ;  /* 0x0000004d0e4e7c20 */ /* 0x000fe20008400000 */
[----:B------:R-:W-:Y:S01]  /*24a0*/  FADD R41, R38, R35 ;  /* 0x0000002326297221 */ /* 0x000fe20000000000 */
[----:B------:R-:W-:Y:S01]  /*24b0*/  FFMA R11, R18, UR46, -R11 ;  /* 0x0000002e120b7c23 */ /* 0x000fe2000800080b */
[----:B------:R-:W-:Y:S01]  /*24c0*/  FFMA R65, R14, UR76, -R65 ;  /* 0x0000004c0e417c23 */ /* 0x000fe20008000841 */
[----:B------:R-:W-:Y:S01]  /*24d0*/  FFMA R78, R15, UR76, R78 ;  /* 0x0000004c0f4e7c23 */ /* 0x000fe2000800004e */
[----:B------:R2:W-:Y:S01]  /*24e0*/  STS.64 [UR4+0xe0], R42 ;  /* 0x0000e02aff007988 */ /* 0x0005e20008000a04 */
[----:B------:R-:W5:Y:S01]  /*24f0*/  LDCU.64 UR76, c[0x3][0x508] ;  /* 0x00c0a100ff4c77ac */ /* 0x000f620008000a00 */
[----:B------:R-:W-:Y:S01]  /*2500*/  FADD R36, R11, R36 ;  /* 0x000000240b247221 */ /* 0x000fe20000000000 */
[C---:B------:R-:W-:Y:S01]  /*2510*/  FMUL R33, R19.reuse, UR51 ;  /* 0x0000003313217c20 */ /* 0x040fe20008400000 */
[----:B------:R3:W-:Y:S01]  /*2520*/  STS.64 [UR4+0xd8], R40 ;  /* 0x0000d828ff007988 */ /* 0x0007e20008000a04 */
[----:B------:R-:W-:-:S03]  /*2530*/  FMUL R11, R19, UR49 ;  /* 0x00000031130b7c20 */ /* 0x000fc60008400000 */
[----:B------:R-:W-:Y:S01]  /*2540*/  STS.128 [UR4+0x100], RZ ;  /* 0x000100ffff007988 */ /* 0x000fe20008000c04 */
[C---:B--2---:R-:W-:Y:S01]  /*2550*/  FMUL R42, R18.reuse, UR51 ;  /* 0x00000033122a7c20 */ /* 0x044fe20008400000 */
[C---:B------:R-:W-:Y:S02]  /*2560*/  FFMA R33, R18.reuse, UR50, -R33 ;  /* 0x0000003212217c23 */ /* 0x040fe40008000821 */
[----:B------:R-:W-:Y:S01]  /*2570*/  STS.128 [UR4+0x120], RZ ;  /* 0x000120ffff007988 */ /* 0x000fe20008000c04 */
[C---:B---3--:R-:W-:Y:S01]  /*2580*/  FMUL R40, R18.reuse, UR49 ;  /* 0x0000003112287c20 */ /* 0x048fe20008400000 */
[----:B------:R-:W-:Y:S01]  /*2590*/  FFMA R42, R19, UR50, R42 ;  /* 0x00000032132a7c23 */ /* 0x000fe2000800002a */
[----:B------:R-:W-:Y:S01]  /*25a0*/  FFMA R11, R18, UR48, -R11 ;  /* 0x00000030120b7c23 */ /* 0x000fe2000800080b */
[----:B0-----:R-:W-:Y:S01]  /*25b0*/  FMUL R59, R15, UR75 ;  /* 0x0000004b0f3b7c20 */ /* 0x001fe20008400000 */
[----:B------:R-:W-:Y:S01]  /*25c0*/  FFMA R40, R19, UR48, R40 ;  /* 0x0000003013287c23 */ /* 0x000fe20008000028 */
[----:B------:R-:W-:Y:S01]  /*25d0*/  FMUL R54, R14, UR75 ;  /* 0x0000004b0e367c20 */ /* 0x000fe20008400000 */
[----:B------:R-:W-:Y:S01]  /*25e0*/  FADD R16, R33, R16 ;  /* 0x0000001021107221 */ /* 0x000fe20000000000 */
[----:B------:R-:W-:Y:S01]  /*25f0*/  FADD R17, R42, R17 ;  /* 0x000000112a117221 */ /* 0x000fe20000000000 */
[----:B----4-:R-:W-:Y:S01]  /*2600*/  FADD R12, R12, R11 ;  /* 0x0000000b0c0c7221 */ /* 0x010fe20000000000 */
[----:B------:R-:W-:Y:S01]  /*2610*/  FADD R13, R13, R40 ;  /* 0x000000280d0d7221 */ /* 0x000fe20000000000 */
[C---:B------:R-:W-:Y:S01]  /*2620*/  FFMA R59, R14.reuse, UR74, -R59 ;  /* 0x0000004a0e3b7c23 */ /* 0x040fe2000800083b */
[C---:B------:R-:W-:Y:S01]  /*2630*/  FFMA R54, R15.reuse, UR74, R54 ;  /* 0x0000004a0f367c23 */ /* 0x040fe20008000036 */
[----:B------:R-:W0:Y:S01]  /*2640*/  LDCU.64 UR74, c[0x3][0x608] ;  /* 0x00c0c100ff4a77ac */ /* 0x000e220008000a00 */
[----:B------:R2:W-:Y:S04]  /*2650*/  STS.64 [UR4+0xf8], R16 ;  /* 0x0000f810ff007988 */ /* 0x0005e80008000a04 */
[----:B------:R3:W-:Y:S01]  /*2660*/  STS.64 [UR4+0xf0], R12 ;  /* 0x0000f00cff007988 */ /* 0x0007e20008000a04 */
[----:B-----5:R-:W-:Y:S01]  /*2670*/  FMUL R55, R15, UR77 ;  /* 0x0000004d0f377c20 */ /* 0x020fe20008400000 */
[----:B------:R-:W-:-:S02]  /*2680*/  FMUL R76, R14, UR77 ;  /* 0x0000004d0e4c7c20 */ /* 0x000fc40008400000 */
[----:B------:R4:W-:Y:S01]  /*2690*/  STS.64 [UR4+0xe8], R36 ;  /* 0x0000e824ff007988 */ /* 0x0009e20008000a04 */
[----:B--2---:R-:W-:-:S03]  /*26a0*/  FMUL R16, R18, UR55 ;  /* 0x0000003712107c20 */ /* 0x004fc60008400000 */
[----:B------:R-:W2:Y:S01]  /*26b0*/  LDS.64 R38, [UR4+0x100] ;  /* 0x00010004ff267984 */ /* 0x000ea20008000a00 */
[----:B---3--:R-:W-:-:S03]  /*26c0*/  FMUL R12, R18, UR57 ;  /* 0x00000039120c7c20 */ /* 0x008fc60008400000 */
[----:B------:R-:W3:Y:S01]  /*26d0*/  LDS.64 R34, [UR4+0x108] ;  /* 0x00010804ff227984 */ /* 0x000ee20008000a00 */
[C---:B----4-:R-:W-:Y:S01]  /*26e0*/  FFMA R36, R19.reuse, UR54, R16 ;  /* 0x0000003613247c23 */ /* 0x050fe20008000010 */
[----:B------:R-:W-:Y:S01]  /*26f0*/  FFMA R16, R19, UR56, R12 ;  /* 0x0000003813107c23 */ /* 0x000fe2000800000c */
[----:B------:R-:W-:Y:S01]  /*2700*/  IADD3 R12, PT, PT, R32, R5, RZ ;  /* 0x00000005200c7210 */ /* 0x000fe20007ffe0ff */
[----:B------:R-:W-:Y:S01]  /*2710*/  FFMA R55, R14, UR76, -R55 ;  /* 0x0000004c0e377c23 */ /* 0x000fe20008000837 */
[----:B------:R-:W-:Y:S01]  /*2720*/  FFMA R76, R15, UR76, R76 ;  /* 0x0000004c0f4c7c23 */ /* 0x000fe2000800004c */
[----:B------:R-:W4:Y:S01]  /*2730*/  LDCU.64 UR76, c[0x3][0x708] ;  /* 0x00c0e100ff4c77ac */ /* 0x000f220008000a00 */
[----:B------:R-:W-:Y:S01]  /*2740*/  ISETP.GE.AND P0, PT, R12, UR5, PT ;  /* 0x000000050c007c0c */ /* 0x000fe2000bf06270 */
[----:B-1----:R-:W-:Y:S01]  /*2750*/  FADD R21, R21, R16 ;  /* 0x0000001015157221 */ /* 0x002fe20000000000 */
[----:B0-----:R-:W-:Y:S01]  /*2760*/  FMUL R79, R15, UR75 ;  /* 0x0000004b0f4f7c20 */ /* 0x001fe20008400000 */
[----:B------:R-:W-:Y:S01]  /*2770*/  FMUL R74, R14, UR75 ;  /* 0x0000004b0e4a7c20 */ /* 0x000fe20008400000 */
[----:B------:R-:W-:Y:S01]  /*2780*/  CS2R R16, SRZ ;  /* 0x0000000000107805 */ /* 0x000fe2000001ff00 */
[----:B------:R-:W-:-:S04]  /*2790*/  IMAD.WIDE R100, R12, 0x8, R110 ;  /* 0x000000080c647825 */ /* 0x000fc800078e026e */
[C---:B------:R-:W-:Y:S01]  /*27a0*/  FFMA R79, R14.reuse, UR74, -R79 ;  /* 0x0000004a0e4f7c23 */ /* 0x040fe2000800084f */
[C---:B------:R-:W-:Y:S01]  /*27b0*/  FFMA R74, R15.reuse, UR74, R74 ;  /* 0x0000004a0f4a7c23 */ /* 0x040fe2000800004a */
[----:B------:R-:W0:Y:S01]  /*27c0*/  LDCU.64 UR74, c[0x3][0x808] ;  /* 0x00c10100ff4a77ac */ /* 0x000e220008000a00 */
[----:B------:R-:W-:Y:S04]  /*27d0*/  LDS.64 R44, [UR4+0x118] ;  /* 0x00011804ff2c7984 */ /* 0x000fe80008000a00 */
[----:B------:R-:W5:Y:S01]  /*27e0*/  @!P0 LDG.E.64 R16, desc[UR6][R100.64] ;  /* 0x0000000664108981 */ /* 0x000f62000c1e1b00 */
[----:B----4-:R-:W-:Y:S01]  /*27f0*/  FMUL R75, R15, UR77 ;  /* 0x0000004d0f4b7c20 */ /* 0x010fe20008400000 */
[----:B------:R-:W-:-:S03]  /*2800*/  FMUL R94, R14, UR77 ;  /* 0x0000004d0e5e7c20 */ /* 0x000fc60008400000 */
[C---:B------:R-:W-:Y:S01]  /*2810*/  FFMA R75, R14.reuse, UR76, -R75 ;  /* 0x0000004c0e4b7c23 */ /* 0x040fe2000800084b */
[C---:B------:R-:W-:Y:S01]  /*2820*/  FFMA R94, R15.reuse, UR76, R94 ;  /* 0x0000004c0f5e7c23 */ /* 0x040fe2000800005e */
[----:B------:R-:W1:Y:S01]  /*2830*/  LDCU.64 UR76, c[0x3][0x908] ;  /* 0x00c12100ff4c77ac */ /* 0x000e620008000a00 */
[----:B0-----:R-:W-:Y:S01]  /*2840*/  FMUL R63, R15, UR75 ;  /* 0x0000004b0f3f7c20 */ /* 0x001fe20008400000 */
[----:B------:R-:W-:-:S03]  /*2850*/  FMUL R72, R14, UR75 ;  /* 0x0000004b0e487c20 */ /* 0x000fc60008400000 */
[C---:B------:R-:W-:Y:S01]  /*2860*/  FFMA R63, R14.reuse, UR74, -R63 ;  /* 0x0000004a0e3f7c23 */ /* 0x040fe2000800083f */
[C---:B------:R-:W-:Y:S01]  /*2870*/  FFMA R72, R15.reuse, UR74, R72 ;  /* 0x0000004a0f487c23 */ /* 0x040fe20008000048 */
[----:B------:R-:W0:Y:S01]  /*2880*/  LDCU.64 UR74, c[0x3][0xa08] ;  /* 0x00c14100ff4a77ac */ /* 0x000e220008000a00 */
[----:B-1----:R-:W-:Y:S01]  /*2890*/  FMUL R85, R15, UR77 ;  /* 0x0000004d0f557c20 */ /* 0x002fe20008400000 */
[----:B------:R-:W-:-:S03]  /*28a0*/  FMUL R90, R14, UR77 ;  /* 0x0000004d0e5a7c20 */ /* 0x000fc60008400000 */
[C---:B------:R-:W-:Y:S01]  /*28b0*/  FFMA R85, R14.reuse, UR76, -R85 ;  /* 0x0000004c0e557c23 */ /* 0x040fe20008000855 */
[C---:B------:R-:W-:Y:S01]  /*28c0*/  FFMA R90, R15.reuse, UR76, R90 ;  /* 0x0000004c0f5a7c23 */ /* 0x040fe2000800005a */
[----:B------:R-:W1:Y:S01]  /*28d0*/  LDCU.64 UR76, c[0x3][0xb08] ;  /* 0x00c16100ff4c77ac */ /* 0x000e620008000a00 */
[----:B0-----:R-:W-:Y:S01]  /*28e0*/  FMUL R53, R15, UR75 ;  /* 0x0000004b0f357c20 */ /* 0x001fe20008400000 */
[----:B------:R-:W-:-:S03]  /*28f0*/  FMUL R62, R14, UR75 ;  /* 0x0000004b0e3e7c20 */ /* 0x000fc60008400000 */
[----:B------:R-:W-:Y:S01]  /*2900*/  FFMA R53, R14, UR74, -R53 ;  /* 0x0000004a0e357c23 */ /* 0x000fe20008000835 */
[C---:B------:R-:W-:Y:S01]  /*2910*/  FFMA R62, R15.reuse, UR74, R62 ;  /* 0x0000004a0f3e7c23 */ /* 0x040fe2000800003e */
[----:B------:R-:W0:Y:S01]  /*2920*/  LDCU.64 UR74, c[0x3][0xc08] ;  /* 0x00c18100ff4a77ac */ /* 0x000e220008000a00 */
[----:B------:R-:W-:Y:S01]  /*2930*/  FMUL R40, R18, UR53 ;  /* 0x0000003512287c20 */ /* 0x000fe20008400000 */
[----:B-1----:R-:W-:Y:S01]  /*2940*/  FMUL R83, R15, UR77 ;  /* 0x0000004d0f537c20 */ /* 0x002fe20008400000 */
[----:B------:R-:W-:-:S03]  /*2950*/  FMUL R68, R14, UR77 ;  /* 0x0000004d0e447c20 */ /* 0x000fc60008400000 */
[C---:B------:R-:W-:Y:S01]  /*2960*/  FFMA R83, R14.reuse, UR76, -R83 ;  /* 0x0000004c0e537c23 */ /* 0x040fe20008000853 */
[----:B------:R-:W-:Y:S01]  /*2970*/  FFMA R68, R15, UR76, R68 ;  /* 0x0000004c0f447c23 */ /* 0x000fe20008000044 */
[----:B------:R-:W1:Y:S01]  /*2980*/  LDCU.64 UR76, c[0x3][0xd08] ;  /* 0x00c1a100ff4c77ac */ /* 0x000e620008000a00 */
[----:B------:R-:W-:Y:S01]  /*2990*/  FFMA R40, R19, UR52, R40 ;  /* 0x0000003413287c23 */ /* 0x000fe20008000028 */
[----:B0-----:R-:W-:Y:S01]  /*29a0*/  FMUL R31, R15, UR75 ;  /* 0x0000004b0f1f7c20 */ /* 0x001fe20008400000 */
[C---:B------:R-:W-:Y:S02]  /*29b0*/  FMUL R52, R14.reuse, UR75 ;  /* 0x0000004b0e347c20 */ /* 0x040fe40008400000 */
[----:B--2---:R-:W-:Y:S02]  /*29c0*/  FADD R39, R39, R40 ;  /* 0x0000002827277221 */ /* 0x004fe40000000000 */
[----:B------:R-:W0:Y:S01]  /*29d0*/  LDS.64 R40, [UR4+0x128] ;  /* 0x00012804ff287984 */ /* 0x000e220008000a00 */
[----:B------:R-:W-:Y:S01]  /*29e0*/  FFMA R31, R14, UR74, -R31 ;  /* 0x0000004a0e1f7c23 */ /* 0x000fe2000800081f */
[----:B------:R-:W-:Y:S01]  /*29f0*/  FFMA R52, R15, UR74, R52 ;  /* 0x0000004a0f347c23 */ /* 0x000fe20008000034 */
[----:B------:R-:W2:Y:S01]  /*2a00*/  LDCU.64 UR74, c[0x3][0xe08] ;  /* 0x00c1c100ff4a77ac */ /* 0x000ea20008000a00 */
[----:B------:R-:W-:-:S04]  /*2a10*/  FMUL R11, R19, UR53 ;  /* 0x00000035130b7c20 */ /* 0x000fc80008400000 */
[----:B------:R-:W-:Y:S01]  /*2a20*/  FFMA R11, R18, UR52, -R11 ;  /* 0x00000034120b7c23 */ /* 0x000fe2000800080b */
[C---:B-1----:R-:W-:Y:S01]  /*2a30*/  FMUL R69, R15.reuse, UR77 ;  /* 0x0000004d0f457c20 */ /* 0x042fe20008400000 */
[----:B------:R-:W-:Y:S02]  /*2a40*/  FMUL R88, R14, UR77 ;  /* 0x0000004d0e587c20 */ /* 0x000fe40008400000 */
[----:B------:R-:W-:Y:S01]  /*2a50*/  FADD R38, R38, R11 ;  /* 0x0000000b26267221 */ /* 0x000fe20000000000 */
[----:B------:R-:W-:Y:S01]  /*2a60*/  FFMA R69, R14, UR76, -R69 ;  /* 0x0000004c0e457c23 */ /* 0x000fe20008000845 */
[----:B------:R-:W-:Y:S01]  /*2a70*/  FFMA R88, R15, UR76, R88 ;  /* 0x0000004c0f587c23 */ /* 0x000fe20008000058 */
[----:B------:R-:W1:Y:S01]  /*2a80*/  LDCU.64 UR76, c[0x3][0xf08] ;  /* 0x00c1e100ff4c77ac */ /* 0x000e620008000a00 */
[C---:B------:R-:W-:Y:S01]  /*2a90*/  FMUL R11, R19.reuse, UR55 ;  /* 0x00000037130b7c20 */ /* 0x040fe20008400000 */
[----:B------:R2:W-:Y:S03]  /*2aa0*/  STS.64 [UR4+0x98], R48 ;  /* 0x00009830ff007988 */ /* 0x0005e60008000a04 */
[C---:B------:R-:W-:Y:S01]  /*2ab0*/  FFMA R13, R18.reuse, UR54, -R11 ;  /* 0x00000036120d7c23 */ /* 0x040fe2000800080b */
[----:B------:R-:W-:Y:S01]  /*2ac0*/  FMUL R11, R19, UR57 ;  /* 0x00000039130b7c20 */ /* 0x000fe20008400000 */
[----:B------:R-:W-:Y:S03]  /*2ad0*/  STS.128 [UR4+0x130], RZ ;  /* 0x000130ffff007988 */ /* 0x000fe60008000c04 */
[----:B------:R-:W-:Y:S01]  /*2ae0*/  FFMA R11, R18, UR56, -R11 ;  /* 0x00000038120b7c23 */ /* 0x000fe2000800080b */
[----:B------:R-:W4:Y:S01]  /*2af0*/  LDS.64 R42, [UR4+0x130] ;  /* 0x00013004ff2a7984 */ /* 0x000f220008000a00 */
[----:B--2---:R-:W-:Y:S01]  /*2b00*/  FMUL R49, R15, UR75 ;  /* 0x0000004b0f317c20 */ /* 0x004fe20008400000 */
[----:B------:R-:W-:Y:S01]  /*2b10*/  FMUL R48, R14, UR75 ;  /* 0x0000004b0e307c20 */ /* 0x000fe20008400000 */
[----:B---3--:R-:W-:-:S02]  /*2b20*/  FADD R35, R36, R35 ;  /* 0x0000002324237221 */ /* 0x008fc40000000000 */
[----:B------:R-:W-:Y:S01]  /*2b30*/  FFMA R49, R14, UR74, -R49 ;  /* 0x0000004a0e317c23 */ /* 0x000fe20008000831 */
[----:B------:R-:W-:Y:S01]  /*2b40*/  FFMA R48, R15, UR74, R48 ;  /* 0x0000004a0f307c23 */ /* 0x000fe20008000030 */
[----:B------:R-:W2:Y:S01]  /*2b50*/  LDCU.64 UR74, c[0x3][0x1008] ;  /* 0x00c20100ff4a77ac */ /* 0x000ea20008000a00 */
[----:B------:R-:W-:Y:S01]  /*2b60*/  FADD R34, R13, R34 ;  /* 0x000000220d227221 */ /* 0x000fe20000000000 */
[----:B------:R-:W-:Y:S01]  /*2b70*/  FADD R20, R20, R11 ;  /* 0x0000000b14147221 */ /* 0x000fe20000000000 */
[----:B------:R-:W3:Y:S01]  /*2b80*/  LDS.64 R36, [UR4+0x120] ;  /* 0x00012004ff247984 */ /* 0x000ee20008000a00 */
[----:B-1----:R-:W-:Y:S01]  /*2b90*/  FMUL R57, R15, UR77 ;  /* 0x0000004d0f397c20 */ /* 0x002fe20008400000 */
[C---:B------:R-:W-:Y:S02]  /*2ba0*/  FMUL R86, R14.reuse, UR77 ;  /* 0x0000004d0e567c20 */ /* 0x040fe40008400000 */
[----:B------:R1:W-:Y:S01]  /*2bb0*/  STS.64 [UR4+0x108], R34 ;  /* 0x00010822ff007988 */ /* 0x0003e20008000a04 */
[----:B------:R-:W-:-:S03]  /*2bc0*/  FFMA R57, R14, UR76, -R57 ;  /* 0x0000004c0e397c23 */ /* 0x000fc60008000839 */
[----:B------:R0:W-:Y:S01]  /*2bd0*/  STS.64 [UR4+0x110], R20 ;  /* 0x00011014ff007988 */ /* 0x0001e20008000a04 */
[----:B------:R-:W-:Y:S01]  /*2be0*/  FFMA R86, R15, UR76, R86 ;  /* 0x0000004c0f567c23 */ /* 0x000fe20008000056 */
[----:B------:R-:W4:Y:S01]  /*2bf0*/  LDCU.64 UR76, c[0x3][0x1108] ;  /* 0x00c22100ff4c77ac */ /* 0x000f220008000a00 */
[----:B-1----:R-:W-:Y:S01]  /*2c00*/  FMUL R35, R19, UR63 ;  /* 0x0000003f13237c20 */ /* 0x002fe20008400000 */
[----:B0-----:R-:W-:-:S03]  /*2c10*/  FMUL R20, R18, UR63 ;  /* 0x0000003f12147c20 */ /* 0x001fc60008400000 */
[C---:B------:R-:W-:Y:S01]  /*2c20*/  FFMA R35, R18.reuse, UR62, -R35 ;  /* 0x0000003e12237c23 */ /* 0x040fe20008000823 */
[C---:B------:R-:W-:Y:S01]  /*2c30*/  FMUL R21, R19.reuse, UR65 ;  /* 0x0000004113157c20 */ /* 0x040fe20008400000 */
[----:B------:R-:W-:Y:S02]  /*2c40*/  FFMA R20, R19, UR62, R20 ;  /* 0x0000003e13147c23 */ /* 0x000fe40008000014 */
[----:B------:R-:W-:Y:S01]  /*2c50*/  FADD R40, R35, R40 ;  /* 0x0000002823287221 */ /* 0x000fe20000000000 */
[----:B------:R-:W-:Y:S01]  /*2c60*/  FFMA R35, R18, UR64, -R21 ;  /* 0x0000004012237c23 */ /* 0x000fe20008000815 */
[----:B------:R-:W-:Y:S01]  /*2c70*/  FADD R41, R20, R41 ;  /* 0x0000002914297221 */ /* 0x000fe20000000000 */
[----:B--2---:R-:W-:Y:S01]  /*2c80*/  FMUL R33, R15, UR75 ;  /* 0x0000004b0f217c20 */ /* 0x004fe20008400000 */
[----:B------:R-:W0:Y:S01]  /*2c90*/  LDS.64 R20, [UR4+0x138] ;  /* 0x00013804ff147984 */ /* 0x000e220008000a00 */
[C---:B------:R-:W-:Y:S02]  /*2ca0*/  FMUL R64, R14.reuse, UR75 ;  /* 0x0000004b0e407c20 */ /* 0x040fe40008400000 */
[----:B------:R-:W-:Y:S01]  /*2cb0*/  FFMA R13, R14, UR74, -R33 ;  /* 0x0000004a0e0d7c23 */ /* 0x000fe20008000821 */
[----:B------:R-:W-:Y:S01]  /*2cc0*/  FMUL R33, R19, UR59 ;  /* 0x0000003b13217c20 */ /* 0x000fe20008400000 */
[C---:B------:R-:W-:Y:S01]  /*2cd0*/  FMUL R46, R18.reuse, UR59 ;  /* 0x0000003b122e7c20 */ /* 0x040fe20008400000 */
[C---:B------:R-:W-:Y:S01]  /*2ce0*/  FFMA R64, R15.reuse, UR74, R64 ;  /* 0x0000004a0f407c23 */ /* 0x040fe20008000040 */
[C---:B------:R-:W-:Y:S01]  /*2cf0*/  FMUL R34, R18.reuse, UR65 ;  /* 0x0000004112227c20 */ /* 0x040fe20008400000 */
[----:B------:R-:W-:Y:S01]  /*2d00*/  FFMA R33, R18, UR58, -R33 ;  /* 0x0000003a12217c23 */ /* 0x000fe20008000821 */
[----:B----4-:R-:W-:Y:S01]  /*2d10*/  FMUL R47, R15, UR77 ;  /* 0x0000004d0f2f7c20 */ /* 0x010fe20008400000 */
[C---:B------:R-:W-:Y:S01]  /*2d20*/  FMUL R56, R14.reuse, UR77 ;  /* 0x0000004d0e387c20 */ /* 0x040fe20008400000 */
[----:B------:R-:W1:Y:S01]  /*2d30*/  LDCU.64 UR74, c[0x3][0x1208] ;  /* 0x00c24100ff4a77ac */ /* 0x000e620008000a00 */
[----:B------:R-:W-:Y:S01]  /*2d40*/  FFMA R46, R19, UR58, R46 ;  /* 0x0000003a132e7c23 */ /* 0x000fe2000800002e */
[----:B------:R-:W-:Y:S01]  /*2d50*/  FADD R44, R33, R44 ;  /* 0x0000002c212c7221 */ /* 0x000fe20000000000 */
[----:B------:R-:W-:Y:S01]  /*2d60*/  FFMA R34, R19, UR64, R34 ;  /* 0x0000004013227c23 */ /* 0x000fe20008000022 */
[----:B------:R-:W-:Y:S01]  /*2d70*/  FFMA R33, R14, UR76, -R47 ;  /* 0x0000004c0e217c23 */ /* 0x000fe2000800082f */
[----:B------:R-:W-:Y:S01]  /*2d80*/  FADD R45, R46, R45 ;  /* 0x0000002d2e2d7221 */ /* 0x000fe20000000000 */
[----:B------:R-:W-:Y:S01]  /*2d90*/  FFMA R56, R15, UR76, R56 ;  /* 0x0000004c0f387c23 */ /* 0x000fe20008000038 */
[----:B------:R-:W-:Y:S01]  /*2da0*/  FMUL R47, R19, UR61 ;  /* 0x0000003d132f7c20 */ /* 0x000fe20008400000 */
[----:B------:R-:W2:Y:S01]  /*2db0*/  LDCU.64 UR76, c[0x3][0x1308] ;  /* 0x00c26100ff4c77ac */ /* 0x000ea20008000a00 */
[----:B------:R-:W-:Y:S01]  /*2dc0*/  FMUL R46, R18, UR61 ;  /* 0x0000003d122e7c20 */ /* 0x000fe20008400000 */
[----:B------:R-:W-:Y:S01]  /*2dd0*/  FADD R42, R42, R35 ;  /* 0x000000232a2a7221 */ /* 0x000fe20000000000 */
[----:B------:R-:W-:Y:S01]  /*2de0*/  FADD R43, R43, R34 ;  /* 0x000000222b2b7221 */ /* 0x000fe20000000000 */
[----:B------:R-:W-:Y:S01]  /*2df0*/  STS.128 [UR4+0x140], RZ ;  /* 0x000140ffff007988 */ /* 0x000fe20008000c04 */
[----:B------:R-:W-:Y:S01]  /*2e00*/  FFMA R47, R18, UR60, -R47 ;  /* 0x0000003c122f7c23 */ /* 0x000fe2000800082f */
[----:B------:R-:W-:-:S02]  /*2e10*/  FFMA R46, R19, UR60, R46 ;  /* 0x0000003c132e7c23 */ /* 0x000fc4000800002e */
[----:B------:R-:W4:Y:S01]  /*2e20*/  LDS.64 R34, [UR4+0x140] ;  /* 0x00014004ff227984 */ /* 0x000f220008000a00 */
[----:B---3--:R-:W-:Y:S01]  /*2e30*/  FADD R36, R36, R47 ;  /* 0x0000002f24247221 */ /* 0x008fe20000000000 */
[----:B------:R-:W-:Y:S01]  /*2e40*/  FADD R37, R37, R46 ;  /* 0x0000002e25257221 */ /* 0x000fe20000000000 */
[----:B-1----:R-:W-:Y:S01]  /*2e50*/  FMUL R87, R15, UR75 ;  /* 0x0000004b0f577c20 */ /* 0x002fe20008400000 */
[----:B------:R1:W-:Y:S01]  /*2e60*/  STS.64 [UR4+0x118], R44 ;  /* 0x0001182cff007988 */ /* 0x0003e20008000a04 */
[C---:B------:R-:W-:Y:S01]  /*2e70*/  FMUL R92, R14.reuse, UR75 ;  /* 0x0000004b0e5c7c20 */ /* 0x040fe20008400000 */
[----:B------:R-:W-:Y:S02]  /*2e80*/  FMUL R47, R19, UR69 ;  /* 0x00000045132f7c20 */ /* 0x000fe40008400000 */
[----:B------:R3:W-:Y:S01]  /*2e90*/  STS.64 [UR4+0x120], R36 ;  /* 0x00012024ff007988 */ /* 0x0007e20008000a04 */
[----:B------:R-:W-:Y:S01]  /*2ea0*/  FFMA R87, R14, UR74, -R87 ;  /* 0x0000004a0e577c23 */ /* 0x000fe20008000857 */
[----:B------:R-:W-:-:S02]  /*2eb0*/  FFMA R92, R15, UR74, R92 ;  /* 0x0000004a0f5c7c23 */ /* 0x000fc4000800005c */
[----:B------:R-:W-:Y:S01]  /*2ec0*/  STS.64 [UR4+0x100], R38 ;  /* 0x00010026ff007988 */ /* 0x000fe20008000a04 */
[----:B--2---:R-:W-:Y:S01]  /*2ed0*/  FMUL R81, R15, UR77 ;  /* 0x0000004d0f517c20 */ /* 0x004fe20008400000 */
[C---:B-1----:R-:W-:Y:S01]  /*2ee0*/  FMUL R45, R19.reuse, UR67 ;  /* 0x00000043132d7c20 */ /* 0x042fe20008400000 */
[----:B------:R-:W-:Y:S01]  /*2ef0*/  FMUL R60, R14, UR77 ;  /* 0x0000004d0e3c7c20 */ /* 0x000fe20008400000 */
[----:B------:R-:W1:Y:S01]  /*2f00*/  LDS.64 R38, [UR4+0x148] ;  /* 0x00014804ff267984 */ /* 0x000e620008000a00 */
[----:B------:R-:W2:Y:S01]  /*2f10*/  LDCU.64 UR74, c[0x3][0x1408] ;  /* 0x00c28100ff4a77ac */ /* 0x000ea20008000a00 */
[C---:B---3--:R-:W-:Y:S01]  /*2f20*/  FMUL R37, R19.reuse, UR71 ;  /* 0x0000004713257c20 */ /* 0x048fe20008400000 */
[C---:B------:R-:W-:Y:S01]  /*2f30*/  FMUL R36, R18.reuse, UR67 ;  /* 0x0000004312247c20 */ /* 0x040fe20008400000 */
[----:B------:R3:W-:Y:S01]  /*2f40*/  STS.64 [UR4+0x128], R40 ;  /* 0x00012828ff007988 */ /* 0x0007e20008000a04 */
[C---:B------:R-:W-:Y:S01]  /*2f50*/  FFMA R45, R18.reuse, UR66, -R45 ;  /* 0x00000042122d7c23 */ /* 0x040fe2000800082d */
[----:B------:R-:W-:Y:S01]  /*2f60*/  FFMA R47, R18, UR68, -R47 ;  /* 0x00000044122f7c23 */ /* 0x000fe2000800082f */
[----:B------:R-:W-:Y:S01]  /*2f70*/  FFMA R36, R19, UR66, R36 ;  /* 0x0000004213247c23 */ /* 0x000fe20008000024 */
[----:B------:R0:W-:Y:S01]  /*2f80*/  STS.64 [UR4+0x130], R42 ;  /* 0x0001302aff007988 */ /* 0x0001e20008000a04 */
[----:B------:R-:W-:Y:S01]  /*2f90*/  FFMA R81, R14, UR76, -R81 ;  /* 0x0000004c0e517c23 */ /* 0x000fe20008000851 */
[----:B------:R-:W-:Y:S01]  /*2fa0*/  FFMA R60, R15, UR76, R60 ;  /* 0x0000004c0f3c7c23 */ /* 0x000fe2000800003c */
[----:B------:R-:W4:Y:S01]  /*2fb0*/  LDCU.64 UR76, c[0x3][0x1508] ;  /* 0x00c2a100ff4c77ac */ /* 0x000f220008000a00 */
[C---:B---3--:R-:W-:Y:S01]  /*2fc0*/  FFMA R41, R18.reuse, UR70, -R37 ;  /* 0x0000004612297c23 */ /* 0x048fe20008000825 */
[C---:B------:R-:W-:Y:S01]  /*2fd0*/  FMUL R40, R18.reuse, UR69 ;  /* 0x0000004512287c20 */ /* 0x040fe20008400000 */
[----:B------:R-:W-:-:S03]  /*2fe0*/  FMUL R18, R18, UR71 ;  /* 0x0000004712127c20 */ /* 0x000fc60008400000 */
[C---:B------:R-:W-:Y:S01]  /*2ff0*/  FFMA R40, R19.reuse, UR68, R40 ;  /* 0x0000004413287c23 */ /* 0x040fe20008000028 */
[----:B0-----:R-:W-:Y:S01]  /*3000*/  FFMA R42, R19, UR70, R18 ;  /* 0x00000046132a7c23 */ /* 0x001fe20008000012 */
[----:B------:R-:W-:Y:S01]  /*3010*/  FADD R18, R45, R20 ;  /* 0x000000142d127221 */ /* 0x000fe20000000000 */
[----:B------:R-:W-:Y:S02]  /*3020*/  FADD R19, R36, R21 ;  /* 0x0000001524137221 */ /* 0x000fe40000000000 */
[----:B------:R-:W0:Y:S04]  /*3030*/  LDS.64 R20, [UR4+0x50] ;  /* 0x00005004ff147984 */ /* 0x000e280008000a00 */
[----:B------:R-:W3:Y:S01]  /*3040*/  LDS.64 R36, [UR4+0x58] ;  /* 0x00005804ff247984 */ /* 0x000ee20008000a00 */
[C---:B--2---:R-:W-:Y:S01]  /*3050*/  FMUL R77, R15.reuse, UR75 ;  /* 0x0000004b0f4d7c20 */ /* 0x044fe20008400000 */
[C---:B------:R-:W-:Y:S01]  /*3060*/  FMUL R46, R14.reuse, UR75 ;  /* 0x0000004b0e2e7c20 */ /* 0x040fe20008400000 */
[C---:B----4-:R-:W-:Y:S01]  /*3070*/  FMUL R43, R15.reuse, UR77 ;  /* 0x0000004d0f2b7c20 */ /* 0x050fe20008400000 */
[C---:B------:R-:W-:Y:S01]  /*3080*/  FMUL R84, R14.reuse, UR77 ;  /* 0x0000004d0e547c20 */ /* 0x040fe20008400000 */
[----:B------:R-:W-:Y:S01]  /*3090*/  FFMA R77, R14, UR74, -R77 ;  /* 0x0000004a0e4d7c23 */ /* 0x000fe2000800084d */
[----:B------:R-:W-:Y:S01]  /*30a0*/  FFMA R46, R15, UR74, R46 ;  /* 0x0000004a0f2e7c23 */ /* 0x000fe2000800002e */
[----:B------:R-:W2:Y:S01]  /*30b0*/  LDCU.64 UR74, c[0x3][0x1608] ;  /* 0x00c2c100ff4a77ac */ /* 0x000ea20008000a00 */
[----:B------:R-:W-:Y:S01]  /*30c0*/  FADD R34, R34, R47 ;  /* 0x0000002f22227221 */ /* 0x000fe20000000000 */
[----:B------:R-:W-:Y:S01]  /*30d0*/  FADD R35, R35, R40 ;  /* 0x0000002823237221 */ /* 0x000fe20000000000 */
[C---:B------:R-:W-:Y:S01]  /*30e0*/  FFMA R47, R14.reuse, UR76, -R43 ;  /* 0x0000004c0e2f7c23 */ /* 0x040fe2000800082b */
[----:B------:R-:W-:Y:S01]  /*30f0*/  FFMA R84, R15, UR76, R84 ;  /* 0x0000004c0f547c23 */ /* 0x000fe20008000054 */
[----:B------:R-:W4:Y:S02]  /*3100*/  LDCU.64 UR76, c[0x3][0x1708] ;  /* 0x00c2e100ff4c77ac */ /* 0x000f240008000a00 */
[----:B------:R-:W-:Y:S04]  /*3110*/  STS.64 [UR4+0x140], R34 ;  /* 0x00014022ff007988 */ /* 0x000fe80008000a04 */
[----:B------:R-:W3:Y:S01]  /*3120*/  LDS.64 R34, [UR4+0x68] ;  /* 0x00006804ff227984 */ /* 0x000ee20008000a00 */
[----:B-1----:R-:W-:Y:S01]  /*3130*/  FADD R38, R41, R38 ;  /* 0x0000002629267221 */ /* 0x002fe20000000000 */
[C---:B------:R-:W-:Y:S01]  /*3140*/  FMUL R41, R15.reuse, UR73 ;  /* 0x000000490f297c20 */ /* 0x040fe20008400000 */
[----:B------:R-:W-:Y:S01]  /*3150*/  FMUL R40, R14, UR73 ;  /* 0x000000490e287c20 */ /* 0x000fe20008400000 */
[----:B------:R-:W-:Y:S01]  /*3160*/  FADD R39, R42, R39 ;  /* 0x000000272a277221 */ /* 0x000fe20000000000 */
[C---:B--2---:R-:W-:Y:S01]  /*3170*/  FMUL R61, R15.reuse, UR75 ;  /* 0x0000004b0f3d7c20 */ /* 0x044fe20008400000 */
[C---:B------:R-:W-:Y:S01]  /*3180*/  FMUL R58, R14.reuse, UR75 ;  /* 0x0000004b0e3a7c20 */ /* 0x040fe20008400000 */
[C---:B------:R-:W-:Y:S01]  /*3190*/  FFMA R41, R14.reuse, UR72, -R41 ;  /* 0x000000480e297c23 */ /* 0x040fe20008000829 */
[C---:B------:R-:W-:Y:S01]  /*31a0*/  FFMA R40, R15.reuse, UR72, R40 ;  /* 0x000000480f287c23 */ /* 0x040fe20008000028 */
[C---:B------:R-:W-:Y:S01]  /*31b0*/  FFMA R61, R14.reuse, UR74, -R61 ;  /* 0x0000004a0e3d7c23 */ /* 0x040fe2000800083d */
[C---:B------:R-:W-:Y:S01]  /*31c0*/  FFMA R58, R15.reuse, UR74, R58 ;  /* 0x0000004a0f3a7c23 */ /* 0x040fe2000800003a */
[----:B----4-:R-:W-:Y:S01]  /*31d0*/  FMUL R43, R15, UR77 ;  /* 0x0000004d0f2b7c20 */ /* 0x010fe20008400000 */
[----:B------:R-:W-:Y:S01]  /*31e0*/  FMUL R42, R14, UR77 ;  /* 0x0000004d0e2a7c20 */ /* 0x000fe20008400000 */
[----:B------:R-:W1:Y:S01]  /*31f0*/  LDCU.64 UR74, c[0x3][0x1808] ;  /* 0x00c30100ff4a77ac */ /* 0x000e620008000a00 */
[----:B------:R-:W-:Y:S01]  /*3200*/  STS.64 [UR4+0x148], R38 ;  /* 0x00014826ff007988 */ /* 0x000fe20008000a04 */
[----:B0-----:R-:W-:Y:S01]  /*3210*/  FADD R20, R20, R41 ;  /* 0x0000002914147221 */ /* 0x001fe20000000000 */
[----:B------:R-:W-:-:S02]  /*3220*/  FADD R21, R21, R40 ;  /* 0x0000002815157221 */ /* 0x000fc40000000000 */
[----:B------:R-:W0:Y:S01]  /*3230*/  LDS.64 R38, [UR4+0x70] ;  /* 0x00007004ff267984 */ /* 0x000e220008000a00 */
[----:B---3--:R-:W-:Y:S01]  /*3240*/  FADD R36, R51, R36 ;  /* 0x0000002433247221 */ /* 0x008fe20000000000 */
[----:B------:R-:W-:Y:S01]  /*3250*/  FADD R37, R50, R37 ;  /* 0x0000002532257221 */ /* 0x000fe20000000000 */
[C---:B------:R-:W-:Y:S01]  /*3260*/  FFMA R51, R14.reuse, UR76, -R43 ;  /* 0x0000004c0e337c23 */ /* 0x040fe2000800082b */
[C---:B------:R-:W-:Y:S01]  /*3270*/  FFMA R50, R15.reuse, UR76, R42 ;  /* 0x0000004c0f327c23 */ /* 0x040fe2000800002a */
[----:B------:R-:W2:Y:S01]  /*3280*/  LDCU.64 UR76, c[0x3][0x1908] ;  /* 0x00c32100ff4c77ac */ /* 0x000ea20008000a00 */
[----:B------:R-:W-:Y:S04]  /*3290*/  STS.64 [UR4+0x50], R20 ;  /* 0x00005014ff007988 */ /* 0x000fe80008000a04 */
[----:B------:R-:W3:Y:S01]  /*32a0*/  LDS.64 R20, [UR4+0x78] ;  /* 0x00007804ff147984 */ /* 0x000ee20008000a00 */
[----:B-1----:R-:W-:Y:S01]  /*32b0*/  FMUL R73, R15, UR75 ;  /* 0x0000004b0f497c20 */ /* 0x002fe20008400000 */
[----:B------:R-:W-:-:S03]  /*32c0*/  FMUL R82, R14, UR75 ;  /* 0x0000004b0e527c20 */ /* 0x000fc60008400000 */
[----:B------:R-:W-:Y:S01]  /*32d0*/  FFMA R73, R14, UR74, -R73 ;  /* 0x0000004a0e497c23 */ /* 0x000fe20008000849 */
[----:B------:R-:W-:Y:S01]  /*32e0*/  FFMA R82, R15, UR74, R82 ;  /* 0x0000004a0f527c23 */ /* 0x000fe20008000052 */
[----:B------:R-:W1:Y:S01]  /*32f0*/  LDCU.64 UR74, c[0x3][0x1a08] ;  /* 0x00c34100ff4a77ac */ /* 0x000e620008000a00 */
[----:B------:R-:W-:Y:S01]  /*3300*/  FADD R34, R65, R34 ;  /* 0x0000002241227221 */ /* 0x000fe20000000000 */
[----:B------:R-:W-:Y:S01]  /*3310*/  FADD R35, R78, R35 ;  /* 0x000000234e237221 */ /* 0x000fe20000000000 */
[----:B--2---:R-:W-:Y:S01]  /*3320*/  FMUL R41, R15, UR77 ;  /* 0x0000004d0f297c20 */ /* 0x004fe20008400000 */
[----:B------:R-:W-:-:S03]  /*3330*/  FMUL R40, R14, UR77 ;  /* 0x0000004d0e287c20 */ /* 0x000fc60008400000 */
[----:B------:R-:W-:Y:S01]  /*3340*/  FFMA R65, R14, UR76, -R41 ;  /* 0x0000004c0e417c23 */ /* 0x000fe20008000829 */
[----:B------:R-:W-:Y:S01]  /*3350*/  FFMA R78, R15, UR76, R40 ;  /* 0x0000004c0f4e7c23 */ /* 0x000fe20008000028 */
[----:B------:R-:W2:Y:S01]  /*3360*/  LDCU.64 UR76, c[0x3][0x1b08] ;  /* 0x00c36100ff4c77ac */ /* 0x000ea20008000a00 */
[----:B------:R-:W-:Y:S04]  /*3370*/  STS.64 [UR4+0x138], R18 ;  /* 0x00013812ff007988 */ /* 0x000fe80008000a04 */
[----:B------:R-:W4:Y:S04]  /*3380*/  LDS.64 R18, [UR4+0x60] ;  /* 0x00006004ff127984 */ /* 0x000f280008000a00 */
[----:B------:R1:W-:Y:S01]  /*3390*/  STS.64 [UR4+0x58], R36 ;  /* 0x00005824ff007988 */ /* 0x0003e20008000a04 */
[----:B0-----:R-:W-:Y:S01]  /*33a0*/  FADD R38, R38, R59 ;  /* 0x0000003b26267221 */ /* 0x001fe20000000000 */
[----:B------:R-:W-:-:S02]  /*33b0*/  FADD R39, R39, R54 ;  /* 0x0000003627277221 */ /* 0x000fc40000000000 */
[----:B------:R-:W0:Y:S01]  /*33c0*/  LDS.64 R40, [UR4+0x90] ;  /* 0x00009004ff287984 */ /* 0x000e220008000a00 */
[----:B-1----:R-:W-:Y:S01]  /*33d0*/  FMUL R37, R15, UR75 ;  /* 0x0000004b0f257c20 */ /* 0x002fe20008400000 */
[C---:B------:R-:W-:Y:S01]  /*33e0*/  FMUL R36, R14.reuse, UR75 ;  /* 0x0000004b0e247c20 */ /* 0x040fe20008400000 */
[----:B---3--:R-:W-:Y:S02]  /*33f0*/  FADD R44, R55, R20 ;  /* 0x00000014372c7221 */ /* 0x008fe40000000000 */
[----:B------:R-:W-:Y:S01]  /*3400*/  FFMA R59, R14, UR74, -R37 ;  /* 0x0000004a0e3b7c23 */ /* 0x000fe20008000825 */
[C---:B------:R-:W-:Y:S01]  /*3410*/  FFMA R54, R15.reuse, UR74, R36 ;  /* 0x0000004a0f367c23 */ /* 0x040fe20008000024 */
[----:B--2---:R-:W-:Y:S01]  /*3420*/  FMUL R37, R15, UR77 ;  /* 0x0000004d0f257c20 */ /* 0x004fe20008400000 */
[----:B------:R-:W1:Y:S01]  /*3430*/  LDCU.64 UR74, c[0x3][0x1c08] ;  /* 0x00c38100ff4a77ac */ /* 0x000e620008000a00 */
[----:B------:R-:W-:Y:S02]  /*3440*/  FADD R45, R76, R21 ;  /* 0x000000154c2d7221 */ /* 0x000fe40000000000 */
[----:B------:R-:W2:Y:S01]  /*3450*/  LDS.64 R20, [UR4+0x80] ;  /* 0x00008004ff147984 */ /* 0x000ea20008000a00 */
[----:B------:R-:W-:-:S03]  /*3460*/  FFMA R55, R14, UR76, -R37 ;  /* 0x0000004c0e377c23 */ /* 0x000fc60008000825 */
[----:B------:R-:W3:Y:S01]  /*3470*/  LDS.64 R36, [UR4+0x88] ;  /* 0x00008804ff247984 */ /* 0x000ee20008000a00 */
[----:B------:R-:W-:-:S04]  /*3480*/  FMUL R42, R14, UR77 ;  /* 0x0000004d0e2a7c20 */ /* 0x000fc80008400000 */
[C---:B------:R-:W-:Y:S01]  /*3490*/  FFMA R42, R15.reuse, UR76, R42 ;  /* 0x0000004c0f2a7c23 */ /* 0x040fe2000800002a */
[----:B------:R-:W5:Y:S01]  /*34a0*/  LDCU.64 UR76, c[0x3][0x1d08] ;  /* 0x00c3a100ff4c77ac */ /* 0x000f620008000a00 */
[----:B-1----:R-:W-:Y:S01]  /*34b0*/  FMUL R43, R15, UR75 ;  /* 0x0000004b0f2b7c20 */ /* 0x002fe20008400000 */
[----:B------:R-:W-:-:S03]  /*34c0*/  FMUL R76, R14, UR75 ;  /* 0x0000004b0e4c7c20 */ /* 0x000fc60008400000 */
[----:B------:R-:W-:Y:S01]  /*34d0*/  FFMA R43, R14, UR74, -R43 ;  /* 0x0000004a0e2b7c23 */ /* 0x000fe2000800082b */
[----:B------:R-:W-:Y:S01]  /*34e0*/  FFMA R76, R15, UR74, R76 ;  /* 0x0000004a0f4c7c23 */ /* 0x000fe2000800004c */
[----:B------:R-:W1:Y:S01]  /*34f0*/  LDCU.64 UR74, c[0x3][0x1e08] ;  /* 0x00c3c100ff4a77ac */ /* 0x000e620008000a00 */
[----:B----4-:R-:W-:Y:S01]  /*3500*/  FADD R18, R18, R89 ;  /* 0x0000005912127221 */ /* 0x010fe20000000000 */
[----:B------:R-:W-:Y:S01]  /*3510*/  FADD R19, R19, R96 ;  /* 0x0000006013137221 */ /* 0x000fe20000000000 */
[----:B------:R-:W-:Y:S04]  /*3520*/  STS.64 [UR4+0x68], R34 ;  /* 0x00006822ff007988 */ /* 0x000fe80008000a04 */
[----:B------:R5:W-:Y:S01]  /*3530*/  STS.64 [UR4+0x60], R18 ;  /* 0x00006012ff007988 */ /* 0x000be20008000a04 */
[----:B0-----:R-:W-:Y:S01]  /*3540*/  FADD R41, R41, R72 ;  /* 0x0000004829297221 */ /* 0x001fe20000000000 */
[----:B-----5:R-:W-:Y:S01]  /*3550*/  FMUL R19, R15, UR77 ;  /* 0x0000004d0f137c20 */ /* 0x020fe20008400000 */
[----:B------:R-:W-:Y:S01]  /*3560*/  FMUL R18, R14, UR77 ;  /* 0x0000004d0e127c20 */ /* 0x000fe20008400000 */
[----:B--2---:R-:W-:Y:S01]  /*3570*/  FADD R20, R20, R79 ;  /* 0x0000004f14147221 */ /* 0x004fe20000000000 */
[----:B------:R-:W-:Y:S01]  /*3580*/  FADD R21, R21, R74 ;  /* 0x0000004a15157221 */ /* 0x000fe20000000000 */
[C---:B-1----:R-:W-:Y:S01]  /*3590*/  FMUL R35, R15.reuse, UR75 ;  /* 0x0000004b0f237c20 */ /* 0x042fe20008400000 */
[C---:B------:R-:W-:Y:S01]  /*35a0*/  FMUL R34, R14.reuse, UR75 ;  /* 0x0000004b0e227c20 */ /* 0x040fe20008400000 */
[C---:B------:R-:W-:Y:S01]  /*35b0*/  FFMA R79, R14.reuse, UR76, -R19 ;  /* 0x0000004c0e4f7c23 */ /* 0x040fe20008000813 */
[----:B------:R-:W-:Y:S01]  /*35c0*/  FFMA R74, R15, UR76, R18 ;  /* 0x0000004c0f4a7c23 */ /* 0x000fe20008000012 */
[----:B------:R-:W0:Y:S01]  /*35d0*/  LDCU.64 UR76, c[0x3][0x1f08] ;  /* 0x00c3e100ff4c77ac */ /* 0x000e220008000a00 */
[----:B---3--:R-:W-:Y:S01]  /*35e0*/  FADD R36, R75, R36 ;  /* 0x000000244b247221 */ /* 0x008fe20000000000 */
[----:B------:R-:W-:Y:S01]  /*35f0*/  FFMA R75, R14, UR74, -R35 ;  /* 0x0000004a0e4b7c23 */ /* 0x000fe20008000823 */
[----:B------:R-:W-:Y:S01]  /*3600*/  FFMA R72, R15, UR74, R34 ;  /* 0x0000004a0f487c23 */ /* 0x000fe20008000022 */
[----:B------:R-:W1:Y:S01]  /*3610*/  LDCU.64 UR74, c[0x3][0x10] ;  /* 0x00c00200ff4a77ac */ /* 0x000e620008000a00 */
[----:B------:R-:W2:Y:S04]  /*3620*/  LDS.64 R34, [UR4+0xa0] ;  /* 0x0000a004ff227984 */ /* 0x000ea80008000a00 */
[----:B------:R-:W-:Y:S04]  /*3630*/  STS.64 [UR4+0x70], R38 ;  /* 0x00007026ff007988 */ /* 0x000fe80008000a04 */
[----:B------:R-:W3:Y:S01]  /*3640*/  LDS.64 R38, [UR4+0xa8] ;  /* 0x0000a804ff267984 */ /* 0x000ee20008000a00 */
[----:B------:R-:W-:-:S03]  /*3650*/  FADD R40, R40, R63 ;  /* 0x0000003f28287221 */ /* 0x000fc60000000000 */
[----:B------:R4:W-:Y:S01]  /*3660*/  STS.64 [UR4+0x78], R44 ;  /* 0x0000782cff007988 */ /* 0x0009e20008000a04 */
[----:B0-----:R-:W-:Y:S01]  /*3670*/  FMUL R63, R15, UR77 ;  /* 0x0000004d0f3f7c20 */ /* 0x001fe20008400000 */
[----:B------:R-:W-:Y:S02]  /*3680*/  FADD R37, R94, R37 ;  /* 0x000000255e257221 */ /* 0x000fe40000000000 */
[----:B------:R-:W-:Y:S01]  /*3690*/  STS.64 [UR4+0x90], R40 ;  /* 0x00009028ff007988 */ /* 0x000fe20008000a04 */
[----:B------:R-:W-:Y:S01]  /*36a0*/  FFMA R63, R14, UR76, -R63 ;  /* 0x0000004c0e3f7c23 */ /* 0x000fe2000800083f */
[----:B-1----:R-:W-:Y:S02]  /*36b0*/  FMUL R94, R16, UR75 ;  /* 0x0000004b105e7c20 */ /* 0x002fe40008400000 */
[----:B------:R-:W0:Y:S01]  /*36c0*/  LDS.64 R40, [UR4+0xb0] ;  /* 0x0000b004ff287984 */ /* 0x000e220008000a00 */
[----:B----4-:R-:W-:Y:S01]  /*36d0*/  FMUL R44, R14, UR77 ;  /* 0x0000004d0e2c7c20 */ /* 0x010fe20008400000 */
[----:B------:R-:W-:-:S02]  /*36e0*/  FMUL R45, R17, UR75 ;  /* 0x0000004b112d7c20 */ /* 0x000fc40008400000 */
[----:B------:R-:W1:Y:S01]  /*36f0*/  LDS.64 R18, [UR4+0x98] ;  /* 0x00009804ff127984 */ /* 0x000e620008000a00 */
[----:B------:R-:W-:Y:S01]  /*3700*/  FFMA R44, R15, UR76, R44 ;  /* 0x0000004c0f2c7c23 */ /* 0x000fe2000800002c */
[----:B------:R-:W4:Y:S01]  /*3710*/  LDCU.64 UR76, c[0x3][0x110] ;  /* 0x00c02200ff4c77ac */ /* 0x000f220008000a00 */
[----:B------:R-:W-:Y:S01]  /*3720*/  FFMA R45, R16, UR74, -R45 ;  /* 0x0000004a102d7c23 */ /* 0x000fe2000800082d */
[----:B------:R-:W-:Y:S01]  /*3730*/  FFMA R94, R17, UR74, R94 ;  /* 0x0000004a115e7c23 */ /* 0x000fe2000800005e */
[----:B------:R-:W5:Y:S01]  /*3740*/  LDCU.64 UR74, c[0x3][0x210] ;  /* 0x00c04200ff4a77ac */ /* 0x000f620008000a00 */
[----:B------:R5:W-:Y:S01]  /*3750*/  STS.64 [UR4+0x80], R20 ;  /* 0x00008014ff007988 */ /* 0x000be20008000a04 */
[----:B--2---:R-:W-:Y:S01]  /*3760*/  FADD R34, R34, R53 ;  /* 0x0000003522227221 */ /* 0x004fe20000000000 */
[----:B------:R-:W-:Y:S01]  /*3770*/  FADD R35, R35, R62 ;  /* 0x0000003e23237221 */ /* 0x000fe20000000000 */
[----:B----4-:R-:W-:Y:S01]  /*3780*/  FMUL R15, R17, UR77 ;  /* 0x0000004d110f7c20 */ /* 0x010fe20008400000 */
[----:B------:R-:W-:-:S03]  /*3790*/  FMUL R14, R16, UR77 ;  /* 0x0000004d100e7c20 */ /* 0x000fc60008400000 */
[C---:B------:R-:W-:Y:S01]  /*37a0*/  FFMA R53, R16.reuse, UR76, -R15 ;  /* 0x0000004c10357c23 */ /* 0x040fe2000800080f */
[C---:B------:R-:W-:Y:S01]  /*37b0*/  FFMA R62, R17.reuse, UR76, R14 ;  /* 0x0000004c113e7c23 */ /* 0x040fe2000800000e */
[----:B-----5:R-:W-:Y:S01]  /*37c0*/  FMUL R21, R17, UR75 ;  /* 0x0000004b11157c20 */ /* 0x020fe20008400000 */
[----:B------:R-:W-:Y:S01]  /*37d0*/  FMUL R20, R16, UR75 ;  /* 0x0000004b10147c20 */ /* 0x000fe20008400000 */
[----:B------:R-:W2:Y:S01]  /*37e0*/  LDCU.64 UR76, c[0x3][0x310] ;  /* 0x00c06200ff4c77ac */ /* 0x000ea20008000a00 */
[----:B------:R-:W4:Y:S01]  /*37f0*/  LDS.64 R14, [UR4+0xb8] ;  /* 0x0000b804ff0e7984 */ /* 0x000f220008000a00 */
[----:B---3--:R-:W-:Y:S01]  /*3800*/  FADD R38, R83, R38 ;  /* 0x0000002653267221 */ /* 0x008fe20000000000 */
[----:B------:R-:W-:Y:S01]  /*3810*/  FADD R39, R68, R39 ;  /* 0x0000002744277221 */ /* 0x000fe20000000000 */
[----:B------:R-:W-:Y:S01]  /*3820*/  FFMA R83, R16, UR74, -R21 ;  /* 0x0000004a10537c23 */ /* 0x000fe20008000815 */
[----:B------:R-:W-:Y:S01]  /*3830*/  FFMA R68, R17, UR74, R20 ;  /* 0x0000004a11447c23 */ /* 0x000fe20008000014 */
[----:B------:R-:W3:Y:S01]  /*3840*/  LDCU.64 UR74, c[0x3][0x410] ;  /* 0x00c08200ff4a77ac */ /* 0x000ee20008000a00 */
[----:B------:R-:W5:Y:S01]  /*3850*/  LDS.64 R20, [UR4+0xc0] ;  /* 0x0000c004ff147984 */ /* 0x000f620008000a00 */
[----:B0-----:R-:W-:Y:S01]  /*3860*/  FADD R40, R40, R31 ;  /* 0x0000001f28287221 */ /* 0x001fe20000000000 */
[----:B------:R-:W-:-:S02]  /*3870*/  FADD R41, R41, R52 ;  /* 0x0000003429297221 */ /* 0x000fc40000000000 */
[----:B------:R-:W-:Y:S04]  /*3880*/  STS.64 [UR4+0xa8], R38 ;  /* 0x0000a826ff007988 */ /* 0x000fe80008000a04 */
[----:B------:R-:W0:Y:S01]  /*3890*/  LDS.64 R38, [UR4+0xd0] ;  /* 0x0000d004ff267984 */ /* 0x000e220008000a00 */
[----:B--2---:R-:W-:Y:S01]  /*38a0*/  FMUL R31, R17, UR77 ;  /* 0x0000004d111f7c20 */ /* 0x004fe20008400000 */
[----:B------:R-:W-:-:S03]  /*38b0*/  FMUL R52, R16, UR77 ;  /* 0x0000004d10347c20 */ /* 0x000fc60008400000 */
[----:B------:R-:W-:Y:S01]  /*38c0*/  FFMA R31, R16, UR76, -R31 ;  /* 0x0000004c101f7c23 */ /* 0x000fe2000800081f */
[----:B------:R-:W-:Y:S01]  /*38d0*/  FFMA R52, R17, UR76, R52 ;  /* 0x0000004c11347c23 */ /* 0x000fe20008000034 */
[----:B------:R-:W2:Y:S01]  /*38e0*/  LDCU.64 UR76, c[0x3][0x510] ;  /* 0x00c0a200ff4c77ac */ /* 0x000ea20008000a00 */
[----:B-1----:R-:W-:Y:S01]  /*38f0*/  FADD R18, R85, R18 ;  /* 0x0000001255127221 */ /* 0x002fe20000000000 */
[----:B------:R-:W-:Y:S01]  /*3900*/  FADD R19, R90, R19 ;  /* 0x000000135a137221 */ /* 0x000fe20000000000 */
[----:B---3--:R-:W-:Y:S01]  /*3910*/  FMUL R85, R17, UR75 ;  /* 0x0000004b11557c20 */ /* 0x008fe20008400000 */
[----:B------:R-:W-:-:S03]  /*3920*/  FMUL R90, R16, UR75 ;  /* 0x0000004b105a7c20 */ /* 0x000fc60008400000 */
[----:B------:R2:W-:Y:S01]  /*3930*/  STS.64 [UR4+0x98], R18 ;  /* 0x00009812ff007988 */ /* 0x0005e20008000a04 */
[----:B------:R-:W-:Y:S01]  /*3940*/  FFMA R90, R17, UR74, R90 ;  /* 0x0000004a115a7c23 */ /* 0x000fe2000800005a */
[----:B----4-:R-:W-:Y:S01]  /*3950*/  FADD R14, R69, R14 ;  /* 0x0000000e450e7221 */ /* 0x010fe20000000000 */
[----:B--2---:R-:W-:Y:S01]  /*3960*/  FMUL R19, R17, UR77 ;  /* 0x0000004d11137c20 */ /* 0x004fe20008400000 */
[C---:B------:R-:W-:Y:S01]  /*3970*/  FMUL R18, R16.reuse, UR77 ;  /* 0x0000004d10127c20 */ /* 0x040fe20008400000 */
[----:B------:R-:W-:Y:S01]  /*3980*/  FFMA R69, R16, UR74, -R85 ;  /* 0x0000004a10457c23 */ /* 0x000fe20008000855 */
[----:B------:R-:W-:Y:S01]  /*3990*/  FADD R15, R88, R15 ;  /* 0x0000000f580f7221 */ /* 0x000fe20000000000 */
[----:B------:R-:W1:Y:S01]  /*39a0*/  LDCU.64 UR74, c[0x3][0x610] ;  /* 0x00c0c200ff4a77ac */ /* 0x000e620008000a00 */
[----:B-----5:R-:W-:Y:S01]  /*39b0*/  FADD R20, R20, R49 ;  /* 0x0000003114147221 */ /* 0x020fe20000000000 */
[----:B------:R-:W-:Y:S01]  /*39c0*/  FADD R21, R21, R48 ;  /* 0x0000003015157221 */ /* 0x000fe20000000000 */
[C---:B------:R-:W-:Y:S01]  /*39d0*/  FFMA R49, R16.reuse, UR76, -R19 ;  /* 0x0000004c10317c23 */ /* 0x040fe20008000813 */
[----:B------:R-:W-:Y:S01]  /*39e0*/  FFMA R48, R17, UR76, R18 ;  /* 0x0000004c11307c23 */ /* 0x000fe20008000012 */
[----:B------:R-:W-:Y:S01]  /*39f0*/  STS.64 [UR4+0x88], R36 ;  /* 0x00008824ff007988 */ /* 0x000fe20008000a04 */
[----:B------:R-:W2:Y:S03]  /*3a00*/  LDCU.64 UR76, c[0x3][0x710] ;  /* 0x00c0e200ff4c77ac */ /* 0x000ea60008000a00 */
[----:B------:R-:W3:Y:S04]  /*3a10*/  LDS.64 R18, [UR4+0xd8] ;  /* 0x0000d804ff127984 */ /* 0x000ee80008000a00 */
[----:B------:R-:W-:Y:S04]  /*3a20*/  STS.64 [UR4+0xb8], R14 ;  /* 0x0000b80eff007988 */ /* 0x000fe80008000a04 */
[----:B------:R-:W4:Y:S04]  /*3a30*/  LDS.64 R36, [UR4+0xc8] ;  /* 0x0000c804ff247984 */ /* 0x000f280008000a00 */
[----:B------:R-:W5:Y:S01]  /*3a40*/  LDS.64 R14, [UR4+0xf8] ;  /* 0x0000f804ff0e7984 */ /* 0x000f620008000a00 */
[----:B-1----:R-:W-:-:S03]  /*3a50*/  FMUL R88, R16, UR75 ;  /* 0x0000004b10587c20 */ /* 0x002fc60008400000 */
[----:B------:R1:W-:Y:S01]  /*3a60*/  STS.64 [UR4+0xa0], R34 ;  /* 0x0000a022ff007988 */ /* 0x0003e20008000a04 */
[----:B0-----:R-:W-:Y:S01]  /*3a70*/  FADD R38, R38, R13 ;  /* 0x0000000d26267221 */ /* 0x001fe20000000000 */
[C---:B------:R-:W-:Y:S01]  /*3a80*/  FFMA R88, R17.reuse, UR74, R88 ;  /* 0x0000004a11587c23 */ /* 0x040fe20008000058 */
[----:B-1----:R-:W-:-:S04]  /*3a90*/  FMUL R35, R17, UR75 ;  /* 0x0000004b11237c20 */ /* 0x002fc80008400000 */
[----:B------:R-:W-:Y:S01]  /*3aa0*/  FFMA R13, R16, UR74, -R35 ;  /* 0x0000004a100d7c23 */ /* 0x000fe20008000823 */
[----:B------:R-:W0:Y:S01]  /*3ab0*/  LDCU.64 UR74, c[0x3][0x810] ;  /* 0x00c10200ff4a77ac */ /* 0x000e220008000a00 */
[----:B------:R0:W-:Y:S01]  /*3ac0*/  STS.64 [UR4+0xb0], R40 ;  /* 0x0000b028ff007988 */ /* 0x0001e20008000a04 */
[----:B------:R-:W-:Y:S01]  /*3ad0*/  FADD R39, R39, R64 ;  /* 0x0000004027277221 */ /* 0x000fe20000000000 */
[----:B------:R-:W-:Y:S02]  /*3ae0*/  IADD3 R99, PT, PT, R12, R7, RZ ;  /* 0x000000070c637210 */ /* 0x000fe40007ffe0ff */
[----:B------:R-:W-:Y:S01]  /*3af0*/  P2R R11, PR, RZ, 0x1 ;  /* 0x00000001ff0b7803 */ /* 0x000fe20000000000 */
[----:B------:R-:W-:Y:S01]  /*3b00*/  LDS.64 R34, [UR4+0xe0] ;  /* 0x0000e004ff227984 */ /* 0x000fe20008000a00 */
[----:B---3--:R-:W-:Y:S01]  /*3b10*/  FADD R18, R33, R18 ;  /* 0x0000001221127221 */ /* 0x008fe20000000000 */
[----:B------:R-:W-:Y:S01]  /*3b20*/  FADD R19, R56, R19 ;  /* 0x0000001338137221 */ /* 0x000fe20000000000 */
[----:B0-----:R-:W-:Y:S01]  /*3b30*/  FMUL R41, R17, UR75 ;  /* 0x0000004b11297c20 */ /* 0x001fe20008400000 */
[----:B------:R-:W-:Y:S01]  /*3b40*/  FMUL R40, R16, UR75 ;  /* 0x0000004b10287c20 */ /* 0x000fe20008400000 */
[----:B----4-:R-:W-:Y:S01]  /*3b50*/  FADD R36, R57, R36 ;  /* 0x0000002439247221 */ /* 0x010fe20000000000 */
[----:B------:R-:W-:Y:S01]  /*3b60*/  FADD R37, R86, R37 ;  /* 0x0000002556257221 */ /* 0x000fe20000000000 */
[----:B------:R-:W-:Y:S01]  /*3b70*/  FFMA R33, R16, UR74, -R41 ;  /* 0x0000004a10217c23 */ /* 0x000fe20008000829 */
[----:B------:R-:W-:Y:S01]  /*3b80*/  FFMA R56, R17, UR74, R40 ;  /* 0x0000004a11387c23 */ /* 0x000fe20008000028 */
[----:B-----5:R-:W-:Y:S01]  /*3b90*/  FADD R40, R47, R14 ;  /* 0x0000000e2f287221 */ /* 0x020fe20000000000 */
[----:B------:R-:W-:Y:S01]  /*3ba0*/  FADD R41, R84, R15 ;  /* 0x0000000f54297221 */ /* 0x000fe20000000000 */
[----:B------:R-:W-:Y:S01]  /*3bb0*/  STS.64 [UR4+0xc8], R36 ;  /* 0x0000c824ff007988 */ /* 0x000fe20008000a04 */
[C---:B--2---:R-:W-:Y:S01]  /*3bc0*/  FMUL R57, R17.reuse, UR77 ;  /* 0x0000004d11397c20 */ /* 0x044fe20008400000 */
[C---:B------:R-:W-:Y:S01]  /*3bd0*/  FMUL R64, R16.reuse, UR77 ;  /* 0x0000004d10407c20 */ /* 0x040fe20008400000 */
[----:B------:R-:W0:Y:S01]  /*3be0*/  LDCU.64 UR74, c[0x3][0xa10] ;  /* 0x00c14200ff4a77ac */ /* 0x000e220008000a00 */
[----:B------:R-:W1:Y:S04]  /*3bf0*/  LDS.64 R14, [UR4+0x118] ;  /* 0x00011804ff0e7984 */ /* 0x000e680008000a00 */
[----:B------:R-:W2:Y:S01]  /*3c00*/  LDS.64 R36, [UR4+0xe8] ;  /* 0x0000e804ff247984 */ /* 0x000ea20008000a00 */
[----:B------:R-:W-:Y:S01]  /*3c10*/  FFMA R57, R16, UR76, -R57 ;  /* 0x0000004c10397c23 */ /* 0x000fe20008000839 */
[----:B------:R-:W-:Y:S01]  /*3c20*/  FFMA R64, R17, UR76, R64 ;  /* 0x0000004c11407c23 */ /* 0x000fe20008000040 */
[----:B------:R-:W3:Y:S01]  /*3c30*/  LDCU.64 UR76, c[0x3][0x910] ;  /* 0x00c12200ff4c77ac */ /* 0x000ee20008000a00 */
[----:B------:R-:W-:Y:S04]  /*3c40*/  STS.64 [UR4+0xd0], R38 ;  /* 0x0000d026ff007988 */ /* 0x000fe80008000a04 */
[----:B------:R-:W4:Y:S01]  /*3c50*/  LDS.64 R38, [UR4+0xf0] ;  /* 0x0000f004ff267984 */ /* 0x000f220008000a00 */
[----:B------:R-:W-:-:S03]  /*3c60*/  ISETP.GE.AND P0, PT, R99, UR5, PT ;  /* 0x0000000563007c0c */ /* 0x000fc6000bf06270 */
[----:B------:R-:W-:Y:S01]  /*3c70*/  STS.64 [UR4+0xf8], R40 ;  /* 0x0000f828ff007988 */ /* 0x000fe20008000a04 */
[----:B------:R-:W-:-:S03]  /*3c80*/  IMAD.WIDE R98, R99, 0x8, R110 ;  /* 0x0000000863627825 */ /* 0x000fc600078e026e */
[----:B------:R0:W-:Y:S01]  /*3c90*/  STS.64 [UR4+0xc0], R20 ;  /* 0x0000c014ff007988 */ /* 0x0001e20008000a04 */
[----:B---3--:R-:W-:Y:S01]  /*3ca0*/  FMUL R85, R17, UR77 ;  /* 0x0000004d11557c20 */ /* 0x008fe20008400000 */
[----:B------:R-:W-:-:S03]  /*3cb0*/  FMUL R86, R16, UR77 ;  /* 0x0000004d10567c20 */ /* 0x000fc60008400000 */
[C---:B------:R-:W-:Y:S01]  /*3cc0*/  FFMA R85, R16.reuse, UR76, -R85 ;  /* 0x0000004c10557c23 */ /* 0x040fe20008000855 */
[C---:B------:R-:W-:Y:S01]  /*3cd0*/  FFMA R86, R17.reuse, UR76, R86 ;  /* 0x0000004c11567c23 */ /* 0x040fe20008000056 */
[----:B0-----:R-:W-:Y:S01]  /*3ce0*/  FMUL R21, R17, UR75 ;  /* 0x0000004b11157c20 */ /* 0x001fe20008400000 */
[----:B------:R-:W-:Y:S01]  /*3cf0*/  FMUL R20, R16, UR75 ;  /* 0x0000004b10147c20 */ /* 0x000fe20008400000 */
[----:B------:R-:W0:Y:S01]  /*3d00*/  LDCU.64 UR76, c[0x3][0xb10] ;  /* 0x00c16200ff4c77ac */ /* 0x000e220008000a00 */
[----:B-1----:R-:W-:Y:S01]  /*3d10*/  FADD R40, R65, R14 ;  /* 0x0000000e41287221 */ /* 0x002fe20000000000 */
[----:B------:R-:W-:Y:S01]  /*3d20*/  FADD R41, R78, R15 ;  /* 0x0000000f4e297221 */ /* 0x000fe20000000000 */
[----:B------:R-:W-:Y:S01]  /*3d30*/  CS2R R14, SRZ ;  /* 0x00000000000e7805 */ /* 0x000fe2000001ff00 */
[----:B--2---:R-:W-:Y:S01]  /*3d40*/  FADD R36, R81, R36 ;  /* 0x0000002451247221 */ /* 0x004fe20000000000 */
[----:B------:R-:W-:Y:S01]  /*3d50*/  FADD R37, R60, R37 ;  /* 0x000000253c257221 */ /* 0x000fe20000000000 */
[----:B------:R-:W-:Y:S01]  /*3d60*/  FFMA R81, R16, UR74, -R21 ;  /* 0x0000004a10517c23 */ /* 0x000fe20008000815 */
[----:B------:R-:W-:-:S02]  /*3d70*/  FFMA R60, R17, UR74, R20 ;  /* 0x0000004a113c7c23 */ /* 0x000fc40008000014 */
[----:B------:R-:W2:Y:S01]  /*3d80*/  @!P0 LDG.E.64 R14, desc[UR6][R98.64] ;  /* 0x00000006620e8981 */ /* 0x000ea2000c1e1b00 */
[----:B------:R-:W1:Y:S03]  /*3d90*/  LDCU.64 UR74, c[0x3][0xc10] ;  /* 0x00c18200ff4a77ac */ /* 0x000e660008000a00 */
[----:B------:R-:W3:Y:S01]  /*3da0*/  LDS.64 R20, [UR4+0x100] ;  /* 0x00010004ff147984 */ /* 0x000ee20008000a00 */
[----:B----4-:R-:W-:Y:S01]  /*3db0*/  FADD R38, R38, R77 ;  /* 0x0000004d26267221 */ /* 0x010fe20000000000 */
[----:B------:R-:W-:Y:S01]  /*3dc0*/  FADD R39, R39, R46 ;  /* 0x0000002e27277221 */ /* 0x000fe20000000000 */
[C---:B0-----:R-:W-:Y:S01]  /*3dd0*/  FMUL R77, R17.reuse, UR77 ;  /* 0x0000004d114d7c20 */ /* 0x041fe20008400000 */
[C---:B------:R-:W-:Y:S01]  /*3de0*/  FMUL R46, R16.reuse, UR77 ;  /* 0x0000004d102e7c20 */ /* 0x040fe20008400000 */
[----:B------:R-:W-:Y:S02]  /*3df0*/  STS.64 [UR4+0xd8], R18 ;  /* 0x0000d812ff007988 */ /* 0x000fe40008000a04 */
[----:B------:R-:W-:Y:S01]  /*3e00*/  FFMA R77, R16, UR76, -R77 ;  /* 0x0000004c104d7c23 */ /* 0x000fe2000800084d */
[----:B------:R-:W-:Y:S01]  /*3e10*/  FFMA R46, R17, UR76, R46 ;  /* 0x0000004c112e7c23 */ /* 0x000fe2000800002e */
[----:B------:R-:W0:Y:S01]  /*3e20*/  LDCU.64 UR76, c[0x3][0xd10] ;  /* 0x00c1a200ff4c77ac */ /* 0x000e220008000a00 */
[----:B------:R-:W4:Y:S04]  /*3e30*/  LDS.64 R18, [UR4+0x108] ;  /* 0x00010804ff127984 */ /* 0x000f280008000a00 */
[----:B------:R-:W-:Y:S04]  /*3e40*/  STS.64 [UR4+0xe8], R36 ;  /* 0x0000e824ff007988 */ /* 0x000fe80008000a04 */
[----:B------:R-:W5:Y:S01]  /*3e50*/  LDS.64 R36, [UR4+0x110] ;  /* 0x00011004ff247984 */ /* 0x000f620008000a00 */
[----:B------:R-:W-:Y:S01]  /*3e60*/  FADD R34, R34, R87 ;  /* 0x0000005722227221 */ /* 0x000fe20000000000 */
[----:B------:R-:W-:Y:S01]  /*3e70*/  FADD R35, R35, R92 ;  /* 0x0000005c23237221 */ /* 0x000fe20000000000 */
[----:B-1----:R-:W-:Y:S01]  /*3e80*/  FMUL R87, R17, UR75 ;  /* 0x0000004b11577c20 */ /* 0x002fe20008400000 */
[----:B------:R-:W-:-:S03]  /*3e90*/  FMUL R92, R16, UR75 ;  /* 0x0000004b105c7c20 */ /* 0x000fc60008400000 */
[----:B------:R0:W-:Y:S01]  /*3ea0*/  STS.64 [UR4+0xe0], R34 ;  /* 0x0000e022ff007988 */ /* 0x0001e20008000a04 */
[C---:B------:R-:W-:Y:S01]  /*3eb0*/  FFMA R47, R16.reuse, UR74, -R87 ;  /* 0x0000004a102f7c23 */ /* 0x040fe20008000857 */
[C---:B------:R-:W-:Y:S01]  /*3ec0*/  FFMA R84, R17.reuse, UR74, R92 ;  /* 0x0000004a11547c23 */ /* 0x040fe2000800005c */
[----:B------:R-:W1:Y:S01]  /*3ed0*/  LDCU.64 UR74, c[0x3][0xe10] ;  /* 0x00c1c200ff4a77ac */ /* 0x000e620008000a00 */
[----:B0-----:R-:W-:Y:S01]  /*3ee0*/  FMUL R35, R17, UR77 ;  /* 0x0000004d11237c20 */ /* 0x001fe20008400000 */
[----:B------:R-:W-:Y:S01]  /*3ef0*/  FMUL R34, R16, UR77 ;  /* 0x0000004d10227c20 */ /* 0x000fe20008400000 */
[----:B---3--:R-:W-:Y:S01]  /*3f00*/  FADD R20, R20, R61 ;  /* 0x0000003d14147221 */ /* 0x008fe20000000000 */
[----:B------:R-:W-:Y:S01]  /*3f10*/  FADD R21, R21, R58 ;  /* 0x0000003a15157221 */ /* 0x000fe20000000000 */
[----:B------:R-:W-:Y:S01]  /*3f20*/  FFMA R61, R16, UR76, -R35 ;  /* 0x0000004c103d7c23 */ /* 0x000fe20008000823 */
[----:B------:R-:W-:Y:S01]  /*3f30*/  FFMA R58, R17, UR76, R34 ;  /* 0x0000004c113a7c23 */ /* 0x000fe20008000022 */
[----:B------:R-:W0:Y:S01]  /*3f40*/  LDCU.64 UR76, c[0x3][0xf10] ;  /* 0x00c1e200ff4c77ac */ /* 0x000e220008000a00 */
[----:B------:R-:W3:Y:S04]  /*3f50*/  LDS.64 R34, [UR4+0x120] ;  /* 0x00012004ff227984 */ /* 0x000ee80008000a00 */
[----:B------:R-:W-:Y:S04]  /*3f60*/  STS.64 [UR4+0x100], R20 ;  /* 0x00010014ff007988 */ /* 0x000fe80008000a04 */
[----:B------:R-:W3:Y:S04]  /*3f70*/  LDS.64 R20, [UR4+0x128] ;  /* 0x00012804ff147984 */ /* 0x000ee80008000a00 */
[----:B------:R1:W-:Y:S01]  /*3f80*/  STS.64 [UR4+0xf0], R38 ;  /* 0x0000f026ff007988 */ /* 0x0003e20008000a04 */
[----:B----4-:R-:W-:Y:S01]  /*3f90*/  FADD R18, R51, R18 ;  /* 0x0000001233127221 */ /* 0x010fe20000000000 */
[----:B------:R-:W-:Y:S01]  /*3fa0*/  FADD R19, R50, R19 ;  /* 0x0000001332137221 */ /* 0x000fe20000000000 */
[----:B-1----:R-:W-:Y:S01]  /*3fb0*/  FMUL R39, R17, UR75 ;  /* 0x0000004b11277c20 */ /* 0x002fe20008400000 */
[----:B------:R-:W-:-:S03]  /*3fc0*/  FMUL R38, R16, UR75 ;  /* 0x0000004b10267c20 */ /* 0x000fc60008400000 */
[C---:B------:R-:W-:Y:S01]  /*3fd0*/  FFMA R51, R16.reuse, UR74, -R39 ;  /* 0x0000004a10337c23 */ /* 0x040fe20008000827 */
[C---:B------:R-:W-:Y:S01]  /*3fe0*/  FFMA R50, R17.reuse, UR74, R38 ;  /* 0x0000004a11327c23 */ /* 0x040fe20008000026 */
[----:B0-----:R-:W-:Y:S01]  /*3ff0*/  FMUL R39, R17, UR77 ;  /* 0x0000004d11277c20 */ /* 0x001fe20008400000 */
[----:B------:R-:W-:Y:S01]  /*4000*/  FMUL R38, R16, UR77 ;  /* 0x0000004d10267c20 */ /* 0x000fe20008400000 */
[----:B------:R-:W0:Y:S01]  /*4010*/  LDCU.64 UR74, c[0x3][0x1010] ;  /* 0x00c20200ff4a77ac */ /* 0x000e220008000a00 */
[----:B-----5:R-:W-:Y:S01]  /*4020*/  FADD R36, R36, R73 ;  /* 0x0000004924247221 */ /* 0x020fe20000000000 */
[----:B------:R-:W-:Y:S01]  /*4030*/  FADD R37, R37, R82 ;  /* 0x0000005225257221 */ /* 0x000fe20000000000 */
[----:B------:R-:W-:Y:S01]  /*4040*/  STS.64 [UR4+0x108], R18 ;  /* 0x00010812ff007988 */ /* 0x000fe20008000a04 */
[----:B------:R-:W-:Y:S01]  /*4050*/  FFMA R73, R16, UR76, -R39 ;  /* 0x0000004c10497c23 */ /* 0x000fe20008000827 */
[----:B------:R-:W-:Y:S01]  /*4060*/  FFMA R82, R17, UR76, R38 ;  /* 0x0000004c11527c23 */ /* 0x000fe20008000026 */
[----:B------:R-:W1:Y:S01]  /*4070*/  LDCU.64 UR76, c[0x3][0x1110] ;  /* 0x00c22200ff4c77ac */ /* 0x000e620008000a00 */
[----:B------:R-:W4:Y:S01]  /*4080*/  LDS.64 R18, [UR4+0x130] ;  /* 0x00013004ff127984 */ /* 0x000f220008000a00 */
[----:B---3--:R-:W-:-:S03]  /*4090*/  FADD R38, R34, R59 ;  /* 0x0000003b22267221 */ /* 0x008fc60000000000 */
[----:B------:R3:W-:Y:S01]  /*40a0*/  STS.64 [UR4+0x118], R40 ;  /* 0x00011828ff007988 */ /* 0x0007e20008000a04 */
[----:B------:R-:W-:-:S03]  /*40b0*/  FADD R39, R35, R54 ;  /* 0x0000003623277221 */ /* 0x000fc60000000000 */
[----:B------:R-:W5:Y:S01]  /*40c0*/  LDS.64 R34, [UR4+0x138] ;  /* 0x00013804ff227984 */ /* 0x000f620008000a00 */
[----:B0-----:R-:W-:Y:S01]  /*40d0*/  FMUL R65, R17, UR75 ;  /* 0x0000004b11417c20 */ /* 0x001fe20008400000 */
[----:B------:R-:W-:-:S03]  /*40e0*/  FMUL R78, R16, UR75 ;  /* 0x0000004b104e7c20 */ /* 0x000fc60008400000 */
[C---:B------:R-:W-:Y:S01]  /*40f0*/  FFMA R65, R16.reuse, UR74, -R65 ;  /* 0x0000004a10417c23 */ /* 0x040fe20008000841 */
[C---:B-1----:R-:W-:Y:S01]  /*4100*/  FMUL R59, R17.reuse, UR77 ;  /* 0x0000004d113b7c20 */ /* 0x042fe20008400000 */
[C---:B---3--:R-:W-:Y:S01]  /*4110*/  FMUL R40, R16.reuse, UR77 ;  /* 0x0000004d10287c20 */ /* 0x048fe20008400000 */
[C---:B------:R-:W-:Y:S01]  /*4120*/  FFMA R78, R17.reuse, UR74, R78 ;  /* 0x0000004a114e7c23 */ /* 0x040fe2000800004e */
[----:B------:R-:W0:Y:S01]  /*4130*/  LDCU.64 UR74, c[0x3][0x1210] ;  /* 0x00c24200ff4a77ac */ /* 0x000e220008000a00 */
[----:B------:R-:W-:Y:S01]  /*4140*/  FFMA R59, R16, UR76, -R59 ;  /* 0x0000004c103b7c23 */ /* 0x000fe2000800083b */
[----:B------:R-:W-:Y:S01]  /*4150*/  FFMA R54, R17, UR76, R40 ;  /* 0x0000004c11367c23 */ /* 0x000fe20008000028 */
[----:B------:R1:W-:Y:S01]  /*4160*/  STS.64 [UR4+0x110], R36 ;  /* 0x00011024ff007988 */ /* 0x0003e20008000a04 */
[----:B------:R-:W3:Y:S01]  /*4170*/  LDCU.64 UR76, c[0x3][0x1310] ;  /* 0x00c26200ff4c77ac */ /* 0x000ee20008000a00 */
[----:B-1----:R-:W-:Y:S01]  /*4180*/  FADD R36, R55, R20 ;  /* 0x0000001437247221 */ /* 0x002fe20000000000 */
[----:B------:R-:W-:-:S02]  /*4190*/  FADD R37, R42, R21 ;  /* 0x000000152a257221 */ /* 0x000fc40000000000 */
[----:B------:R-:W1:Y:S01]  /*41a0*/  LDS.64 R20, [UR4+0x140] ;  /* 0x00014004ff147984 */ /* 0x000e620008000a00 */
[C---:B0-----:R-:W-:Y:S01]  /*41b0*/  FMUL R55, R17.reuse, UR75 ;  /* 0x0000004b11377c20 */ /* 0x041fe20008400000 */
[----:B------:R-:W-:Y:S01]  /*41c0*/  FMUL R40, R16, UR75 ;  /* 0x0000004b10287c20 */ /* 0x000fe20008400000 */
[----:B----4-:R-:W-:Y:S01]  /*41d0*/  FADD R42, R18, R43 ;  /* 0x0000002b122a7221 */ /* 0x010fe20000000000 */
[C---:B---3--:R-:W-:Y:S01]  /*41e0*/  FMUL R18, R16.reuse, UR77 ;  /* 0x0000004d10127c20 */ /* 0x048fe20008400000 */
[----:B------:R-:W-:Y:S01]  /*41f0*/  FFMA R55, R16, UR74, -R55 ;  /* 0x0000004a10377c23 */ /* 0x000fe20008000837 */
[----:B------:R-:W-:Y:S01]  /*4200*/  FFMA R40, R17, UR74, R40 ;  /* 0x0000004a11287c23 */ /* 0x000fe20008000028 */
[----:B------:R-:W0:Y:S01]  /*4210*/  LDCU.64 UR74, c[0x3][0x1410] ;  /* 0x00c28200ff4a77ac */ /* 0x000e220008000a00 */
[----:B------:R-:W-:Y:S01]  /*4220*/  FADD R43, R19, R76 ;  /* 0x0000004c132b7221 */ /* 0x000fe20000000000 */
[C---:B------:R-:W-:Y:S02]  /*4230*/  FFMA R76, R17.reuse, UR76, R18 ;  /* 0x0000004c114c7c23 */ /* 0x040fe40008000012 */
[----:B------:R-:W3:Y:S01]  /*4240*/  LDS.64 R18, [UR4+0x148] ;  /* 0x00014804ff127984 */ /* 0x000ee20008000a00 */
[----:B------:R-:W-:-:S03]  /*4250*/  FMUL R41, R17, UR77 ;  /* 0x0000004d11297c20 */ /* 0x000fc60008400000 */
[----:B------:R5:W-:Y:S01]  /*4260*/  STS.64 [UR4+0x120], R38 ;  /* 0x00012026ff007988 */ /* 0x000be20008000a04 */
[C---:B------:R-:W-:Y:S01]  /*4270*/  FFMA R41, R16.reuse, UR76, -R41 ;  /* 0x0000004c10297c23 */ /* 0x040fe20008000829 */
[----:B------:R-:W4:Y:S02]  /*4280*/  LDCU.64 UR76, c[0x3][0x1510] ;  /* 0x00c2a200ff4c77ac */ /* 0x000f240008000a00 */
[----:B------:R1:W-:Y:S01]  /*4290*/  STS.64 [UR4+0x128], R36 ;  /* 0x00012824ff007988 */ /* 0x0003e20008000a04 */
[----:B-----5:R-:W-:Y:S01]  /*42a0*/  FADD R38, R79, R34 ;  /* 0x000000224f267221 */ /* 0x020fe20000000000 */
[C---:B0-----:R-:W-:Y:S01]  /*42b0*/  FMUL R79, R17.reuse, UR75 ;  /* 0x0000004b114f7c20 */ /* 0x041fe20008400000 */
[----:B------:R-:W-:Y:S01]  /*42c0*/  FMUL R92, R16, UR75 ;  /* 0x0000004b105c7c20 */ /* 0x000fe20008400000 */
[----:B------:R-:W-:Y:S02]  /*42d0*/  FADD R39, R74, R35 ;  /* 0x000000234a277221 */ /* 0x000fe40000000000 */
[----:B------:R-:W-:Y:S01]  /*42e0*/  FFMA R79, R16, UR74, -R79 ;  /* 0x0000004a104f7c23 */ /* 0x000fe2000800084f */
[----:B------:R-:W-:Y:S01]  /*42f0*/  FFMA R74, R17, UR74, R92 ;  /* 0x0000004a114a7c23 */ /* 0x000fe2000800005c */
[----:B------:R-:W0:Y:S01]  /*4300*/  LDS.64 R34, [UR4+0x50] ;  /* 0x00005004ff227984 */ /* 0x000e220008000a00 */
[----:B------:R-:W5:Y:S01]  /*4310*/  LDCU.64 UR74, c[0x3][0x1610] ;  /* 0x00c2c200ff4a77ac */ /* 0x000f620008000a00 */
[----:B-1----:R-:W-:Y:S01]  /*4320*/  FADD R36, R20, R75 ;  /* 0x0000004b14247221 */ /* 0x002fe20000000000 */
[----:B------:R-:W-:-:S02]  /*4330*/  FADD R37, R21, R72 ;  /* 0x0000004815257221 */ /* 0x000fc40000000000 */
[----:B------:R-:W1:Y:S01]  /*4340*/  LDS.64 R20, [UR4+0x58] ;  /* 0x00005804ff147984 */ /* 0x000e620008000a00 */
[----:B----4-:R-:W-:-:S03]  /*4350*/  FMUL R92, R16, UR77 ;  /* 0x0000004d105c7c20 */ /* 0x010fc60008400000 */
[----:B------:R4:W-:Y:S01]  /*4360*/  STS.64 [UR4+0x130], R42 ;  /* 0x0001302aff007988 */ /* 0x0009e20008000a04 */
[----:B------:R-:W-:-:S03]  /*4370*/  FFMA R92, R17, UR76, R92 ;  /* 0x0000004c115c7c23 */ /* 0x000fc6000800005c */
[----:B------:R3:W-:Y:S01]  /*4380*/  STS.64 [UR4+0x138], R38 ;  /* 0x00013826ff007988 */ /* 0x0007e20008000a04 */
[C---:B-----5:R-:W-:Y:S01]  /*4390*/  FMUL R75, R17.reuse, UR75 ;  /* 0x0000004b114b7c20 */ /* 0x060fe20008400000 */
[C---:B------:R-:W-:Y:S01]  /*43a0*/  FMUL R72, R16.reuse, UR75 ;  /* 0x0000004b10487c20 */ /* 0x040fe20008400000 */
[C---:B----4-:R-:W-:Y:S02]  /*43b0*/  FMUL R43, R17.reuse, UR77 ;  /* 0x0000004d112b7c20 */ /* 0x050fe40008400000 */
[C---:B------:R-:W-:Y:S01]  /*43c0*/  FFMA R75, R16.reuse, UR74, -R75 ;  /* 0x0000004a104b7c23 */ /* 0x040fe2000800084b */
[----:B------:R-:W-:Y:S01]  /*43d0*/  FFMA R72, R17, UR74, R72 ;  /* 0x0000004a11487c23 */ /* 0x000fe20008000048 */
[----:B------:R-:W4:Y:S01]  /*43e0*/  LDCU.64 UR74, c[0x3][0x1810] ;  /* 0x00c30200ff4a77ac */ /* 0x000f220008000a00 */
[----:B---3--:R-:W-:Y:S01]  /*43f0*/  FADD R38, R63, R18 ;  /* 0x000000123f267221 */ /* 0x008fe20000000000 */
[----:B------:R-:W-:Y:S01]  /*4400*/  FFMA R63, R16, UR76, -R43 ;  /* 0x0000004c103f7c23 */ /* 0x000fe2000800082b */
[----:B------:R-:W-:Y:S01]  /*4410*/  FADD R39, R44, R19 ;  /* 0x000000132c277221 */ /* 0x000fe20000000000 */
[----:B------:R-:W3:Y:S01]  /*4420*/  LDCU.64 UR76, c[0x3][0x1710] ;  /* 0x00c2e200ff4c77ac */ /* 0x000ee20008000a00 */
[----:B------:R-:W5:Y:S04]  /*4430*/  LDS.64 R18, [UR4+0x60] ;  /* 0x00006004ff127984 */ /* 0x000f680008000a00 */
[----:B------:R3:W-:Y:S01]  /*4440*/  STS.64 [UR4+0x140], R36 ;  /* 0x00014024ff007988 */ /* 0x0007e20008000a04 */
[----:B0-----:R-:W-:Y:S01]  /*4450*/  FADD R44, R34, R45 ;  /* 0x0000002d222c7221 */ /* 0x001fe20000000000 */
[----:B------:R-:W-:-:S02]  /*4460*/  FADD R45, R35, R94 ;  /* 0x0000005e232d7221 */ /* 0x000fc40000000000 */
[----:B------:R-:W0:Y:S01]  /*4470*/  LDS.64 R34, [UR4+0x68] ;  /* 0x00006804ff227984 */ /* 0x000e220008000a00 */
[----:B---3--:R-:W-:Y:S01]  /*4480*/  FMUL R37, R17, UR77 ;  /* 0x0000004d11257c20 */ /* 0x008fe20008400000 */
[----:B-1----:R-:W-:Y:S01]  /*4490*/  FADD R36, R53, R20 ;  /* 0x0000001435247221 */ /* 0x002fe20000000000 */
[C---:B------:R-:W-:Y:S01]  /*44a0*/  FMUL R42, R16.reuse, UR77 ;  /* 0x0000004d102a7c20 */ /* 0x040fe20008400000 */
[C---:B----4-:R-:W-:Y:S01]  /*44b0*/  FMUL R20, R16.reuse, UR75 ;  /* 0x0000004b10147c20 */ /* 0x050fe20008400000 */
[----:B------:R-:W-:Y:S01]  /*44c0*/  FFMA R53, R16, UR76, -R37 ;  /* 0x0000004c10357c23 */ /* 0x000fe20008000825 */
[----:B------:R-:W-:Y:S01]  /*44d0*/  FADD R37, R62, R21 ;  /* 0x000000153e257221 */ /* 0x000fe20000000000 */
[C---:B------:R-:W-:Y:S01]  /*44e0*/  FFMA R42, R17.reuse, UR76, R42 ;  /* 0x0000004c112a7c23 */ /* 0x040fe2000800002a */
[----:B------:R-:W1:Y:S01]  /*44f0*/  LDCU.64 UR76, c[0x3][0x1910] ;  /* 0x00c32200ff4c77ac */ /* 0x000e620008000a00 */
[C---:B------:R-:W-:Y:S02]  /*4500*/  FFMA R62, R17.reuse, UR74, R20 ;  /* 0x0000004a113e7c23 */ /* 0x040fe40008000014 */
[----:B------:R-:W3:Y:S01]  /*4510*/  LDS.64 R20, [UR4+0x70] ;  /* 0x00007004ff147984 */ /* 0x000ee20008000a00 */
[----:B------:R-:W-:-:S03]  /*4520*/  FMUL R43, R17, UR75 ;  /* 0x0000004b112b7c20 */ /* 0x000fc60008400000 */
[----:B------:R5:W-:Y:S01]  /*4530*/  STS.64 [UR4+0x148], R38 ;  /* 0x00014826ff007988 */ /* 0x000be20008000a04 */
[----:B------:R-:W-:Y:S01]  /*4540*/  FFMA R43, R16, UR74, -R43 ;  /* 0x0000004a102b7c23 */ /* 0x000fe2000800082b */
[----:B------:R-:W4:Y:S02]  /*4550*/  LDCU.64 UR74, c[0x3][0x1a10] ;  /* 0x00c34200ff4a77ac */ /* 0x000f240008000a00 */
[----:B------:R-:W-:Y:S04]  /*4560*/  STS.64 [UR4+0x58], R36 ;  /* 0x00005824ff007988 */ /* 0x000fe80008000a04 */
[----:B------:R-:W3:Y:S01]  /*4570*/  LDS.64 R36, [UR4+0x78] ;  /* 0x00007804ff247984 */ /* 0x000ee20008000a00 */
[----:B-----5:R-:W-:Y:S01]  /*4580*/  FADD R38, R18, R83 ;  /* 0x0000005312267221 */ /* 0x020fe20000000000 */
[----:B-1----:R-:W-:Y:S01]  /*4590*/  FMUL R18, R16, UR77 ;  /* 0x0000004d10127c20 */ /* 0x002fe20008400000 */
[----:B------:R-:W-:-:S03]  /*45a0*/  FADD R39, R19, R68 ;  /* 0x0000004413277221 */ /* 0x000fc60000000000 */
[----:B------:R-:W-:Y:S02]  /*45b0*/  FFMA R68, R17, UR76, R18 ;  /* 0x0000004c11447c23 */ /* 0x000fe40008000012 */
[----:B------:R-:W1:Y:S04]  /*45c0*/  LDS.64 R18, [UR4+0x80] ;  /* 0x00008004ff127984 */ /* 0x000e680008000a00 */
[----:B------:R5:W-:Y:S01]  /*45d0*/  STS.64 [UR4+0x50], R44 ;  /* 0x0000502cff007988 */ /* 0x000be20008000a04 */
[----:B0-----:R-:W-:Y:S01]  /*45e0*/  FADD R34, R31, R34 ;  /* 0x000000221f227221 */ /* 0x001fe20000000000 */
[----:B------:R-:W-:Y:S01]  /*45f0*/  FADD R35, R52, R35 ;  /* 0x0000002334237221 */ /* 0x000fe20000000000 */
[----:B----4-:R-:W-:Y:S01]  /*4600*/  FMUL R52, R16, UR75 ;  /* 0x0000004b10347c20 */ /* 0x010fe20008400000 */
[----:B-----5:R-:W-:-:S04]  /*4610*/  FMUL R45, R17, UR77 ;  /* 0x0000004d112d7c20 */ /* 0x020fc80008400000 */
[----:B------:R-:W-:Y:S01]  /*4620*/  FFMA R31, R16, UR76, -R45 ;  /* 0x0000004c101f7c23 */ /* 0x000fe2000800082d */
[C---:B------:R-:W-:Y:S01]  /*4630*/  FMUL R45, R17.reuse, UR75 ;  /* 0x0000004b112d7c20 */ /* 0x040fe20008400000 */
[----:B------:R-:W0:Y:S01]  /*4640*/  LDCU.64 UR76, c[0x3][0x1b10] ;  /* 0x00c36200ff4c77ac */ /* 0x000e220008000a00 */
[----:B---3--:R-:W-:Y:S01]  /*4650*/  FADD R20, R20, R69 ;  /* 0x0000004514147221 */ /* 0x008fe20000000000 */
[----:B------:R-:W-:Y:S01]  /*4660*/  FFMA R52, R17, UR74, R52 ;  /* 0x0000004a11347c23 */ /* 0x000fe20008000034 */
[----:B------:R-:W-:Y:S01]  /*4670*/  FFMA R69, R16, UR74, -R45 ;  /* 0x0000004a10457c23 */ /* 0x000fe2000800082d */
[----:B------:R-:W3:Y:S01]  /*4680*/  LDCU.64 UR74, c[0x3][0x1c10] ;  /* 0x00c38200ff4a77ac */ /* 0x000ee20008000a00 */
[----:B------:R-:W-:Y:S04]  /*4690*/  STS.64 [UR4+0x68], R34 ;  /* 0x00006822ff007988 */ /* 0x000fe80008000a04 */
[----:B------:R-:W4:Y:S04]  /*46a0*/  LDS.64 R34, [UR4+0x88] ;  /* 0x00008804ff227984 */ /* 0x000f280008000a00 */
[----:B------:R0:W-:Y:S01]  /*46b0*/  STS.64 [UR4+0x60], R38 ;  /* 0x00006026ff007988 */ /* 0x0001e20008000a04 */
[----:B------:R-:W-:Y:S01]  /*46c0*/  FADD R21, R21, R90 ;  /* 0x0000005a15157221 */ /* 0x000fe20000000000 */
[----:B------:R-:W-:Y:S01]  /*46d0*/  FADD R36, R49, R36 ;  /* 0x0000002431247221 */ /* 0x000fe20000000000 */
[----:B------:R-:W-:Y:S01]  /*46e0*/  FADD R37, R48, R37 ;  /* 0x0000002530257221 */ /* 0x000fe20000000000 */
[C---:B0-----:R-:W-:Y:S01]  /*46f0*/  FMUL R39, R17.reuse, UR77 ;  /* 0x0000004d11277c20 */ /* 0x041fe20008400000 */
[C---:B------:R-:W-:Y:S01]  /*4700*/  FMUL R38, R16.reuse, UR77 ;  /* 0x0000004d10267c20 */ /* 0x040fe20008400000 */
[C---:B---3--:R-:W-:Y:S01]  /*4710*/  FMUL R45, R17.reuse, UR75 ;  /* 0x0000004b112d7c20 */ /* 0x048fe20008400000 */
[C---:B------:R-:W-:Y:S01]  /*4720*/  FMUL R48, R16.reuse, UR75 ;  /* 0x0000004b10307c20 */ /* 0x040fe20008400000 */
[----:B------:R-:W-:Y:S01]  /*4730*/  FFMA R49, R16, UR76, -R39 ;  /* 0x0000004c10317c23 */ /* 0x000fe20008000827 */
[C---:B------:R-:W-:Y:S01]  /*4740*/  FFMA R90, R17.reuse, UR76, R38 ;  /* 0x0000004c115a7c23 */ /* 0x040fe20008000026 */
[----:B------:R-:W0:Y:S01]  /*4750*/  LDCU.64 UR76, c[0x3][0x1d10] ;  /* 0x00c3a200ff4c77ac */ /* 0x000e220008000a00 */
[----:B------:R-:W3:Y:S01]  /*4760*/  LDS.64 R38, [UR4+0x90] ;  /* 0x00009004ff267984 */ /* 0x000ee20008000a00 */
[----:B-1----:R-:W-:Y:S01]  /*4770*/  FADD R18, R18, R13 ;  /* 0x0000000d12127221 */ /* 0x002fe20000000000 */
[C---:B------:R-:W-:Y:S01]  /*4780*/  FFMA R13, R16.reuse, UR74, -R45 ;  /* 0x0000004a100d7c23 */ /* 0x040fe2000800082d */
[----:B------:R-:W-:Y:S01]  /*4790*/  FFMA R48, R17, UR74, R48 ;  /* 0x0000004a11307c23 */ /* 0x000fe20008000030 */
[----:B------:R-:W1:Y:S01]  /*47a0*/  LDCU.64 UR74, c[0x3][0x1e10] ;  /* 0x00c3c200ff4a77ac */ /* 0x000e620008000a00 */
[----:B------:R1:W-:Y:S01]  /*47b0*/  STS.64 [UR4+0x70], R20 ;  /* 0x00007014ff007988 */ /* 0x0003e20008000a04 */
[----:B------:R-:W-:Y:S01]  /*47c0*/  FADD R19, R19, R88 ;  /* 0x0000005813137221 */ /* 0x000fe20000000000 */
[----:B0-----:R-:W-:Y:S01]  /*47d0*/  FMUL R83, R17, UR77 ;  /* 0x0000004d11537c20 */ /* 0x001fe20008400000 */
[----:B------:R-:W-:-:S03]  /*47e0*/  FMUL R44, R16, UR77 ;  /* 0x0000004d102c7c20 */ /* 0x000fc60008400000 */
[C---:B------:R-:W-:Y:S01]  /*47f0*/  FFMA R83, R16.reuse, UR76, -R83 ;  /* 0x0000004c10537c23 */ /* 0x040fe20008000853 */
[C---:B------:R-:W-:Y:S01]  /*4800*/  FFMA R88, R17.reuse, UR76, R44 ;  /* 0x0000004c11587c23 */ /* 0x040fe2000800002c */
[----:B-1----:R-:W-:Y:S01]  /*4810*/  FMUL R21, R17, UR75 ;  /* 0x0000004b11157c20 */ /* 0x002fe20008400000 */
[----:B------:R-:W-:Y:S01]  /*4820*/  FMUL R20, R16, UR75 ;  /* 0x0000004b10147c20 */ /* 0x000fe20008400000 */
[----:B------:R-:W0:Y:S01]  /*4830*/  LDCU.64 UR76, c[0x3][0x1f10] ;  /* 0x00c3e200ff4c77ac */ /* 0x000e220008000a00 */
[----:B----4-:R-:W-:Y:S01]  /*4840*/  FADD R34, R57, R34 ;  /* 0x0000002239227221 */ /* 0x010fe20000000000 */
[----:B------:R-:W-:Y:S01]  /*4850*/  FADD R35, R64, R35 ;  /* 0x0000002340237221 */ /* 0x000fe20000000000 */
[----:B------:R-:W-:Y:S01]  /*4860*/  STS.64 [UR4+0x78], R36 ;  /* 0x00007824ff007988 */ /* 0x000fe20008000a04 */
[----:B------:R-:W-:Y:S01]  /*4870*/  FFMA R57, R16, UR74, -R21 ;  /* 0x0000004a10397c23 */ /* 0x000fe20008000815 */
[----:B------:R-:W-:Y:S01]  /*4880*/  FFMA R64, R17, UR74, R20 ;  /* 0x0000004a11407c23 */ /* 0x000fe20008000014 */
[----:B------:R-:W2:Y:S01]  /*4890*/  LDCU.64 UR74, c[0x3][0x18] ;  /* 0x00c00300ff4a77ac */ /* 0x000ea20008000a00 */
[----:B------:R-:W-:Y:S04]  /*48a0*/  STS.64 [UR4+0x80], R18 ;  /* 0x00008012ff007988 */ /* 0x000fe80008000a04 */
[----:B------:R-:W1:Y:S04]  /*48b0*/  LDS.64 R36, [UR4+0x98] ;  /* 0x00009804ff247984 */ /* 0x000e680008000a00 */
[----:B------:R-:W4:Y:S04]  /*48c0*/  LDS.64 R20, [UR4+0xa0] ;  /* 0x0000a004ff147984 */ /* 0x000f280008000a00 */
[----:B------:R-:W5:Y:S01]  /*48d0*/  LDS.64 R18, [UR4+0xa8] ;  /* 0x0000a804ff127984 */ /* 0x000f620008000a00 */
[----:B---3--:R-:W-:Y:S01]  /*48e0*/  FADD R38, R38, R33 ;  /* 0x0000002126267221 */ /* 0x008fe20000000000 */
[----:B------:R-:W-:Y:S01]  /*48f0*/  FADD R39, R39, R56 ;  /* 0x0000003827277221 */ /* 0x000fe20000000000 */
[----:B0-----:R-:W-:Y:S01]  /*4900*/  FMUL R33, R17, UR77 ;  /* 0x0000004d11217c20 */ /* 0x001fe20008400000 */
[----:B------:R-:W-:-:S03]  /*4910*/  FMUL R56, R16, UR77 ;  /* 0x0000004d10387c20 */ /* 0x000fc60008400000 */
[----:B------:R-:W-:Y:S01]  /*4920*/  FFMA R33, R16, UR76, -R33 ;  /* 0x0000004c10217c23 */ /* 0x000fe20008000821 */
[----:B------:R-:W-:Y:S01]  /*4930*/  FFMA R56, R17, UR76, R56 ;  /* 0x0000004c11387c23 */ /* 0x000fe20008000038 */
[----:B------:R-:W0:Y:S01]  /*4940*/  LDCU.64 UR76, c[0x3][0x118] ;  /* 0x00c02300ff4c77ac */ /* 0x000e220008000a00 */
[----:B--2---:R-:W-:Y:S01]  /*4950*/  FMUL R45, R15, UR75 ;  /* 0x0000004b0f2d7c20 */ /* 0x004fe20008400000 */
[----:B------:R-:W-:-:S03]  /*4960*/  FMUL R44, R14, UR75 ;  /* 0x0000004b0e2c7c20 */ /* 0x000fc60008400000 */
[C---:B------:R-:W-:Y:S01]  /*4970*/  FFMA R45, R14.reuse, UR74, -R45 ;  /* 0x0000004a0e2d7c23 */ /* 0x040fe2000800082d */
[C---:B------:R-:W-:Y:S01]  /*4980*/  FFMA R44, R15.reuse, UR74, R44 ;  /* 0x0000004a0f2c7c23 */ /* 0x040fe2000800002c */
[----:B------:R-:W2:Y:S01]  /*4990*/  LDCU.64 UR74, c[0x3][0x218] ;  /* 0x00c04300ff4a77ac */ /* 0x000ea20008000a00 */
[----:B------:R5:W-:Y:S01]  /*49a0*/  STS.64 [UR4+0x90], R38 ;  /* 0x00009026ff007988 */ /* 0x000be20008000a04 */
[----:B0-----:R-:W-:Y:S01]  /*49b0*/  FMUL R17, R15, UR77 ;  /* 0x0000004d0f117c20 */ /* 0x001fe20008400000 */
[----:B------:R-:W-:Y:S01]  /*49c0*/  FMUL R16, R14, UR77 ;  /* 0x0000004d0e107c20 */ /* 0x000fe20008400000 */
[----:B-1----:R-:W-:-:S03]  /*49d0*/  FADD R37, R86, R37 ;  /* 0x0000002556257221 */ /* 0x002fc60000000000 */
[----:B------:R-:W-:Y:S01]  /*49e0*/  FFMA R86, R15, UR76, R16 ;  /* 0x0000004c0f567c23 */ /* 0x000fe20008000010 */
[----:B----4-:R-:W-:Y:S01]  /*49f0*/  FADD R20, R20, R81 ;  /* 0x0000005114147221 */ /* 0x010fe20000000000 */
[----:B------:R-:W-:Y:S01]  /*4a00*/  FFMA R81, R14, UR76, -R17 ;  /* 0x0000004c0e517c23 */ /* 0x000fe20008000811 */
[----:B------:R-:W-:Y:S01]  /*4a10*/  FADD R21, R21, R60 ;  /* 0x0000003c15157221 */ /* 0x000fe20000000000 */
[----:B------:R-:W0:Y:S01]  /*4a20*/  LDS.64 R16, [UR4+0xb0] ;  /* 0x0000b004ff107984 */ /* 0x000e220008000a00 */
[----:B-----5:R-:W-:Y:S01]  /*4a30*/  FADD R38, R77, R18 ;  /* 0x000000124d267221 */ /* 0x020fe20000000000 */
[----:B------:R-:W-:Y:S01]  /*4a40*/  FADD R39, R46, R19 ;  /* 0x000000132e277221 */ /* 0x000fe20000000000 */
[----:B------:R-:W1:Y:S01]  /*4a50*/  LDCU.64 UR76, c[0x3][0x318] ;  /* 0x00c06300ff4c77ac */ /* 0x000e620008000a00 */
[----:B------:R-:W3:Y:S01]  /*4a60*/  LDS.64 R18, [UR4+0xb8] ;  /* 0x0000b804ff127984 */ /* 0x000ee20008000a00 */
[----:B--2---:R-:W-:Y:S01]  /*4a70*/  FMUL R77, R15, UR75 ;  /* 0x0000004b0f4d7c20 */ /* 0x004fe20008400000 */
[----:B------:R-:W-:-:S02]  /*4a80*/  FMUL R60, R14, UR75 ;  /* 0x0000004b0e3c7c20 */ /* 0x000fc40008400000 */
[----:B------:R-:W-:Y:S01]  /*4a90*/  STS.64 [UR4+0x88], R34 ;  /* 0x00008822ff007988 */ /* 0x000fe20008000a04 */
[----:B------:R-:W-:Y:S01]  /*4aa0*/  FFMA R77, R14, UR74, -R77 ;  /* 0x0000004a0e4d7c23 */ /* 0x000fe2000800084d */
[----:B------:R-:W-:Y:S01]  /*4ab0*/  FFMA R60, R15, UR74, R60 ;  /* 0x0000004a0f3c7c23 */ /* 0x000fe2000800003c */
[----:B------:R-:W2:Y:S01]  /*4ac0*/  LDCU.64 UR74, c[0x3][0x418] ;  /* 0x00c08300ff4a77ac */ /* 0x000ea20008000a00 */
[----:B------:R-:W4:Y:S01]  /*4ad0*/  LDS.64 R34, [UR4+0xc0] ;  /* 0x0000c004ff227984 */ /* 0x000f220008000a00 */
[----:B------:R-:W-:-:S05]  /*4ae0*/  FADD R36, R85, R36 ;  /* 0x0000002455247221 */ /* 0x000fca0000000000 */
[----:B------:R-:W-:Y:S04]  /*4af0*/  STS.64 [UR4+0x98], R36 ;  /* 0x00009824ff007988 */ /* 0x000fe80008000a04 */
[----:B------:R-:W5:Y:S01]  /*4b00*/  LDS.64 R36, [UR4+0xc8] ;  /* 0x0000c804ff247984 */ /* 0x000f620008000a00 */
[C---:B-1----:R-:W-:Y:S01]  /*4b10*/  FMUL R85, R15.reuse, UR77 ;  /* 0x0000004d0f557c20 */ /* 0x042fe20008400000 */
[C---:B------:R-:W-:Y:S02]  /*4b20*/  FMUL R46, R14.reuse, UR77 ;  /* 0x0000004d0e2e7c20 */ /* 0x040fe40008400000 */
[----:B------:R2:W-:Y:S02]  /*4b30*/  STS.64 [UR4+0xa0], R20 ;  /* 0x0000a014ff007988 */ /* 0x0005e40008000a04 */
[C---:B------:R-:W-:Y:S01]  /*4b40*/  FFMA R46, R15.reuse, UR76, R46 ;  /* 0x0000004c0f2e7c23 */ /* 0x040fe2000800002e */
[----:B--2---:R-:W-:Y:S01]  /*4b50*/  FMUL R21, R15, UR75 ;  /* 0x0000004b0f157c20 */ /* 0x004fe20008400000 */
[----:B------:R-:W-:Y:S01]  /*4b60*/  FMUL R20, R14, UR75 ;  /* 0x0000004b0e147c20 */ /* 0x000fe20008400000 */
[----:B0-----:R-:W-:Y:S01]  /*4b70*/  FADD R16, R16, R47 ;  /* 0x0000002f10107221 */ /* 0x001fe20000000000 */
[----:B------:R-:W-:Y:S01]  /*4b80*/  FFMA R47, R14, UR76, -R85 ;  /* 0x0000004c0e2f7c23 */ /* 0x000fe20008000855 */
[----:B------:R-:W0:Y:S01]  /*4b90*/  LDCU.64 UR76, c[0x3][0x518] ;  /* 0x00c0a300ff4c77ac */ /* 0x000e220008000a00 */
[----:B---3--:R-:W-:Y:S01]  /*4ba0*/  FADD R18, R61, R18 ;  /* 0x000000123d127221 */ /* 0x008fe20000000000 */
[----:B------:R-:W-:Y:S01]  /*4bb0*/  FADD R19, R58, R19 ;  /* 0x000000133a137221 */ /* 0x000fe20000000000 */
[----:B------:R-:W-:Y:S01]  /*4bc0*/  FFMA R61, R14, UR74, -R21 ;  /* 0x0000004a0e3d7c23 */ /* 0x000fe20008000815 */
[----:B------:R-:W-:Y:S01]  /*4bd0*/  FFMA R58, R15, UR74, R20 ;  /* 0x0000004a0f3a7c23 */ /* 0x000fe20008000014 */
[----:B------:R-:W-:Y:S01]  /*4be0*/  FADD R17, R17, R84 ;  /* 0x0000005411117221 */ /* 0x000fe20000000000 */
[----:B------:R-:W1:Y:S01]  /*4bf0*/  LDS.64 R20, [UR4+0xd0] ;  /* 0x0000d004ff147984 */ /* 0x000e620008000a00 */
[----:B------:R-:W2:Y:S03]  /*4c00*/  LDCU.64 UR74, c[0x3][0x618] ;  /* 0x00c0c300ff4a77ac */ /* 0x000ea60008000a00 */
[----:B------:R-:W-:Y:S04]  /*4c10*/  STS.64 [UR4+0xb0], R16 ;  /* 0x0000b010ff007988 */ /* 0x000fe80008000a04 */
[----:B------:R-:W3:Y:S01]  /*4c20*/  LDS.64 R16, [UR4+0xd8] ;  /* 0x0000d804ff107984 */ /* 0x000ee20008000a00 */
[----:B----4-:R-:W-:Y:S01]  /*4c30*/  FADD R34, R34, R51 ;  /* 0x0000003322227221 */ /* 0x010fe20000000000 */
[----:B------:R-:W-:Y:S01]  /*4c40*/  FADD R35, R35, R50 ;  /* 0x0000003223237221 */ /* 0x000fe20000000000 */
[C---:B0-----:R-:W-:Y:S01]  /*4c50*/  FMUL R51, R15.reuse, UR77 ;  /* 0x0000004d0f337c20 */ /* 0x041fe20008400000 */
[C---:B------:R-:W-:Y:S01]  /*4c60*/  FMUL R50, R14.reuse, UR77 ;  /* 0x0000004d0e327c20 */ /* 0x040fe20008400000 */
[----:B------:R2:W-:Y:S02]  /*4c70*/  STS.64 [UR4+0xa8], R38 ;  /* 0x0000a826ff007988 */ /* 0x0005e40008000a04 */
[----:B------:R-:W-:Y:S01]  /*4c80*/  FFMA R51, R14, UR76, -R51 ;  /* 0x0000004c0e337c23 */ /* 0x000fe20008000833 */
[----:B------:R-:W-:Y:S01]  /*4c90*/  FFMA R50, R15, UR76, R50 ;  /* 0x0000004c0f327c23 */ /* 0x000fe20008000032 */
[----:B------:R-:W0:Y:S01]  /*4ca0*/  LDCU.64 UR76, c[0x3][0x718] ;  /* 0x00c0e300ff4c77ac */ /* 0x000e220008000a00 */
[----:B-----5:R-:W-:Y:S01]  /*4cb0*/  FADD R36, R73, R36 ;  /* 0x0000002449247221 */ /* 0x020fe20000000000 */
[----:B--2---:R-:W-:-:S04]  /*4cc0*/  FMUL R39, R15, UR75 ;  /* 0x0000004b0f277c20 */ /* 0x004fc80008400000 */
[C---:B------:R-:W-:Y:S02]  /*4cd0*/  FFMA R73, R14.reuse, UR74, -R39 ;  /* 0x0000004a0e497c23 */ /* 0x040fe40008000827 */
[----:B------:R-:W2:Y:S01]  /*4ce0*/  LDS.64 R38, [UR4+0xe0] ;  /* 0x0000e004ff267984 */ /* 0x000ea20008000a00 */
[----:B------:R-:W-:-:S03]  /*4cf0*/  FMUL R84, R14, UR75 ;  /* 0x0000004b0e547c20 */ /* 0x000fc60008400000 */
[----:B------:R-:W-:Y:S01]  /*4d00*/  STS.64 [UR4+0xb8], R18 ;  /* 0x0000b812ff007988 */ /* 0x000fe20008000a04 */
[----:B------:R-:W-:-:S03]  /*4d10*/  FADD R37, R82, R37 ;  /* 0x0000002552257221 */ /* 0x000fc60000000000 */
[----:B------:R-:W4:Y:S01]  /*4d20*/  LDS.64 R18, [UR4+0xe8] ;  /* 0x0000e804ff127984 */ /* 0x000f220008000a00 */
[----:B------:R-:W-:Y:S01]  /*4d30*/  FFMA R84, R15, UR74, R84 ;  /* 0x0000004a0f547c23 */ /* 0x000fe20008000054 */
[----:B-1----:R-:W-:Y:S02]  /*4d40*/  FADD R20, R20, R65 ;  /* 0x0000004114147221 */ /* 0x002fe40000000000 */
[----:B------:R1:W-:Y:S01]  /*4d50*/  STS.64 [UR4+0xc0], R34 ;  /* 0x0000c022ff007988 */ /* 0x0003e20008000a04 */
[----:B------:R-:W-:Y:S01]  /*4d60*/  FADD R21, R21, R78 ;  /* 0x0000004e15157221 */ /* 0x000fe20000000000 */
[C---:B0-----:R-:W-:Y:S01]  /*4d70*/  FMUL R82, R14.reuse, UR77 ;  /* 0x0000004d0e527c20 */ /* 0x041fe20008400000 */
[----:B------:R-:W0:Y:S03]  /*4d80*/  LDCU.64 UR74, c[0x3][0x818] ;  /* 0x00c10300ff4a77ac */ /* 0x000e260008000a00 */
[----:B------:R-:W-:Y:S01]  /*4d90*/  STS.64 [UR4+0xd0], R20 ;  /* 0x0000d014ff007988 */ /* 0x000fe20008000a04 */
[----:B-1----:R-:W-:Y:S01]  /*4da0*/  FMUL R35, R15, UR77 ;  /* 0x0000004d0f237c20 */ /* 0x002fe20008400000 */
[----:B---3--:R-:W-:Y:S01]  /*4db0*/  FADD R34, R59, R16 ;  /* 0x000000103b227221 */ /* 0x008fe20000000000 */
[C---:B------:R-:W-:Y:S01]  /*4dc0*/  FFMA R82, R15.reuse, UR76, R82 ;  /* 0x0000004c0f527c23 */ /* 0x040fe20008000052 */
[----:B------:R-:W-:Y:S01]  /*4dd0*/  LDS.64 R20, [UR4+0x108] ;  /* 0x00010804ff147984 */ /* 0x000fe20008000a00 */
[----:B------:R-:W-:Y:S01]  /*4de0*/  FFMA R65, R14, UR76, -R35 ;  /* 0x0000004c0e417c23 */ /* 0x000fe20008000823 */
[----:B------:R-:W-:Y:S01]  /*4df0*/  FADD R35, R54, R17 ;  /* 0x0000001136237221 */ /* 0x000fe20000000000 */
[----:B------:R-:W1:Y:S01]  /*4e00*/  LDCU.64 UR76, c[0x3][0x918] ;  /* 0x00c12300ff4c77ac */ /* 0x000e620008000a00 */
[----:B------:R-:W3:Y:S04]  /*4e10*/  LDS.64 R16, [UR4+0xf0] ;  /* 0x0000f004ff107984 */ /* 0x000ee80008000a00 */
[----:B------:R-:W-:Y:S04]  /*4e20*/  STS.64 [UR4+0xd8], R34 ;  /* 0x0000d822ff007988 */ /* 0x000fe80008000a04 */
[----:B------:R-:W5:Y:S01]  /*4e30*/  LDS.64 R34, [UR4+0xf8] ;  /* 0x0000f804ff227984 */ /* 0x000f620008000a00 */
[----:B0-----:R-:W-:Y:S01]  /*4e40*/  FMUL R59, R15, UR75 ;  /* 0x0000004b0f3b7c20 */ /* 0x001fe20008400000 */
[----:B------:R-:W-:-:S02]  /*4e50*/  FMUL R78, R14, UR75 ;  /* 0x0000004b0e4e7c20 */ /* 0x000fc40008400000 */
[----:B------:R0:W-:Y:S01]  /*4e60*/  STS.64 [UR4+0xc8], R36 ;  /* 0x0000c824ff007988 */ /* 0x0001e20008000a04 */
[C---:B------:R-:W-:Y:S01]  /*4e70*/  FFMA R59, R14.reuse, UR74, -R59 ;  /* 0x0000004a0e3b7c23 */ /* 0x040fe2000800083b */
[C---:B------:R-:W-:Y:S01]  /*4e80*/  FFMA R78, R15.reuse, UR74, R78 ;  /* 0x0000004a0f4e7c23 */ /* 0x040fe2000800004e */
[----:B------:R-:W4:Y:S01]  /*4e90*/  LDCU.64 UR74, c[0x3][0xa18] ;  /* 0x00c14300ff4a77ac */ /* 0x000f220008000a00 */
[----:B-1----:R-:W-:Y:S01]  /*4ea0*/  FMUL R54, R14, UR77 ;  /* 0x0000004d0e367c20 */ /* 0x002fe20008400000 */
[----:B--2---:R-:W-:Y:S01]  /*4eb0*/  FADD R38, R38, R55 ;  /* 0x0000003726267221 */ /* 0x004fe20000000000 */
[C---:B0-----:R-:W-:Y:S02]  /*4ec0*/  FMUL R37, R15.reuse, UR77 ;  /* 0x0000004d0f257c20 */ /* 0x041fe40008400000 */
[----:B------:R-:W-:Y:S02]  /*4ed0*/  FFMA R54, R15, UR76, R54 ;  /* 0x0000004c0f367c23 */ /* 0x000fe40008000036 */
[----:B------:R-:W-:Y:S01]  /*4ee0*/  FFMA R55, R14, UR76, -R37 ;  /* 0x0000004c0e377c23 */ /* 0x000fe20008000825 */
[----:B------:R-:W0:Y:S01]  /*4ef0*/  LDCU.64 UR76, c[0x3][0xb18] ;  /* 0x00c16300ff4c77ac */ /* 0x000e220008000a00 */
[----:B------:R-:W1:Y:S01]  /*4f00*/  LDS.64 R36, [UR4+0x100] ;  /* 0x00010004ff247984 */ /* 0x000e620008000a00 */
[----:B------:R-:W-:Y:S01]  /*4f10*/  FADD R39, R39, R40 ;  /* 0x0000002827277221 */ /* 0x000fe20000000000 */
[----:B----4-:R-:W-:Y:S01]  /*4f20*/  FADD R40, R41, R18 ;  /* 0x0000001229287221 */ /* 0x010fe20000000000 */
[----:B------:R-:W-:Y:S01]  /*4f30*/  FADD R41, R76, R19 ;  /* 0x000000134c297221 */ /* 0x000fe20000000000 */
[----:B------:R-:W-:-:S04]  /*4f40*/  FMUL R85, R15, UR75 ;  /* 0x0000004b0f557c20 */ /* 0x000fc80008400000 */
[----:B------:R2:W-:Y:S01]  /*4f50*/  STS.64 [UR4+0xe8], R40 ;  /* 0x0000e828ff007988 */ /* 0x0005e20008000a04 */
[----:B---3--:R-:W-:Y:S01]  /*4f60*/  FADD R18, R16, R79 ;  /* 0x0000004f10127221 */ /* 0x008fe20000000000 */
[----:B------:R-:W-:Y:S01]  /*4f70*/  FADD R19, R17, R74 ;  /* 0x0000004a11137221 */ /* 0x000fe20000000000 */
[----:B------:R-:W-:Y:S01]  /*4f80*/  FFMA R79, R14, UR74, -R85 ;  /* 0x0000004a0e4f7c23 */ /* 0x000fe20008000855 */
[----:B--2---:R-:W-:Y:S01]  /*4f90*/  FADD R40, R53, R20 ;  /* 0x0000001435287221 */ /* 0x004fe20000000000 */
[----:B------:R-:W-:Y:S02]  /*4fa0*/  FADD R41, R42, R21 ;  /* 0x000000152a297221 */ /* 0x000fe40000000000 */
[----:B------:R-:W2:Y:S01]  /*4fb0*/  LDS.64 R20, [UR4+0x120] ;  /* 0x00012004ff147984 */ /* 0x000ea20008000a00 */
[----:B0-----:R-:W-:Y:S01]  /*4fc0*/  FMUL R85, R15, UR77 ;  /* 0x0000004d0f557c20 */ /* 0x001fe20008400000 */
[C---:B------:R-:W-:Y:S01]  /*4fd0*/  FMUL R16, R14.reuse, UR77 ;  /* 0x0000004d0e107c20 */ /* 0x040fe20008400000 */
[----:B-----5:R-:W-:Y:S01]  /*4fe0*/  FADD R34, R63, R34 ;  /* 0x000000223f227221 */ /* 0x020fe20000000000 */
[----:B------:R-:W-:Y:S01]  /*4ff0*/  STS.64 [UR4+0xf0], R18 ;  /* 0x0000f012ff007988 */ /* 0x000fe20008000a04 */
[----:B------:R-:W-:Y:S01]  /*5000*/  FFMA R63, R14, UR76, -R85 ;  /* 0x0000004c0e3f7c23 */ /* 0x000fe20008000855 */
[----:B------:R-:W-:Y:S01]  /*5010*/  FFMA R74, R15, UR76, R16 ;  /* 0x0000004c0f4a7c23 */ /* 0x000fe20008000010 */
[----:B------:R-:W0:Y:S01]  /*5020*/  LDCU.64 UR76, c[0x3][0xd18] ;  /* 0x00c1a300ff4c77ac */ /* 0x000e220008000a00 */
[----:B------:R-:W3:Y:S01]  /*5030*/  LDS.64 R18, [UR4+0x118] ;  /* 0x00011804ff127984 */ /* 0x000ee20008000a00 */
[----:B------:R-:W-:Y:S01]  /*5040*/  FADD R35, R92, R35 ;  /* 0x000000235c237221 */ /* 0x000fe20000000000 */
[----:B------:R-:W-:-:S02]  /*5050*/  P2R R12, PR, RZ, 0x1 ;  /* 0x00000001ff0c7803 */ /* 0x000fc40000000000 */
[----:B------:R-:W4:Y:S01]  /*5060*/  LDS.64 R16, [UR4+0x110] ;  /* 0x00011004ff107984 */ /* 0x000f220008000a00 */
[----:B-1----:R-:W-:Y:S01]  /*5070*/  FADD R37, R37, R72 ;  /* 0x0000004825257221 */ /* 0x002fe20000000000 */
[----:B0-----:R-:W-:Y:S01]  /*5080*/  FMUL R53, R15, UR77 ;  /* 0x0000004d0f357c20 */ /* 0x001fe20008400000 */
[----:B------:R-:W-:-:S03]  /*5090*/  FMUL R72, R14, UR77 ;  /* 0x0000004d0e487c20 */ /* 0x000fc60008400000 */
[----:B------:R-:W-:Y:S01]  /*50a0*/  FFMA R53, R14, UR76, -R53 ;  /* 0x0000004c0e357c23 */ /* 0x000fe20008000835 */
[----:B------:R-:W-:Y:S01]  /*50b0*/  FFMA R72, R15, UR76, R72 ;  /* 0x0000004c0f487c23 */ /* 0x000fe20008000048 */
[----:B------:R-:W0:Y:S01]  /*50c0*/  LDCU.64 UR76, c[0x3][0xf18] ;  /* 0x00c1e300ff4c77ac */ /* 0x000e220008000a00 */
[----:B------:R0:W-:Y:S01]  /*50d0*/  STS.64 [UR4+0xf8], R34 ;  /* 0x0000f822ff007988 */ /* 0x0001e20008000a04 */
[----:B--2---:R-:W-:Y:S01]  /*50e0*/  FADD R21, R21, R52 ;  /* 0x0000003415157221 */ /* 0x004fe20000000000 */
[----:B------:R-:W-:-:S04]  /*50f0*/  IADD3 R52, PT, PT, R8, R32, RZ ;  /* 0x0000002008347210 */ /* 0x000fc80007ffe0ff */
[----:B------:R-:W-:Y:S01]  /*5100*/  ISETP.GE.AND P0, PT, R52, UR5, PT ;  /* 0x0000000534007c0c */ /* 0x000fe2000bf06270 */
[----:B---3--:R-:W-:Y:S01]  /*5110*/  FADD R18, R31, R18 ;  /* 0x000000121f127221 */ /* 0x008fe20000000000 */
[----:B------:R-:W-:Y:S01]  /*5120*/  FADD R19, R68, R19 ;  /* 0x0000001344137221 */ /* 0x000fe20000000000 */
[----:B0-----:R-:W-:-:S04]  /*5130*/  FMUL R34, R14, UR77 ;  /* 0x0000004d0e227c20 */ /* 0x001fc80008400000 */
[----:B------:R0:W-:Y:S01]  /*5140*/  STS.64 [UR4+0x118], R18 ;  /* 0x00011812ff007988 */ /* 0x0001e20008000a04 */
[----:B------:R-:W-:Y:S01]  /*5150*/  FFMA R68, R15, UR76, R34 ;  /* 0x0000004c0f447c23 */ /* 0x000fe20008000022 */
[----:B------:R-:W-:Y:S01]  /*5160*/  IMAD.WIDE R34, R52, 0x8, R110 ;  /* 0x0000000834227825 */ /* 0x000fe200078e026e */
[----:B0-----:R-:W-:-:S06]  /*5170*/  CS2R R18, SRZ ;  /* 0x0000000000127805 */ /* 0x001fcc000001ff00 */
[----:B------:R-:W2:Y:S01]  /*5180*/  @!P0 LDG.E.64 R18, desc[UR6][R34.64] ;  /* 0x0000000622128981 */ /* 0x000ea2000c1e1b00 */
[----:B------:R-:W-:-:S04]  /*5190*/  FMUL R94, R14, UR75 ;  /* 0x0000004b0e5e7c20 */ /* 0x000fc80008400000 */
[----:B------:R-:W-:Y:S01]  /*51a0*/  FFMA R76, R15, UR74, R94 ;  /* 0x0000004a0f4c7c23 */ /* 0x000fe2000800005e */
[----:B------:R-:W0:Y:S01]  /*51b0*/  LDCU.64 UR74, c[0x3][0xc18] ;  /* 0x00c18300ff4a77ac */ /* 0x000e220008000a00 */
[----:B------:R-:W-:Y:S01]  /*51c0*/  STS.64 [UR4+0xe0], R38 ;  /* 0x0000e026ff007988 */ /* 0x000fe20008000a04 */
[----:B----4-:R-:W-:-:S03]  /*51d0*/  FADD R16, R16, R43 ;  /* 0x0000002b10107221 */ /* 0x010fc60000000000 */
[----:B------:R-:W1:Y:S04]  /*51e0*/  LDS.64 R38, [UR4+0x128] ;  /* 0x00012804ff267984 */ /* 0x000e680008000a00 */
[----:B------:R-:W3:Y:S01]  /*51f0*/  LDS.64 R42, [UR4+0x130] ;  /* 0x00013004ff2a7984 */ /* 0x000ee20008000a00 */
[----:B0-----:R-:W-:Y:S01]  /*5200*/  FMUL R87, R15, UR75 ;  /* 0x0000004b0f577c20 */ /* 0x001fe20008400000 */
[----:B------:R-:W-:-:S03]  /*5210*/  FMUL R94, R14, UR75 ;  /* 0x0000004b0e5e7c20 */ /* 0x000fc60008400000 */
[----:B------:R-:W-:Y:S01]  /*5220*/  FFMA R87, R14, UR74, -R87 ;  /* 0x0000004a0e577c23 */ /* 0x000fe20008000857 */
[----:B------:R-:W-:Y:S01]  /*5230*/  FFMA R94, R15, UR74, R94 ;  /* 0x0000004a0f5e7c23 */ /* 0x000fe2000800005e */
[----:B------:R-:W0:Y:S01]  /*5240*/  LDCU.64 UR74, c[0x3][0xe18] ;  /* 0x00c1c300ff4a77ac */ /* 0x000e220008000a00 */
[----:B------:R-:W-:Y:S01]  /*5250*/  FADD R36, R36, R75 ;  /* 0x0000004b24247221 */ /* 0x000fe20000000000 */
[----:B------:R-:W-:Y:S01]  /*5260*/  FADD R17, R17, R62 ;  /* 0x0000003e11117221 */ /* 0x000fe20000000000 */
[----:B0-----:R-:W-:Y:S01]  /*5270*/  FMUL R75, R15, UR75 ;  /* 0x0000004b0f4b7c20 */ /* 0x001fe20008400000 */
[----:B------:R-:W-:-:S03]  /*5280*/  FMUL R92, R14, UR75 ;  /* 0x0000004b0e5c7c20 */ /* 0x000fc60008400000 */
[C---:B------:R-:W-:Y:S01]  /*5290*/  FFMA R31, R14.reuse, UR74, -R75 ;  /* 0x0000004a0e1f7c23 */ /* 0x040fe2000800084b */
[C---:B------:R-:W-:Y:S01]  /*52a0*/  FMUL R75, R15.reuse, UR77 ;  /* 0x0000004d0f4b7c20 */ /* 0x040fe20008400000 */
[----:B------:R-:W-:Y:S01]  /*52b0*/  FFMA R62, R15, UR74, R92 ;  /* 0x0000004a0f3e7c23 */ /* 0x000fe2000800005c */
[----:B------:R-:W0:Y:S02]  /*52c0*/  LDCU.64 UR74, c[0x3][0x1018] ;  /* 0x00c20300ff4a77ac */ /* 0x000e240008000a00 */
[----:B------:R-:W-:Y:S01]  /*52d0*/  FFMA R75, R14, UR76, -R75 ;  /* 0x0000004c0e4b7c23 */ /* 0x000fe2000800084b */
[----:B------:R-:W4:Y:S01]  /*52e0*/  LDCU.64 UR76, c[0x3][0x1118] ;  /* 0x00c22300ff4c77ac */ /* 0x000f220008000a00 */
[----:B------:R-:W-:Y:S04]  /*52f0*/  STS.64 [UR4+0x100], R36 ;  /* 0x00010024ff007988 */ /* 0x000fe80008000a04 */
[----:B------:R-:W5:Y:S01]  /*5300*/  LDS.64 R36, [UR4+0x140] ;  /* 0x00014004ff247984 */ /* 0x000f620008000a00 */
[----:B-1----:R-:W-:Y:S01]  /*5310*/  FADD R38, R49, R38 ;  /* 0x0000002631267221 */ /* 0x002fe20000000000 */
[----:B---3--:R-:W-:Y:S01]  /*5320*/  FADD R43, R43, R48 ;  /* 0x000000302b2b7221 */ /* 0x008fe20000000000 */
[----:B------:R-:W-:Y:S01]  /*5330*/  FADD R20, R20, R69 ;  /* 0x0000004514147221 */ /* 0x000fe20000000000 */
[----:B------:R-:W-:Y:S04]  /*5340*/  STS.64 [UR4+0x108], R40 ;  /* 0x00010828ff007988 */ /* 0x000fe80008000a04 */
[----:B------:R-:W1:Y:S01]  /*5350*/  LDS.64 R40, [UR4+0x148] ;  /* 0x00014804ff287984 */ /* 0x000e620008000a00 */
[C---:B0-----:R-:W-:Y:S01]  /*5360*/  FMUL R69, R15.reuse, UR75 ;  /* 0x0000004b0f457c20 */ /* 0x041fe20008400000 */
[C---:B------:R-:W-:Y:S01]  /*5370*/  FMUL R92, R14.reuse, UR75 ;  /* 0x0000004b0e5c7c20 */ /* 0x040fe20008400000 */
[----:B----4-:R-:W-:Y:S01]  /*5380*/  FMUL R49, R15, UR77 ;  /* 0x0000004d0f317c20 */ /* 0x010fe20008400000 */
[C---:B------:R-:W-:Y:S01]  /*5390*/  FMUL R48, R14.reuse, UR77 ;  /* 0x0000004d0e307c20 */ /* 0x040fe20008400000 */
[----:B------:R-:W-:-:S02]  /*53a0*/  FFMA R69, R14, UR74, -R69 ;  /* 0x0000004a0e457c23 */ /* 0x000fc40008000845 */
[----:B------:R-:W-:Y:S01]  /*53b0*/  FFMA R49, R14, UR76, -R49 ;  /* 0x0000004c0e317c23 */ /* 0x000fe20008000831 */
[C---:B------:R-:W-:Y:S01]  /*53c0*/  FFMA R48, R15.reuse, UR76, R48 ;  /* 0x0000004c0f307c23 */ /* 0x040fe20008000030 */
[----:B------:R-:W0:Y:S01]  /*53d0*/  LDCU.64 UR76, c[0x3][0x1318] ;  /* 0x00c26300ff4c77ac */ /* 0x000e220008000a00 */
[----:B------:R-:W-:Y:S01]  /*53e0*/  FFMA R92, R15, UR74, R92 ;  /* 0x0000004a0f5c7c23 */ /* 0x000fe2000800005c */
[----:B------:R-:W3:Y:S01]  /*53f0*/  LDCU.64 UR74, c[0x3][0x1218] ;  /* 0x00c24300ff4a77ac */ /* 0x000ee20008000a00 */
[----:B------:R-:W-:Y:S04]  /*5400*/  STS.64 [UR4+0x110], R16 ;  /* 0x00011010ff007988 */ /* 0x000fe80008000a04 */
[----:B------:R-:W4:Y:S01]  /*5410*/  LDS.64 R16, [UR4+0x138] ;  /* 0x00013804ff107984 */ /* 0x000f220008000a00 */
[----:B------:R-:W-:-:S03]  /*5420*/  FADD R39, R90, R39 ;  /* 0x000000275a277221 */ /* 0x000fc60000000000 */
[----:B------:R0:W-:Y:S02]  /*5430*/  STS.64 [UR4+0x120], R20 ;  /* 0x00012014ff007988 */ /* 0x0001e40008000a04 */
[C---:B0-----:R-:W-:Y:S01]  /*5440*/  FMUL R21, R15.reuse, UR77 ;  /* 0x0000004d0f157c20 */ /* 0x041fe20008400000 */
[C---:B------:R-:W-:Y:S01]  /*5450*/  FMUL R20, R14.reuse, UR77 ;  /* 0x0000004d0e147c20 */ /* 0x040fe20008400000 */
[----:B---3--:R-:W-:Y:S01]  /*5460*/  FMUL R85, R15, UR75 ;  /* 0x0000004b0f557c20 */ /* 0x008fe20008400000 */
[----:B------:R-:W-:Y:S01]  /*5470*/  FMUL R90, R14, UR75 ;  /* 0x0000004b0e5a7c20 */ /* 0x000fe20008400000 */
[----:B-----5:R-:W-:Y:S01]  /*5480*/  FADD R36, R36, R57 ;  /* 0x0000003924247221 */ /* 0x020fe20000000000 */
[----:B------:R-:W-:Y:S01]  /*5490*/  FADD R37, R37, R64 ;  /* 0x0000004025257221 */ /* 0x000fe20000000000 */
[C---:B------:R-:W-:Y:S01]  /*54a0*/  FFMA R57, R14.reuse, UR76, -R21 ;  /* 0x0000004c0e397c23 */ /* 0x040fe20008000815 */
[C---:B------:R-:W-:Y:S01]  /*54b0*/  FFMA R64, R15.reuse, UR76, R20 ;  /* 0x0000004c0f407c23 */ /* 0x040fe20008000014 */
[----:B------:R-:W-:Y:S01]  /*54c0*/  FFMA R85, R14, UR74, -R85 ;  /* 0x0000004a0e557c23 */ /* 0x000fe20008000855 */
[----:B------:R-:W-:Y:S01]  /*54d0*/  FFMA R90, R15, UR74, R90 ;  /* 0x0000004a0f5a7c23 */ /* 0x000fe2000800005a */
[----:B------:R-:W0:Y:S01]  /*54e0*/  LDS.64 R20, [UR4+0x50] ;  /* 0x00005004ff147984 */ /* 0x000e220008000a00 */
[----:B------:R-:W3:Y:S01]  /*54f0*/  LDCU.64 UR74, c[0x3][0x1418] ;  /* 0x00c28300ff4a77ac */ /* 0x000ee20008000a00 */
[----:B-1----:R-:W-:Y:S01]  /*5500*/  FADD R40, R33, R40 ;  /* 0x0000002821287221 */ /* 0x002fe20000000000 */
[----:B------:R-:W-:Y:S01]  /*5510*/  FADD R41, R56, R41 ;  /* 0x0000002938297221 */ /* 0x000fe20000000000 */
[----:B------:R-:W1:Y:S01]  /*5520*/  LDCU.64 UR76, c[0x3][0x1518] ;  /* 0x00c2a300ff4c77ac */ /* 0x000e620008000a00 */
[----:B------:R-:W-:Y:S04]  /*5530*/  STS.64 [UR4+0x128], R38 ;  /* 0x00012826ff007988 */ /* 0x000fe80008000a04 */
[----:B------:R-:W5:Y:S01]  /*5540*/  LDS.64 R38, [UR4+0x58] ;  /* 0x00005804ff267984 */ /* 0x000f620008000a00 */
[----:B----4-:R-:W-:Y:S01]  /*5550*/  FADD R16, R83, R16 ;  /* 0x0000001053107221 */ /* 0x010fe20000000000 */
[----:B---3--:R-:W-:Y:S01]  /*5560*/  FMUL R33, R15, UR75 ;  /* 0x0000004b0f217c20 */ /* 0x008fe20008400000 */
[----:B------:R-:W-:Y:S01]  /*5570*/  FMUL R56, R14, UR75 ;  /* 0x0000004b0e387c20 */ /* 0x000fe20008400000 */
[----:B------:R-:W-:-:S02]  /*5580*/  FADD R17, R88, R17 ;  /* 0x0000001158117221 */ /* 0x000fc40000000000 */
[C---:B------:R-:W-:Y:S01]  /*5590*/  FFMA R33, R14.reuse, UR74, -R33 ;  /* 0x0000004a0e217c23 */ /* 0x040fe20008000821 */
[C---:B------:R-:W-:Y:S01]  /*55a0*/  FFMA R56, R15.reuse, UR74, R56 ;  /* 0x0000004a0f387c23 */ /* 0x040fe20008000038 */
[----:B------:R-:W3:Y:S01]  /*55b0*/  LDCU.64 UR74, c[0x3][0x1618] ;  /* 0x00c2c300ff4a77ac */ /* 0x000ee20008000a00 */
[----:B------:R-:W-:Y:S04]  /*55c0*/  STS.64 [UR4+0x138], R16 ;  /* 0x00013810ff007988 */ /* 0x000fe80008000a04 */
[----:B------:R-:W4:Y:S01]  /*55d0*/  LDS.64 R16, [UR4+0x68] ;  /* 0x00006804ff107984 */ /* 0x000f220008000a00 */
[----:B-1----:R-:W-:Y:S01]  /*55e0*/  FMUL R83, R15, UR77 ;  /* 0x0000004d0f537c20 */ /* 0x002fe20008400000 */
[----:B------:R-:W-:Y:S02]  /*55f0*/  FMUL R88, R14, UR77 ;  /* 0x0000004d0e587c20 */ /* 0x000fe40008400000 */
[----:B------:R-:W-:Y:S04]  /*5600*/  STS.64 [UR4+0x140], R36 ;  /* 0x00014024ff007988 */ /* 0x000fe80008000a04 */
[----:B------:R-:W1:Y:S01]  /*5610*/  LDS.64 R36, [UR4+0x70] ;  /* 0x00007004ff247984 */ /* 0x000e620008000a00 */
[----:B0-----:R-:W-:Y:S01]  /*5620*/  FADD R20, R20, R45 ;  /* 0x0000002d14147221 */ /* 0x001fe20000000000 */
[----:B------:R-:W-:Y:S01]  /*5630*/  FADD R21, R21, R44 ;  /* 0x0000002c15157221 */ /* 0x000fe20000000000 */
[C---:B------:R-:W-:Y:S01]  /*5640*/  FFMA R45, R14.reuse, UR76, -R83 ;  /* 0x0000004c0e2d7c23 */ /* 0x040fe20008000853 */
[C---:B------:R-:W-:Y:S01]  /*5650*/  FFMA R44, R15.reuse, UR76, R88 ;  /* 0x0000004c0f2c7c23 */ /* 0x040fe20008000058 */
[C---:B---3--:R-:W-:Y:S01]  /*5660*/  FMUL R83, R15.reuse, UR75 ;  /* 0x0000004b0f537c20 */ /* 0x048fe20008400000 */
[----:B------:R-:W-:Y:S01]  /*5670*/  FMUL R88, R14, UR75 ;  /* 0x0000004b0e587c20 */ /* 0x000fe20008400000 */
[----:B------:R-:W-:Y:S01]  /*5680*/  FADD R42, R42, R13 ;  /* 0x0000000d2a2a7221 */ /* 0x000fe20000000000 */
[----:B------:R-:W-:Y:S01]  /*5690*/  STS.64 [UR4+0x148], R40 ;  /* 0x00014828ff007988 */ /* 0x000fe20008000a04 */
[----:B------:R-:W-:Y:S01]  /*56a0*/  FFMA R83, R14, UR74, -R83 ;  /* 0x0000004a0e537c23 */ /* 0x000fe20008000853 */
[----:B------:R-:W-:Y:S01]  /*56b0*/  FFMA R88, R15, UR74, R88 ;  /* 0x0000004a0f587c23 */ /* 0x000fe20008000058 */
[----:B------:R-:W0:Y:S01]  /*56c0*/  LDCU.64 UR74, c[0x3][0x1818] ;  /* 0x00c30300ff4a77ac */ /* 0x000e220008000a00 */
[----:B------:R-:W-:Y:S01]  /*56d0*/  STS.64 [UR4+0x130], R42 ;  /* 0x0001302aff007988 */ /* 0x000fe20008000a04 */
[----:B-----5:R-:W-:Y:S01]  /*56e0*/  FADD R38, R81, R38 ;  /* 0x0000002651267221 */ /* 0x020fe20000000000 */
[----:B------:R-:W-:Y:S01]  /*56f0*/  FADD R39, R86, R39 ;  /* 0x0000002756277221 */ /* 0x000fe20000000000 */
[----:B------:R-:W3:Y:S01]  /*5700*/  LDCU.64 UR76, c[0x3][0x1718] ;  /* 0x00c2e300ff4c77ac */ /* 0x000ee20008000a00 */
[----:B------:R-:W5:Y:S04]  /*5710*/  LDS.64 R42, [UR4+0x60] ;  /* 0x00006004ff2a7984 */ /* 0x000f680008000a00 */
[----:B------:R-:W3:Y:S01]  /*5720*/  LDS.64 R40, [UR4+0x78] ;  /* 0x00007804ff287984 */ /* 0x000ee20008000a00 */
[----:B0-----:R-:W-:Y:S01]  /*5730*/  FMUL R81, R15, UR75 ;  /* 0x0000004b0f517c20 */ /* 0x001fe20008400000 */
[----:B------:R-:W-:Y:S01]  /*5740*/  FMUL R86, R14, UR75 ;  /* 0x0000004b0e567c20 */ /* 0x000fe20008400000 */
[----:B----4-:R-:W-:Y:S01]  /*5750*/  FADD R16, R47, R16 ;  /* 0x000000102f107221 */ /* 0x010fe20000000000 */
[----:B------:R-:W-:Y:S01]  /*5760*/  FADD R17, R46, R17 ;  /* 0x000000112e117221 */ /* 0x000fe20000000000 */
[----:B------:R-:W-:Y:S01]  /*5770*/  FFMA R47, R14, UR74, -R81 ;  /* 0x0000004a0e2f7c23 */ /* 0x000fe20008000851 */
[----:B------:R-:W-:Y:S01]  /*5780*/  FFMA R46, R15, UR74, R86 ;  /* 0x0000004a0f2e7c23 */ /* 0x000fe20008000056 */
[----:B------:R-:W0:Y:S01]  /*5790*/  LDCU.64 UR74, c[0x3][0x1a18] ;  /* 0x00c34300ff4a77ac */ /* 0x000e220008000a00 */
[----:B------:R-:W-:Y:S04]  /*57a0*/  STS.64 [UR4+0x58], R38 ;  /* 0x00005826ff007988 */ /* 0x000fe80008000a04 */
[----:B------:R-:W4:Y:S01]  /*57b0*/  LDS.64 R38, [UR4+0x88] ;  /* 0x00008804ff267984 */ /* 0x000f220008000a00 */
[----:B-1----:R-:W-:Y:S01]  /*57c0*/  FADD R36, R36, R61 ;  /* 0x0000003d24247221 */ /* 0x002fe20000000000 */
[----:B------:R-:W-:-:S02]  /*57d0*/  FADD R37, R37, R58 ;  /* 0x0000003a25257221 */ /* 0x000fc40000000000 */
[----:B------:R-:W-:Y:S04]  /*57e0*/  STS.64 [UR4+0x50], R20 ;  /* 0x00005014ff007988 */ /* 0x000fe80008000a04 */
[----:B------:R-:W1:Y:S01]  /*57f0*/  LDS.64 R20, [UR4+0x80] ;  /* 0x00008004ff147984 */ /* 0x000e620008000a00 */
[----:B0-----:R-:W-:Y:S01]  /*5800*/  FMUL R61, R15, UR75 ;  /* 0x0000004b0f3d7c20 */ /* 0x001fe20008400000 */
[----:B------:R-:W-:-:S03]  /*5810*/  FMUL R58, R14, UR75 ;  /* 0x0000004b0e3a7c20 */ /* 0x000fc60008400000 */
[----:B------:R-:W-:Y:S01]  /*5820*/  FFMA R61, R14, UR74, -R61 ;  /* 0x0000004a0e3d7c23 */ /* 0x000fe2000800083d */
[----:B------:R-:W-:Y:S01]  /*5830*/  FFMA R58, R15, UR74, R58 ;  /* 0x0000004a0f3a7c23 */ /* 0x000fe2000800003a */
[----:B------:R-:W0:Y:S01]  /*5840*/  LDCU.64 UR74, c[0x3][0x1c18] ;  /* 0x00c38300ff4a77ac */ /* 0x000e220008000a00 */
[----:B-----5:R-:W-:Y:S01]  /*5850*/  FADD R42, R42, R77 ;  /* 0x0000004d2a2a7221 */ /* 0x020fe20000000000 */
[----:B------:R-:W-:Y:S01]  /*5860*/  FADD R43, R43, R60 ;  /* 0x0000003c2b2b7221 */ /* 0x000fe20000000000 */
[----:B---3--:R-:W-:Y:S01]  /*5870*/  FMUL R77, R15, UR77 ;  /* 0x0000004d0f4d7c20 */ /* 0x008fe20008400000 */
[----:B------:R-:W-:-:S03]  /*5880*/  FMUL R60, R14, UR77 ;  /* 0x0000004d0e3c7c20 */ /* 0x000fc60008400000 */
[----:B------:R-:W-:Y:S01]  /*5890*/  FFMA R77, R14, UR76, -R77 ;  /* 0x0000004c0e4d7c23 */ /* 0x000fe2000800084d */
[----:B------:R-:W-:Y:S01]  /*58a0*/  FFMA R60, R15, UR76, R60 ;  /* 0x0000004c0f3c7c23 */ /* 0x000fe2000800003c */
[----:B------:R-:W3:Y:S01]  /*58b0*/  LDCU.64 UR76, c[0x3][0x1918] ;  /* 0x00c32300ff4c77ac */ /* 0x000ee20008000a00 */
[----:B------:R0:W-:Y:S01]  /*58c0*/  STS.64 [UR4+0x68], R16 ;  /* 0x00006810ff007988 */ /* 0x0001e20008000a04 */
[----:B------:R-:W-:Y:S01]  /*58d0*/  FADD R40, R51, R40 ;  /* 0x0000002833287221 */ /* 0x000fe20000000000 */
[----:B------:R-:W-:Y:S02]  /*58e0*/  FADD R41, R50, R41 ;  /* 0x0000002932297221 */ /* 0x000fe40000000000 */
[----:B------:R-:W5:Y:S01]  /*58f0*/  LDS.64 R50, [UR4+0x90] ;  /* 0x00009004ff327984 */ /* 0x000f620008000a00 */
[----:B0-----:R-:W-:Y:S01]  /*5900*/  FMUL R17, R15, UR75 ;  /* 0x0000004b0f117c20 */ /* 0x001fe20008400000 */
[----:B----4-:R-:W-:-:S03]  /*5910*/  FADD R38, R65, R38 ;  /* 0x0000002641267221 */ /* 0x010fc60000000000 */
[C---:B------:R-:W-:Y:S02]  /*5920*/  FFMA R65, R14.reuse, UR74, -R17 ;  /* 0x0000004a0e417c23 */ /* 0x040fe40008000811 */
[----:B------:R-:W0:Y:S04]  /*5930*/  LDS.64 R16, [UR4+0x98] ;  /* 0x00009804ff107984 */ /* 0x000e280008000a00 */
[----:B------:R3:W-:Y:S01]  /*5940*/  STS.64 [UR4+0x60], R42 ;  /* 0x0000602aff007988 */ /* 0x0007e20008000a04 */
[----:B-1----:R-:W-:Y:S01]  /*5950*/  FADD R21, R21, R84 ;  /* 0x0000005415157221 */ /* 0x002fe20000000000 */
[----:B---3--:R-:W-:Y:S01]  /*5960*/  FMUL R43, R15, UR77 ;  /* 0x0000004d0f2b7c20 */ /* 0x008fe20008400000 */
[----:B------:R-:W-:-:S03]  /*5970*/  FMUL R42, R14, UR77 ;  /* 0x0000004d0e2a7c20 */ /* 0x000fc60008400000 */
[C---:B------:R-:W-:Y:S01]  /*5980*/  FFMA R43, R14.reuse, UR76, -R43 ;  /* 0x0000004c0e2b7c23 */ /* 0x040fe2000800082b */
[----:B------:R-:W-:Y:S01]  /*5990*/  FFMA R42, R15, UR76, R42 ;  /* 0x0000004c0f2a7c23 */ /* 0x000fe2000800002a */
[----:B------:R-:W1:Y:S01]  /*59a0*/  LDCU.64 UR76, c[0x3][0x1b18] ;  /* 0x00c36300ff4c77ac */ /* 0x000e620008000a00 */
[----:B------:R-:W-:-:S04]  /*59b0*/  FMUL R84, R14, UR75 ;  /* 0x0000004b0e547c20 */ /* 0x000fc80008400000 */
[C---:B------:R-:W-:Y:S01]  /*59c0*/  FFMA R84, R15.reuse, UR74, R84 ;  /* 0x0000004a0f547c23 */ /* 0x040fe20008000054 */
[----:B------:R-:W3:Y:S01]  /*59d0*/  LDCU.64 UR74, c[0x3][0x1e18] ;  /* 0x00c3c300ff4a77ac */ /* 0x000ee20008000a00 */
[----:B------:R-:W-:Y:S04]  /*59e0*/  STS.64 [UR4+0x70], R36 ;  /* 0x00007024ff007988 */ /* 0x000fe80008000a04 */
[----:B------:R-:W4:Y:S01]  /*59f0*/  LDS.64 R36, [UR4+0xa0] ;  /* 0x0000a004ff247984 */ /* 0x000f220008000a00 */
[----:B------:R-:W-:Y:S01]  /*5a00*/  FADD R20, R20, R73 ;  /* 0x0000004914147221 */ /* 0x000fe20000000000 */
[----:B-1----:R-:W-:Y:S01]  /*5a10*/  FMUL R81, R15, UR77 ;  /* 0x0000004d0f517c20 */ /* 0x002fe20008400000 */
[----:B------:R-:W-:-:S03]  /*5a20*/  FMUL R86, R14, UR77 ;  /* 0x0000004d0e567c20 */ /* 0x000fc60008400000 */
[C---:B------:R-:W-:Y:S01]  /*5a30*/  FFMA R73, R14.reuse, UR76, -R81 ;  /* 0x0000004c0e497c23 */ /* 0x040fe20008000851 */
[----:B------:R-:W-:Y:S01]  /*5a40*/  FFMA R86, R15, UR76, R86 ;  /* 0x0000004c0f567c23 */ /* 0x000fe20008000056 */
[----:B------:R-:W1:Y:S01]  /*5a50*/  LDCU.64 UR76, c[0x3][0x1d18] ;  /* 0x00c3a300ff4c77ac */ /* 0x000e620008000a00 */
[----:B-----5:R-:W-:Y:S01]  /*5a60*/  FADD R51, R51, R78 ;  /* 0x0000004e33337221 */ /* 0x020fe20000000000 */
[----:B---3--:R-:W-:Y:S01]  /*5a70*/  FMUL R81, R15, UR75 ;  /* 0x0000004b0f517c20 */ /* 0x008fe20008400000 */
[----:B------:R-:W-:Y:S01]  /*5a80*/  FMUL R78, R14, UR75 ;  /* 0x0000004b0e4e7c20 */ /* 0x000fe20008400000 */
[----:B------:R-:W-:Y:S01]  /*5a90*/  FADD R39, R82, R39 ;  /* 0x0000002752277221 */ /* 0x000fe20000000000 */
[----:B0-----:R-:W-:Y:S01]  /*5aa0*/  FADD R16, R55, R16 ;  /* 0x0000001037107221 */ /* 0x001fe20000000000 */
[----:B------:R-:W-:Y:S01]  /*5ab0*/  FADD R17, R54, R17 ;  /* 0x0000001136117221 */ /* 0x000fe20000000000 */
[----:B------:R-:W-:Y:S01]  /*5ac0*/  FFMA R55, R14, UR74, -R81 ;  /* 0x0000004a0e377c23 */ /* 0x000fe20008000851 */
[----:B------:R-:W-:Y:S01]  /*5ad0*/  FFMA R54, R15, UR74, R78 ;  /* 0x0000004a0f367c23 */ /* 0x000fe2000800004e */
[----:B------:R-:W2:Y:S01]  /*5ae0*/  LDCU.64 UR74, c[0x3][0x20] ;  /* 0x00c00400ff4a77ac */ /* 0x000ea20008000a00 */
[----:B------:R-:W-:Y:S04]  /*5af0*/  STS.64 [UR4+0x88], R38 ;  /* 0x00008826ff007988 */ /* 0x000fe80008000a04 */
[----:B------:R-:W-:Y:S04]  /*5b00*/  STS.64 [UR4+0x78], R40 ;  /* 0x00007828ff007988 */ /* 0x000fe80008000a04 */
[----:B------:R-:W0:Y:S01]  /*5b10*/  LDS.64 R38, [UR4+0xb8] ;  /* 0x0000b804ff267984 */ /* 0x000e220008000a00 */
[----:B------:R-:W-:-:S03]  /*5b20*/  FADD R50, R50, R59 ;  /* 0x0000003b32327221 */ /* 0x000fc60000000000 */
[----:B------:R-:W3:Y:S01]  /*5b30*/  LDS.64 R40, [UR4+0xa8] ;  /* 0x0000a804ff287984 */ /* 0x000ee20008000a00 */
[----:B-1----:R-:W-:Y:S01]  /*5b40*/  FMUL R59, R15, UR77 ;  /* 0x0000004d0f3b7c20 */ /* 0x002fe20008400000 */
[----:B------:R-:W-:-:S03]  /*5b50*/  FMUL R82, R14, UR77 ;  /* 0x0000004d0e527c20 */ /* 0x000fc60008400000 */
[----:B------:R-:W-:Y:S01]  /*5b60*/  FFMA R59, R14, UR76, -R59 ;  /* 0x0000004c0e3b7c23 */ /* 0x000fe2000800083b */
[----:B------:R-:W-:Y:S01]  /*5b70*/  FFMA R82, R15, UR76, R82 ;  /* 0x0000004c0f527c23 */ /* 0x000fe20008000052 */
[----:B------:R-:W1:Y:S01]  /*5b80*/  LDCU.64 UR76, c[0x3][0x1f18] ;  /* 0x00c3e300ff4c77ac */ /* 0x000e620008000a00 */
[----:B------:R2:W-:Y:S01]  /*5b90*/  STS.64 [UR4+0x80], R20 ;  /* 0x00008014ff007988 */ /* 0x0005e20008000a04 */
[----:B----4-:R-:W-:Y:S01]  /*5ba0*/  FADD R36, R36, R79 ;  /* 0x0000004f24247221 */ /* 0x010fe20000000000 */
[----:B------:R-:W-:Y:S01]  /*5bb0*/  FADD R37, R37, R76 ;  /* 0x0000004c25257221 */ /* 0x000fe20000000000 */
[----:B--2---:R-:W-:Y:S01]  /*5bc0*/  FMUL R21, R19, UR75 ;  /* 0x0000004b13157c20 */ /* 0x004fe20008400000 */
[----:B------:R-:W-:-:S03]  /*5bd0*/  FMUL R20, R18, UR75 ;  /* 0x0000004b12147c20 */ /* 0x000fc60008400000 */
[----:B------:R-:W-:Y:S01]  /*5be0*/  FFMA R79, R18, UR74, -R21 ;  /* 0x0000004a124f7c23 */ /* 0x000fe20008000815 */
[----:B------:R-:W-:Y:S01]  /*5bf0*/  FFMA R76, R19, UR74, R20 ;  /* 0x0000004a134c7c23 */ /* 0x000fe20008000014 */
[----:B------:R-:W2:Y:S01]  /*5c00*/  LDCU.64 UR74, c[0x3][0x220] ;  /* 0x00c04400ff4a77ac */ /* 0x000ea20008000a00 */
[----:B------:R-:W4:Y:S01]  /*5c10*/  LDS.64 R20, [UR4+0xc8] ;  /* 0x0000c804ff147984 */ /* 0x000f220008000a00 */
[----:B-1----:R-:W-:Y:S01]  /*5c20*/  FMUL R81, R15, UR77 ;  /* 0x0000004d0f517c20 */ /* 0x002fe20008400000 */
[----:B------:R-:W-:-:S03]  /*5c30*/  FMUL R78, R14, UR77 ;  /* 0x0000004d0e4e7c20 */ /* 0x000fc60008400000 */
[----:B------:R-:W-:Y:S01]  /*5c40*/  FFMA R81, R14, UR76, -R81 ;  /* 0x0000004c0e517c23 */ /* 0x000fe20008000851 */
[----:B------:R-:W-:Y:S01]  /*5c50*/  FFMA R78, R15, UR76, R78 ;  /* 0x0000004c0f4e7c23 */ /* 0x000fe2000800004e */
[----:B------:R-:W1:Y:S01]  /*5c60*/  LDCU.64 UR76, c[0x3][0x120] ;  /* 0x00c02400ff4c77ac */ /* 0x000e620008000a00 */
[----:B------:R2:W-:Y:S04]  /*5c70*/  STS.64 [UR4+0x90], R50 ;  /* 0x00009032ff007988 */ /* 0x0005e80008000a04 */
[----:B------:R-:W-:Y:S01]  /*5c80*/  STS.64 [UR4+0x98], R16 ;  /* 0x00009810ff007988 */ /* 0x000fe20008000a04 */
[----:B0-----:R-:W-:Y:S01]  /*5c90*/  FADD R38, R53, R38 ;  /* 0x0000002635267221 */ /* 0x001fe20000000000 */
[----:B------:R-:W-:Y:S02]  /*5ca0*/  FADD R39, R72, R39 ;  /* 0x0000002748277221 */ /* 0x000fe40000000000 */
[----:B------:R-:W0:Y:S01]  /*5cb0*/  LDS.64 R16, [UR4+0xc0] ;  /* 0x0000c004ff107984 */ /* 0x000e220008000a00 */
[----:B--2---:R-:W-:Y:S01]  /*5cc0*/  FMUL R51, R19, UR75 ;  /* 0x0000004b13337c20 */ /* 0x004fe20008400000 */
[----:B------:R-:W-:Y:S01]  /*5cd0*/  FMUL R50, R18, UR75 ;  /* 0x0000004b12327c20 */ /* 0x000fe20008400000 */
[----:B---3--:R-:W-:Y:S01]  /*5ce0*/  FADD R40, R63, R40 ;  /* 0x000000283f287221 */ /* 0x008fe20000000000 */
[----:B------:R-:W-:Y:S01]  /*5cf0*/  FADD R41, R74, R41 ;  /* 0x000000294a297221 */ /* 0x000fe20000000000 */
[C---:B------:R-:W-:Y:S01]  /*5d00*/  FFMA R53, R18.reuse, UR74, -R51 ;  /* 0x0000004a12357c23 */ /* 0x040fe20008000833 */
[C---:B------:R-:W-:Y:S01]  /*5d10*/  FFMA R72, R19.reuse, UR74, R50 ;  /* 0x0000004a13487c23 */ /* 0x040fe20008000032 */
[----:B------:R-:W2:Y:S01]  /*5d20*/  LDCU.64 UR74, c[0x3][0x420] ;  /* 0x00c08400ff4a77ac */ /* 0x000ea20008000a00 */
[----:B------:R-:W3:Y:S04]  /*5d30*/  LDS.64 R14, [UR4+0xb0] ;  /* 0x0000b004ff0e7984 */ /* 0x000ee80008000a00 */
[----:B------:R-:W-:Y:S04]  /*5d40*/  STS.64 [UR4+0xa8], R40 ;  /* 0x0000a828ff007988 */ /* 0x000fe80008000a04 */
[----:B------:R-:W5:Y:S01]  /*5d50*/  LDS.64 R40, [UR4+0xd8] ;  /* 0x0000d804ff287984 */ /* 0x000f620008000a00 */
[----:B-1----:R-:W-:Y:S01]  /*5d60*/  FMUL R63, R19, UR77 ;  /* 0x0000004d133f7c20 */ /* 0x002fe20008400000 */
[----:B------:R-:W-:-:S03]  /*5d70*/  FMUL R74, R18, UR77 ;  /* 0x0000004d124a7c20 */ /* 0x000fc60008400000 */
[C---:B------:R-:W-:Y:S01]  /*5d80*/  FFMA R63, R18.reuse, UR76, -R63 ;  /* 0x0000004c123f7c23 */ /* 0x040fe2000800083f */
[C---:B------:R-:W-:Y:S01]  /*5d90*/  FFMA R74, R19.reuse, UR76, R74 ;  /* 0x0000004c134a7c23 */ /* 0x040fe2000800004a */
[----:B------:R-:W1:Y:S01]  /*5da0*/  LDCU.64 UR76, c[0x3][0x320] ;  /* 0x00c06400ff4c77ac */ /* 0x000e620008000a00 */
[----:B--2---:R-:W-:Y:S01]  /*5db0*/  FMUL R51, R19, UR75 ;  /* 0x0000004b13337c20 */ /* 0x004fe20008400000 */
[----:B------:R-:W-:Y:S01]  /*5dc0*/  FMUL R50, R18, UR75 ;  /* 0x0000004b12327c20 */ /* 0x000fe20008400000 */
[----:B----4-:R-:W-:Y:S01]  /*5dd0*/  FADD R20, R75, R20 ;  /* 0x000000144b147221 */ /* 0x010fe20000000000 */
[----:B------:R-:W-:Y:S01]  /*5de0*/  FADD R21, R68, R21 ;  /* 0x0000001544157221 */ /* 0x000fe20000000000 */
[C---:B------:R-:W-:Y:S01]  /*5df0*/  FFMA R75, R18.reuse, UR74, -R51 ;  /* 0x0000004a124b7c23 */ /* 0x040fe20008000833 */
[C---:B------:R-:W-:Y:S01]  /*5e00*/  FFMA R68, R19.reuse, UR74, R50 ;  /* 0x0000004a13447c23 */ /* 0x040fe20008000032 */
[----:B------:R-:W2:Y:S01]  /*5e10*/  LDCU.64 UR74, c[0x3][0x620] ;  /* 0x00c0c400ff4a77ac */ /* 0x000ea20008000a00 */
[----:B------:R1:W-:Y:S02]  /*5e20*/  STS.64 [UR4+0xa0], R36 ;  /* 0x0000a024ff007988 */ /* 0x0003e40008000a04 */
[----:B-1----:R-:W-:Y:S01]  /*5e30*/  FMUL R37, R19, UR77 ;  /* 0x0000004d13257c20 */ /* 0x002fe20008400000 */
[----:B------:R-:W-:Y:S01]  /*5e40*/  FMUL R36, R18, UR77 ;  /* 0x0000004d12247c20 */ /* 0x000fe20008400000 */
[----:B0-----:R-:W-:Y:S01]  /*5e50*/  FADD R16, R16, R31 ;  /* 0x0000001f10107221 */ /* 0x001fe20000000000 */
[----:B------:R-:W-:Y:S01]  /*5e60*/  FADD R17, R17, R62 ;  /* 0x0000003e11117221 */ /* 0x000fe20000000000 */
[----:B------:R-:W-:Y:S01]  /*5e70*/  FFMA R31, R18, UR76, -R37 ;  /* 0x0000004c121f7c23 */ /* 0x000fe20008000825 */
[----:B------:R-:W-:Y:S01]  /*5e80*/  FFMA R62, R19, UR76, R36 ;  /* 0x0000004c133e7c23 */ /* 0x000fe20008000024 */
[----:B------:R-:W0:Y:S01]  /*5e90*/  LDCU.64 UR76, c[0x3][0x520] ;  /* 0x00c0a400ff4c77ac */ /* 0x000e220008000a00 */
[----:B------:R-:W1:Y:S01]  /*5ea0*/  LDS.64 R36, [UR4+0xd0] ;  /* 0x0000d004ff247984 */ /* 0x000e620008000a00 */
[----:B---3--:R-:W-:Y:S01]  /*5eb0*/  FADD R14, R14, R87 ;  /* 0x000000570e0e7221 */ /* 0x008fe20000000000 */
[----:B------:R-:W-:-:S02]  /*5ec0*/  FADD R15, R15, R94 ;  /* 0x0000005e0f0f7221 */ /* 0x000fc40000000000 */
[----:B------:R2:W-:Y:S01]  /*5ed0*/  STS.64 [UR4+0xb8], R38 ;  /* 0x0000b826ff007988 */ /* 0x0005e20008000a04 */
[----:B-----5:R-:W-:Y:S01]  /*5ee0*/  FADD R40, R49, R40 ;  /* 0x0000002831287221 */ /* 0x020fe20000000000 */
[----:B------:R-:W-:Y:S02]  /*5ef0*/  FADD R41, R48, R41 ;  /* 0x0000002930297221 */ /* 0x000fe40000000000 */
[----:B------:R-:W-:Y:S04]  /*5f00*/  STS.64 [UR4+0xb0], R14 ;  /* 0x0000b00eff007988 */ /* 0x000fe80008000a04 */
[----:B------:R-:W3:Y:S01]  /*5f10*/  LDS.64 R14, [UR4+0xe0] ;  /* 0x0000e004ff0e7984 */ /* 0x000ee20008000a00 */
[----:B--2---:R-:W-:Y:S01]  /*5f20*/  FMUL R39, R19, UR75 ;  /* 0x0000004b13277c20 */ /* 0x004fe20008400000 */
[----:B------:R-:W-:-:S03]  /*5f30*/  FMUL R38, R18, UR75 ;  /* 0x0000004b12267c20 */ /* 0x000fc60008400000 */
[C---:B------:R-:W-:Y:S01]  /*5f40*/  FFMA R49, R18.reuse, UR74, -R39 ;  /* 0x0000004a12317c23 */ /* 0x040fe20008000827 */
[C---:B------:R-:W-:Y:S01]  /*5f50*/  FFMA R48, R19.reuse, UR74, R38 ;  /* 0x0000004a13307c23 */ /* 0x040fe20008000026 */
[C---:B0-----:R-:W-:Y:S01]  /*5f60*/  FMUL R51, R19.reuse, UR77 ;  /* 0x0000004d13337c20 */ /* 0x041fe20008400000 */
[----:B------:R-:W0:Y:S01]  /*5f70*/  LDS.64 R38, [UR4+0xe8] ;  /* 0x0000e804ff267984 */ /* 0x000e220008000a00 */
[C---:B------:R-:W-:Y:S01]  /*5f80*/  FMUL R50, R18.reuse, UR77 ;  /* 0x0000004d12327c20 */ /* 0x040fe20008400000 */
[----:B------:R-:W2:Y:S01]  /*5f90*/  LDCU.64 UR74, c[0x3][0x820] ;  /* 0x00c10400ff4a77ac */ /* 0x000ea20008000a00 */
[----:B------:R-:W-:Y:S02]  /*5fa0*/  FFMA R51, R18, UR76, -R51 ;  /* 0x0000004c12337c23 */ /* 0x000fe40008000833 */
[----:B------:R-:W-:Y:S01]  /*5fb0*/  FFMA R50, R19, UR76, R50 ;  /* 0x0000004c13327c23 */ /* 0x000fe20008000032 */
[----:B------:R-:W4:Y:S01]  /*5fc0*/  LDCU.64 UR76, c[0x3][0x720] ;  /* 0x00c0e400ff4c77ac */ /* 0x000f220008000a00 */
[----:B------:R-:W-:Y:S04]  /*5fd0*/  STS.64 [UR4+0xc0], R16 ;  /* 0x0000c010ff007988 */ /* 0x000fe80008000a04 */
[----:B------:R-:W5:Y:S01]  /*5fe0*/  LDS.64 R16, [UR4+0xf0] ;  /* 0x0000f004ff107984 */ /* 0x000f620008000a00 */
[----:B-1----:R-:W-:Y:S01]  /*5ff0*/  FADD R36, R36, R69 ;  /* 0x0000004524247221 */ /* 0x002fe20000000000 */
[----:B------:R-:W-:Y:S01]  /*6000*/  FADD R37, R37, R92 ;  /* 0x0000005c25257221 */ /* 0x000fe20000000000 */
[C---:B----4-:R-:W-:Y:S01]  /*6010*/  FMUL R69, R19.reuse, UR77 ;  /* 0x0000004d13457c20 */ /* 0x050fe20008400000 */
[C---:B------:R-:W-:Y:S01]  /*6020*/  FMUL R92, R18.reuse, UR77 ;  /* 0x0000004d125c7c20 */ /* 0x040fe20008400000 */
[C---:B--2---:R-:W-:Y:S01]  /*6030*/  FMUL R87, R19.reuse, UR75 ;  /* 0x0000004b13577c20 */ /* 0x044fe20008400000 */
[C---:B------:R-:W-:Y:S01]  /*6040*/  FMUL R94, R18.reuse, UR75 ;  /* 0x0000004b125e7c20 */ /* 0x040fe20008400000 */
[----:B------:R-:W-:Y:S01]  /*6050*/  FFMA R69, R18, UR76, -R69 ;  /* 0x0000004c12457c23 */ /* 0x000fe20008000845 */
[----:B------:R-:W-:Y:S01]  /*6060*/  FFMA R92, R19, UR76, R92 ;  /* 0x0000004c135c7c23 */ /* 0x000fe2000800005c */
[----:B------:R-:W1:Y:S01]  /*6070*/  LDCU.64 UR76, c[0x3][0x920] ;  /* 0x00c12400ff4c77ac */ /* 0x000e620008000a00 */
[----:B---3--:R-:W-:Y:S01]  /*6080*/  FADD R15, R15, R90 ;  /* 0x0000005a0f0f7221 */ /* 0x008fe20000000000 */
[----:B------:R-:W-:Y:S01]  /*6090*/  FFMA R90, R19, UR74, R94 ;  /* 0x0000004a135a7c23 */ /* 0x000fe2000800005e */
[----:B0-----:R-:W-:Y:S01]  /*60a0*/  FADD R38, R57, R38 ;  /* 0x0000002639267221 */ /* 0x001fe20000000000 */
[----:B------:R-:W-:Y:S01]  /*60b0*/  FADD R39, R64, R39 ;  /* 0x0000002740277221 */ /* 0x000fe20000000000 */
[C---:B------:R-:W-:Y:S01]  /*60c0*/  FFMA R57, R18.reuse, UR74, -R87 ;  /* 0x0000004a12397c23 */ /* 0x040fe20008000857 */
[----:B------:R-:W0:Y:S03]  /*60d0*/  LDCU.64 UR74, c[0x3][0xa20] ;  /* 0x00c14400ff4a77ac */ /* 0x000e260008000a00 */
[----:B------:R-:W-:Y:S04]  /*60e0*/  STS.64 [UR4+0xe8], R38 ;  /* 0x0000e826ff007988 */ /* 0x000fe80008000a04 */
[----:B------:R-:W2:Y:S01]  /*60f0*/  LDS.64 R38, [UR4+0x108] ;  /* 0x00010804ff267984 */ /* 0x000ea20008000a00 */
[----:B-1----:R-:W-:-:S03]  /*6100*/  FMUL R64, R18, UR77 ;  /* 0x0000004d12407c20 */ /* 0x002fc60008400000 */
[----:B------:R1:W-:Y:S01]  /*6110*/  STS.64 [UR4+0xd8], R40 ;  /* 0x0000d828ff007988 */ /* 0x0003e20008000a04 */
[----:B------:R-:W-:Y:S01]  /*6120*/  FADD R14, R14, R85 ;  /* 0x000000550e0e7221 */ /* 0x000fe20000000000 */
[----:B-----5:R-:W-:Y:S01]  /*6130*/  FADD R16, R16, R33 ;  /* 0x0000002110107221 */ /* 0x020fe20000000000 */
[----:B------:R-:W-:Y:S01]  /*6140*/  FADD R17, R17, R56 ;  /* 0x0000003811117221 */ /* 0x000fe20000000000 */
[----:B------:R-:W-:Y:S01]  /*6150*/  STS.64 [UR4+0xd0], R36 ;  /* 0x0000d024ff007988 */ /* 0x000fe20008000a04 */
[C---:B-1----:R-:W-:Y:S01]  /*6160*/  FMUL R41, R19.reuse, UR77 ;  /* 0x0000004d13297c20 */ /* 0x042fe20008400000 */
[C---:B0-----:R-:W-:Y:S01]  /*6170*/  FMUL R56, R18.reuse, UR75 ;  /* 0x0000004b12387c20 */ /* 0x041fe20008400000 */
[C---:B------:R-:W-:Y:S01]  /*6180*/  FFMA R64, R19.reuse, UR76, R64 ;  /* 0x0000004c13407c23 */ /* 0x040fe20008000040 */
[----:B------:R-:W0:Y:S01]  /*6190*/  LDS.64 R36, [UR4+0x100] ;  /* 0x00010004ff247984 */ /* 0x000e220008000a00 */
[C---:B------:R-:W-:Y:S01]  /*61a0*/  FFMA R33, R18.reuse, UR76, -R41 ;  /* 0x0000004c12217c23 */ /* 0x040fe20008000829 */
[C---:B------:R-:W-:Y:S01]  /*61b0*/  FMUL R41, R19.reuse, UR75 ;  /* 0x0000004b13297c20 */ /* 0x040fe20008400000 */
[----:B------:R-:W1:Y:S01]  /*61c0*/  LDCU.64 UR76, c[0x3][0xb20] ;  /* 0x00c16400ff4c77ac */ /* 0x000e620008000a00 */
[----:B------:R3:W-:Y:S01]  /*61d0*/  STS.64 [UR4+0xe0], R14 ;  /* 0x0000e00eff007988 */ /* 0x0007e20008000a04 */
[C---:B------:R-:W-:Y:S01]  /*61e0*/  FFMA R56, R19.reuse, UR74, R56 ;  /* 0x0000004a13387c23 */ /* 0x040fe20008000038 */
[C---:B---3--:R-:W-:Y:S01]  /*61f0*/  FFMA R15, R18.reuse, UR74, -R41 ;  /* 0x0000004a120f7c23 */ /* 0x048fe20008000829 */
[----:B------:R-:W3:Y:S01]  /*6200*/  LDCU.64 UR74, c[0x3][0xc20] ;  /* 0x00c18400ff4a77ac */ /* 0x000ee20008000a00 */
[----:B-1----:R-:W-:Y:S01]  /*6210*/  FMUL R87, R19, UR77 ;  /* 0x0000004d13577c20 */ /* 0x002fe20008400000 */
[----:B------:R-:W-:-:S03]  /*6220*/  FMUL R96, R18, UR77 ;  /* 0x0000004d12607c20 */ /* 0x000fc60008400000 */
[----:B------:R-:W-:Y:S01]  /*6230*/  FFMA R87, R18, UR76, -R87 ;  /* 0x0000004c12577c23 */ /* 0x000fe20008000857 */
[----:B------:R-:W-:Y:S01]  /*6240*/  FFMA R96, R19, UR76, R96 ;  /* 0x0000004c13607c23 */ /* 0x000fe20008000060 */
[----:B------:R-:W1:Y:S01]  /*6250*/  LDCU.64 UR76, c[0x3][0xd20] ;  /* 0x00c1a400ff4c77ac */ /* 0x000e620008000a00 */
[----:B--2---:R-:W-:Y:S01]  /*6260*/  FADD R38, R77, R38 ;  /* 0x000000264d267221 */ /* 0x004fe20000000000 */
[----:B---3--:R-:W-:-:S04]  /*6270*/  FMUL R41, R19, UR75 ;  /* 0x0000004b13297c20 */ /* 0x008fc80008400000 */
[----:B------:R-:W-:Y:S02]  /*6280*/  FFMA R77, R18, UR74, -R41 ;  /* 0x0000004a124d7c23 */ /* 0x000fe40008000829 */
[----:B------:R-:W2:Y:S04]  /*6290*/  LDS.64 R40, [UR4+0x128] ;  /* 0x00012804ff287984 */ /* 0x000ea80008000a00 */
[----:B------:R-:W-:Y:S04]  /*62a0*/  STS.64 [UR4+0xf0], R16 ;  /* 0x0000f010ff007988 */ /* 0x000fe80008000a04 */
[----:B------:R-:W3:Y:S04]  /*62b0*/  LDS.64 R16, [UR4+0x118] ;  /* 0x00011804ff107984 */ /* 0x000ee80008000a00 */
[----:B------:R-:W-:Y:S01]  /*62c0*/  STS.64 [UR4+0xc8], R20 ;  /* 0x0000c814ff007988 */ /* 0x000fe20008000a04 */
[----:B0-----:R-:W-:-:S03]  /*62d0*/  FADD R36, R36, R83 ;  /* 0x0000005324247221 */ /* 0x001fc60000000000 */
[----:B------:R-:W0:Y:S01]  /*62e0*/  LDS.64 R20, [UR4+0xf8] ;  /* 0x0000f804ff147984 */ /* 0x000e220008000a00 */
[----:B------:R-:W-:Y:S01]  /*62f0*/  FADD R37, R37, R88 ;  /* 0x0000005825257221 */ /* 0x000fe20000000000 */
[----:B-1----:R-:W-:Y:S01]  /*6300*/  FMUL R83, R19, UR77 ;  /* 0x0000004d13537c20 */ /* 0x002fe20008400000 */
[----:B------:R-:W-:-:S03]  /*6310*/  FMUL R88, R18, UR77 ;  /* 0x0000004d12587c20 */ /* 0x000fc60008400000 */
[----:B------:R-:W-:Y:S01]  /*6320*/  FFMA R83, R18, UR76, -R83 ;  /* 0x0000004c12537c23 */ /* 0x000fe20008000853 */
[C---:B------:R-:W-:Y:S01]  /*6330*/  FFMA R88, R19.reuse, UR76, R88 ;  /* 0x0000004c13587c23 */ /* 0x040fe20008000058 */
[----:B------:R-:W1:Y:S01]  /*6340*/  LDCU.64 UR76, c[0x3][0xf20] ;  /* 0x00c1e400ff4c77ac */ /* 0x000e620008000a00 */
[----:B------:R1:W-:Y:S01]  /*6350*/  STS.64 [UR4+0x100], R36 ;  /* 0x00010024ff007988 */ /* 0x0003e20008000a04 */
[----:B------:R-:W-:Y:S01]  /*6360*/  P2R R13, PR, RZ, 0x1 ;  /* 0x00000001ff0d7803 */ /* 0x000fe20000000000 */
[----:B-1----:R-:W-:Y:S01]  /*6370*/  FMUL R37, R19, UR77 ;  /* 0x0000004d13257c20 */ /* 0x002fe20008400000 */
[----:B--2---:R-:W-:-:S03]  /*6380*/  FADD R40, R73, R40 ;  /* 0x0000002849287221 */ /* 0x004fc60000000000 */
[----:B------:R-:W-:Y:S01]  /*6390*/  FFMA R73, R18, UR76, -R37 ;  /* 0x0000004c12497c23 */ /* 0x000fe20008000825 */
[----:B------:R-:W-:Y:S01]  /*63a0*/  IADD3 R37, PT, PT, R52, R7, RZ ;  /* 0x0000000734257210 */ /* 0x000fe20007ffe0ff */
[----:B---3--:R-:W-:Y:S01]  /*63b0*/  FADD R16, R43, R16 ;  /* 0x000000102b107221 */ /* 0x008fe20000000000 */
[----:B------:R-:W-:Y:S02]  /*63c0*/  FADD R17, R42, R17 ;  /* 0x000000112a117221 */ /* 0x000fe40000000000 */
[C---:B------:R-:W-:Y:S01]  /*63d0*/  ISETP.GE.AND P0, PT, R37.reuse, UR5, PT ;  /* 0x0000000525007c0c */ /* 0x040fe2000bf06270 */
[----:B------:R-:W-:-:S04]  /*63e0*/  IMAD.WIDE R36, R37, 0x8, R110 ;  /* 0x0000000825247825 */ /* 0x000fc800078e026e */
[----:B------:R-:W-:Y:S01]  /*63f0*/  FMUL R14, R18, UR75 ;  /* 0x0000004b120e7c20 */ /* 0x000fe20008400000 */
[----:B------:R1:W-:Y:S01]  /*6400*/  STS.64 [UR4+0x118], R16 ;  /* 0x00011810ff007988 */ /* 0x0003e20008000a04 */
[----:B0-----:R-:W-:Y:S01]  /*6410*/  FADD R20, R45, R20 ;  /* 0x000000142d147221 */ /* 0x001fe20000000000 */
[----:B------:R-:W-:Y:S01]  /*6420*/  FADD R21, R44, R21 ;  /* 0x000000152c157221 */ /* 0x000fe20000000000 */
[----:B------:R-:W-:Y:S01]  /*6430*/  FADD R39, R60, R39 ;  /* 0x000000273c277221 */ /* 0x000fe20000000000 */
[----:B------:R-:W0:Y:S04]  /*6440*/  LDS.64 R44, [UR4+0x110] ;  /* 0x00011004ff2c7984 */ /* 0x000e280008000a00 */
[----:B------:R-:W-:Y:S01]  /*6450*/  LDS.64 R42, [UR4+0x130] ;  /* 0x00013004ff2a7984 */ /* 0x000fe20008000a00 */
[----:B-1----:R-:W-:-:S03]  /*6460*/  CS2R R16, SRZ ;  /* 0x0000000000107805 */ /* 0x002fc6000001ff00 */
[----:B------:R-:W-:Y:S04]  /*6470*/  STS.64 [UR4+0xf8], R20 ;  /* 0x0000f814ff007988 */ /* 0x000fe80008000a04 */
[----:B------:R-:W1:Y:S04]  /*6480*/  LDS.64 R20, [UR4+0x120] ;  /* 0x00012004ff147984 */ /* 0x000e680008000a00 */
[----:B------:R-:W2:Y:S01]  /*6490*/  @!P0 LDG.E.64 R16, desc[UR6][R36.64] ;  /* 0x0000000624108981 */ /* 0x000ea2000c1e1b00 */
[C---:B------:R-:W-:Y:S01]  /*64a0*/  FFMA R60, R19.reuse, UR74, R14 ;  /* 0x0000004a133c7c23 */ /* 0x040fe2000800000e */
[----:B------:R-:W3:Y:S02]  /*64b0*/  LDCU.64 UR74, c[0x3][0xe20] ;  /* 0x00c1c400ff4a77ac */ /* 0x000ee40008000a00 */
[----:B---3--:R-:W-:Y:S01]  /*64c0*/  FMUL R85, R19, UR75 ;  /* 0x0000004b13557c20 */ /* 0x008fe20008400000 */
[----:B------:R-:W-:Y:S01]  /*64d0*/  FMUL R14, R18, UR75 ;  /* 0x0000004b120e7c20 */ /* 0x000fe20008400000 */
[----:B0-----:R-:W-:Y:S01]  /*64e0*/  FADD R44, R44, R47 ;  /* 0x0000002f2c2c7221 */ /* 0x001fe20000000000 */
[----:B------:R-:W-:-:S02]  /*64f0*/  FADD R45, R45, R46 ;  /* 0x0000002e2d2d7221 */ /* 0x000fc40000000000 */
[----:B------:R-:W0:Y:S01]  /*6500*/  LDS.64 R46, [UR4+0x138] ;  /* 0x00013804ff2e7984 */ /* 0x000e220008000a00 */
[----:B-1----:R-:W-:Y:S01]  /*6510*/  FADD R20, R20, R61 ;  /* 0x0000003d14147221 */ /* 0x002fe20000000000 */
[----:B------:R-:W-:Y:S01]  /*6520*/  FADD R21, R21, R58 ;  /* 0x0000003a15157221 */ /* 0x000fe20000000000 */
[C---:B------:R-:W-:Y:S01]  /*6530*/  FFMA R61, R18.reuse, UR74, -R85 ;  /* 0x0000004a123d7c23 */ /* 0x040fe20008000855 */
[C---:B------:R-:W-:Y:S01]  /*6540*/  FFMA R58, R19.reuse, UR74, R14 ;  /* 0x0000004a133a7c23 */ /* 0x040fe2000800000e */
[----:B------:R-:W1:Y:S01]  /*6550*/  LDCU.64 UR74, c[0x3][0x1020] ;  /* 0x00c20400ff4a77ac */ /* 0x000e620008000a00 */
[----:B------:R-:W-:Y:S01]  /*6560*/  FMUL R14, R18, UR77 ;  /* 0x0000004d120e7c20 */ /* 0x000fe20008400000 */
[----:B------:R1:W-:Y:S01]  /*6570*/  STS.64 [UR4+0x108], R38 ;  /* 0x00010826ff007988 */ /* 0x0003e20008000a04 */
[----:B------:R-:W-:Y:S02]  /*6580*/  FADD R41, R86, R41 ;  /* 0x0000002956297221 */ /* 0x000fe40000000000 */
[----:B------:R-:W-:Y:S01]  /*6590*/  FFMA R86, R19, UR76, R14 ;  /* 0x0000004c13567c23 */ /* 0x000fe2000800000e */
[----:B------:R-:W-:Y:S01]  /*65a0*/  STS.64 [UR4+0x120], R20 ;  /* 0x00012014ff007988 */ /* 0x000fe20008000a04 */
[----:B------:R-:W3:Y:S03]  /*65b0*/  LDCU.64 UR76, c[0x3][0x1120] ;  /* 0x00c22400ff4c77ac */ /* 0x000ee60008000a00 */
[----:B------:R-:W4:Y:S01]  /*65c0*/  LDS.64 R20, [UR4+0x140] ;  /* 0x00014004ff147984 */ /* 0x000f220008000a00 */
[----:B------:R-:W-:Y:S01]  /*65d0*/  FADD R42, R42, R65 ;  /* 0x000000412a2a7221 */ /* 0x000fe20000000000 */
[----:B------:R-:W-:Y:S01]  /*65e0*/  FADD R43, R43, R84 ;  /* 0x000000542b2b7221 */ /* 0x000fe20000000000 */
[----:B-1----:R-:W-:Y:S01]  /*65f0*/  FMUL R39, R19, UR75 ;  /* 0x0000004b13277c20 */ /* 0x002fe20008400000 */
[----:B------:R-:W-:-:S03]  /*6600*/  FMUL R38, R18, UR75 ;  /* 0x0000004b12267c20 */ /* 0x000fc60008400000 */
[----:B------:R-:W-:Y:S01]  /*6610*/  FFMA R65, R18, UR74, -R39 ;  /* 0x0000004a12417c23 */ /* 0x000fe20008000827 */
[----:B------:R-:W-:Y:S01]  /*6620*/  FFMA R84, R19, UR74, R38 ;  /* 0x0000004a13547c23 */ /* 0x000fe20008000026 */
[----:B------:R-:W-:Y:S01]  /*6630*/  STS.64 [UR4+0x110], R44 ;  /* 0x0001102cff007988 */ /* 0x000fe20008000a04 */
[----:B------:R-:W1:Y:S03]  /*6640*/  LDCU.64 UR74, c[0x3][0x1220] ;  /* 0x00c24400ff4a77ac */ /* 0x000e660008000a00 */
[----:B------:R-:W5:Y:S01]  /*6650*/  LDS.64 R38, [UR4+0x148] ;  /* 0x00014804ff267984 */ /* 0x000f620008000a00 */
[----:B0-----:R-:W-:Y:S01]  /*6660*/  FADD R46, R59, R46 ;  /* 0x0000002e3b2e7221 */ /* 0x001fe20000000000 */
[----:B------:R-:W-:Y:S01]  /*6670*/  FADD R47, R82, R47 ;  /* 0x0000002f522f7221 */ /* 0x000fe20000000000 */
[C---:B---3--:R-:W-:Y:S01]  /*6680*/  FMUL R59, R19.reuse, UR77 ;  /* 0x0000004d133b7c20 */ /* 0x048fe20008400000 */
[C---:B------:R-:W-:Y:S01]  /*6690*/  FMUL R82, R18.reuse, UR77 ;  /* 0x0000004d12527c20 */ /* 0x040fe20008400000 */
[----:B------:R-:W0:Y:S02]  /*66a0*/  LDS.64 R44, [UR4+0x50] ;  /* 0x00005004ff2c7984 */ /* 0x000e240008000a00 */
[C---:B------:R-:W-:Y:S01]  /*66b0*/  FFMA R59, R18.reuse, UR76, -R59 ;  /* 0x0000004c123b7c23 */ /* 0x040fe2000800083b */
[C---:B------:R-:W-:Y:S01]  /*66c0*/  FFMA R82, R19.reuse, UR76, R82 ;  /* 0x0000004c13527c23 */ /* 0x040fe20008000052 */
[----:B------:R-:W3:Y:S01]  /*66d0*/  LDCU.64 UR76, c[0x3][0x1320] ;  /* 0x00c26400ff4c77ac */ /* 0x000ee20008000a00 */
[----:B------:R3:W-:Y:S01]  /*66e0*/  STS.64 [UR4+0x128], R40 ;  /* 0x00012828ff007988 */ /* 0x0007e20008000a04 */
[----:B-1----:R-:W-:Y:S01]  /*66f0*/  FMUL R85, R19, UR75 ;  /* 0x0000004b13557c20 */ /* 0x002fe20008400000 */
[----:B------:R-:W-:Y:S01]  /*6700*/  FMUL R94, R18, UR75 ;  /* 0x0000004b125e7c20 */ /* 0x000fe20008400000 */
[----:B----4-:R-:W-:Y:S01]  /*6710*/  FADD R20, R20, R55 ;  /* 0x0000003714147221 */ /* 0x010fe20000000000 */
[----:B------:R-:W-:Y:S01]  /*6720*/  FADD R21, R21, R54 ;  /* 0x0000003615157221 */ /* 0x000fe20000000000 */
[C---:B------:R-:W-:Y:S01]  /*6730*/  FFMA R55, R18.reuse, UR74, -R85 ;  /* 0x0000004a12377c23 */ /* 0x040fe20008000855 */
[C---:B------:R-:W-:Y:S01]  /*6740*/  FFMA R54, R19.reuse, UR74, R94 ;  /* 0x0000004a13367c23 */ /* 0x040fe2000800005e */
[----:B------:R-:W1:Y:S01]  /*6750*/  LDCU.64 UR74, c[0x3][0x1420] ;  /* 0x00c28400ff4a77ac */ /* 0x000e620008000a00 */
[----:B---3--:R-:W-:Y:S01]  /*6760*/  FMUL R41, R19, UR77 ;  /* 0x0000004d13297c20 */ /* 0x008fe20008400000 */
[----:B------:R-:W-:Y:S01]  /*6770*/  FMUL R40, R18, UR77 ;  /* 0x0000004d12287c20 */ /* 0x000fe20008400000 */
[----:B------:R-:W-:Y:S04]  /*6780*/  STS.64 [UR4+0x130], R42 ;  /* 0x0001302aff007988 */ /* 0x000fe80008000a04 */
[----:B------:R-:W-:Y:S04]  /*6790*/  STS.64 [UR4+0x138], R46 ;  /* 0x0001382eff007988 */ /* 0x000fe80008000a04 */
[----:B------:R-:W3:Y:S01]  /*67a0*/  LDS.64 R42, [UR4+0x60] ;  /* 0x00006004ff2a7984 */ /* 0x000ee20008000a00 */
[----:B-----5:R-:W-:Y:S01]  /*67b0*/  FADD R38, R81, R38 ;  /* 0x0000002651267221 */ /* 0x020fe20000000000 */
[----:B------:R-:W-:Y:S01]  /*67c0*/  FADD R39, R78, R39 ;  /* 0x000000274e277221 */ /* 0x000fe20000000000 */
[----:B------:R-:W-:Y:S01]  /*67d0*/  FFMA R81, R18, UR76, -R41 ;  /* 0x0000004c12517c23 */ /* 0x000fe20008000829 */
[----:B------:R-:W-:Y:S01]  /*67e0*/  FFMA R78, R19, UR76, R40 ;  /* 0x0000004c134e7c23 */ /* 0x000fe20008000028 */
[----:B------:R-:W4:Y:S01]  /*67f0*/  LDS.64 R46, [UR4+0x68] ;  /* 0x00006804ff2e7984 */ /* 0x000f220008000a00 */
[----:B0-----:R-:W-:Y:S01]  /*6800*/  FADD R44, R44, R79 ;  /* 0x0000004f2c2c7221 */ /* 0x001fe20000000000 */
[----:B------:R-:W-:Y:S01]  /*6810*/  FADD R45, R45, R76 ;  /* 0x0000004c2d2d7221 */ /* 0x000fe20000000000 */
[----:B------:R-:W0:Y:S01]  /*6820*/  LDCU.64 UR76, c[0x3][0x1520] ;  /* 0x00c2a400ff4c77ac */ /* 0x000e220008000a00 */
[----:B------:R-:W5:Y:S01]  /*6830*/  LDS.64 R40, [UR4+0x58] ;  /* 0x00005804ff287984 */ /* 0x000f620008000a00 */
[----:B-1----:R-:W-:Y:S01]  /*6840*/  FMUL R79, R19, UR75 ;  /* 0x0000004b134f7c20 */ /* 0x002fe20008400000 */
[----:B------:R-:W-:-:S03]  /*6850*/  FMUL R76, R18, UR75 ;  /* 0x0000004b124c7c20 */ /* 0x000fc60008400000 */
[C---:B------:R-:W-:Y:S01]  /*6860*/  FFMA R79, R18.reuse, UR74, -R79 ;  /* 0x0000004a124f7c23 */ /* 0x040fe2000800084f */
[C---:B------:R-:W-:Y:S01]  /*6870*/  FFMA R76, R19.reuse, UR74, R76 ;  /* 0x0000004a134c7c23 */ /* 0x040fe2000800004c */
[----:B------:R-:W1:Y:S01]  /*6880*/  LDCU.64 UR74, c[0x3][0x1620] ;  /* 0x00c2c400ff4a77ac */ /* 0x000e620008000a00 */
[----:B------:R1:W-:Y:S01]  /*6890*/  STS.64 [UR4+0x140], R20 ;  /* 0x00014014ff007988 */ /* 0x0003e20008000a04 */
[C---:B0-----:R-:W-:Y:S01]  /*68a0*/  FMUL R85, R19.reuse, UR77 ;  /* 0x0000004d13557c20 */ /* 0x041fe20008400000 */
[C---:B------:R-:W-:Y:S01]  /*68b0*/  FMUL R94, R18.reuse, UR77 ;  /* 0x0000004d125e7c20 */ /* 0x040fe20008400000 */
[C---:B-1----:R-:W-:Y:S01]  /*68c0*/  FMUL R21, R19.reuse, UR75 ;  /* 0x0000004b13157c20 */ /* 0x042fe20008400000 */
[----:B------:R-:W-:Y:S01]  /*68d0*/  FMUL R20, R18, UR75 ;  /* 0x0000004b12147c20 */ /* 0x000fe20008400000 */
[----:B---3--:R-:W-:Y:S02]  /*68e0*/  FADD R42, R42, R53 ;  /* 0x000000352a2a7221 */ /* 0x008fe40000000000 */
[----:B------:R-:W-:Y:S01]  /*68f0*/  FFMA R53, R18, UR74, -R21 ;  /* 0x0000004a12357c23 */ /* 0x000fe20008000815 */
[----:B----4-:R-:W-:Y:S01]  /*6900*/  FADD R47, R62, R47 ;  /* 0x0000002f3e2f7221 */ /* 0x010fe20000000000 */
[----:B------:R-:W-:Y:S01]  /*6910*/  FFMA R62, R19, UR74, R20 ;  /* 0x0000004a133e7c23 */ /* 0x000fe20008000014 */
[----:B------:R-:W-:Y:S01]  /*6920*/  STS.64 [UR4+0x50], R44 ;  /* 0x0000502cff007988 */ /* 0x000fe20008000a04 */
[----:B------:R-:W-:Y:S01]  /*6930*/  FADD R43, R43, R72 ;  /* 0x000000482b2b7221 */ /* 0x000fe20000000000 */
[----:B-----5:R-:W-:Y:S01]  /*6940*/  FADD R40, R63, R40 ;  /* 0x000000283f287221 */ /* 0x020fe20000000000 */
[----:B------:R-:W-:Y:S01]  /*6950*/  FADD R41, R74, R41 ;  /* 0x000000294a297221 */ /* 0x000fe20000000000 */
[C---:B------:R-:W-:Y:S01]  /*6960*/  FFMA R63, R18.reuse, UR76, -R85 ;  /* 0x0000004c123f7c23 */ /* 0x040fe20008000855 */
[----:B------:R-:W-:Y:S01]  /*6970*/  FFMA R74, R19, UR76, R94 ;  /* 0x0000004c134a7c23 */ /* 0x000fe2000800005e */
[----:B------:R-:W0:Y:S01]  /*6980*/  LDS.64 R20, [UR4+0x70] ;  /* 0x00007004ff147984 */ /* 0x000e220008000a00 */
[----:B------:R-:W1:Y:S03]  /*6990*/  LDCU.64 UR76, c[0x3][0x1720] ;  /* 0x00c2e400ff4c77ac */ /* 0x000e660008000a00 */
[----:B------:R-:W3:Y:S01]  /*69a0*/  LDS.64 R44, [UR4+0x80] ;  /* 0x00008004ff2c7984 */ /* 0x000ee20008000a00 */
[----:B------:R-:W-:Y:S01]  /*69b0*/  FADD R46, R31, R46 ;  /* 0x0000002e1f2e7221 */ /* 0x000fe20000000000 */
[----:B------:R-:W4:Y:S02]  /*69c0*/  LDCU.64 UR74, c[0x3][0x1820] ;  /* 0x00c30400ff4a77ac */ /* 0x000f240008000a00 */
[----:B------:R-:W-:Y:S04]  /*69d0*/  STS.64 [UR4+0x148], R38 ;  /* 0x00014826ff007988 */ /* 0x000fe80008000a04 */
[----:B------:R-:W5:Y:S01]  /*69e0*/  LDS.64 R38, [UR4+0x78] ;  /* 0x00007804ff267984 */ /* 0x000f620008000a00 */
[----:B-1----:R-:W-:Y:S01]  /*69f0*/  FMUL R31, R19, UR77 ;  /* 0x0000004d131f7c20 */ /* 0x002fe20008400000 */
[----:B------:R-:W-:-:S03]  /*6a00*/  FMUL R72, R18, UR77 ;  /* 0x0000004d12487c20 */ /* 0x000fc60008400000 */
[C---:B------:R-:W-:Y:S01]  /*6a10*/  FFMA R31, R18.reuse, UR76, -R31 ;  /* 0x0000004c121f7c23 */ /* 0x040fe2000800081f */
[C---:B------:R-:W-:Y:S01]  /*6a20*/  FFMA R72, R19.reuse, UR76, R72 ;  /* 0x0000004c13487c23 */ /* 0x040fe20008000048 */
[----:B------:R-:W1:Y:S01]  /*6a30*/  LDCU.64 UR76, c[0x3][0x1920] ;  /* 0x00c32400ff4c77ac */ /* 0x000e620008000a00 */
[----:B----4-:R-:W-:Y:S01]  /*6a40*/  FMUL R85, R19, UR75 ;  /* 0x0000004b13557c20 */ /* 0x010fe20008400000 */
[----:B------:R-:W-:Y:S01]  /*6a50*/  FMUL R94, R18, UR75 ;  /* 0x0000004b125e7c20 */ /* 0x000fe20008400000 */
[----:B------:R1:W-:Y:S04]  /*6a60*/  STS.64 [UR4+0x58], R40 ;  /* 0x00005828ff007988 */ /* 0x0003e80008000a04 */
[----:B------:R-:W-:Y:S04]  /*6a70*/  STS.64 [UR4+0x60], R42 ;  /* 0x0000602aff007988 */ /* 0x000fe80008000a04 */
[----:B------:R-:W4:Y:S01]  /*6a80*/  LDS.64 R42, [UR4+0x90] ;  /* 0x00009004ff2a7984 */ /* 0x000f220008000a00 */
[----:B0-----:R-:W-:Y:S01]  /*6a90*/  FADD R20, R20, R75 ;  /* 0x0000004b14147221 */ /* 0x001fe20000000000 */
[----:B------:R-:W-:Y:S01]  /*6aa0*/  FADD R21, R21, R68 ;  /* 0x0000004415157221 */ /* 0x000fe20000000000 */
[C---:B------:R-:W-:Y:S01]  /*6ab0*/  FFMA R75, R18.reuse, UR74, -R85 ;  /* 0x0000004a124b7c23 */ /* 0x040fe20008000855 */
[C---:B------:R-:W-:Y:S01]  /*6ac0*/  FFMA R68, R19.reuse, UR74, R94 ;  /* 0x0000004a13447c23 */ /* 0x040fe2000800005e */
[----:B-1----:R-:W-:Y:S01]  /*6ad0*/  FMUL R41, R19, UR77 ;  /* 0x0000004d13297c20 */ /* 0x002fe20008400000 */
[----:B------:R-:W-:Y:S01]  /*6ae0*/  FMUL R40, R18, UR77 ;  /* 0x0000004d12287c20 */ /* 0x000fe20008400000 */
[----:B------:R-:W0:Y:S01]  /*6af0*/  LDCU.64 UR74, c[0x3][0x1a20] ;  /* 0x00c34400ff4a77ac */ /* 0x000e220008000a00 */
[----:B---3--:R-:W-:Y:S01]  /*6b00*/  FADD R44, R44, R49 ;  /* 0x000000312c2c7221 */ /* 0x008fe20000000000 */
[----:B------:R-:W-:Y:S01]  /*6b10*/  FADD R45, R45, R48 ;  /* 0x000000302d2d7221 */ /* 0x000fe20000000000 */
[----:B------:R-:W-:Y:S01]  /*6b20*/  FFMA R49, R18, UR76, -R41 ;  /* 0x0000004c12317c23 */ /* 0x000fe20008000829 */
[----:B------:R-:W-:Y:S01]  /*6b30*/  FFMA R48, R19, UR76, R40 ;  /* 0x0000004c13307c23 */ /* 0x000fe20008000028 */
[----:B------:R0:W-:Y:S01]  /*6b40*/  STS.64 [UR4+0x68], R46 ;  /* 0x0000682eff007988 */ /* 0x0001e20008000a04 */
[----:B-----5:R-:W-:Y:S01]  /*6b50*/  FADD R38, R51, R38 ;  /* 0x0000002633267221 */ /* 0x020fe20000000000 */
[----:B------:R-:W-:Y:S01]  /*6b60*/  FADD R39, R50, R39 ;  /* 0x0000002732277221 */ /* 0x000fe20000000000 */
[----:B------:R-:W1:Y:S01]  /*6b70*/  LDCU.64 UR76, c[0x3][0x1b20] ;  /* 0x00c36400ff4c77ac */ /* 0x000e620008000a00 */
[----:B------:R-:W3:Y:S04]  /*6b80*/  LDS.64 R40, [UR4+0x88] ;  /* 0x00008804ff287984 */ /* 0x000ee80008000a00 */
[----:B------:R-:W5:Y:S01]  /*6b90*/  LDS.64 R50, [UR4+0x98] ;  /* 0x00009804ff327984 */ /* 0x000f620008000a00 */
[----:B0-----:R-:W-:Y:S01]  /*6ba0*/  FMUL R47, R19, UR75 ;  /* 0x0000004b132f7c20 */ /* 0x001fe20008400000 */
[----:B------:R-:W-:-:S03]  /*6bb0*/  FMUL R46, R18, UR75 ;  /* 0x0000004b122e7c20 */ /* 0x000fc60008400000 */
[C---:B------:R-:W-:Y:S01]  /*6bc0*/  FFMA R47, R18.reuse, UR74, -R47 ;  /* 0x0000004a122f7c23 */ /* 0x040fe2000800082f */
[C---:B------:R-:W-:Y:S01]  /*6bd0*/  FFMA R46, R19.reuse, UR74, R46 ;  /* 0x0000004a132e7c23 */ /* 0x040fe2000800002e */
[----:B------:R-:W0:Y:S01]  /*6be0*/  LDCU.64 UR74, c[0x3][0x1c20] ;  /* 0x00c38400ff4a77ac */ /* 0x000e220008000a00 */
[----:B------:R0:W-:Y:S01]  /*6bf0*/  STS.64 [UR4+0x70], R20 ;  /* 0x00007014ff007988 */ /* 0x0001e20008000a04 */
[----:B-1----:R-:W-:Y:S01]  /*6c00*/  FMUL R85, R19, UR77 ;  /* 0x0000004d13557c20 */ /* 0x002fe20008400000 */
[----:B------:R-:W-:Y:S01]  /*6c10*/  FMUL R94, R18, UR77 ;  /* 0x0000004d125e7c20 */ /* 0x000fe20008400000 */
[----:B----4-:R-:W-:-:S03]  /*6c20*/  FADD R42, R42, R57 ;  /* 0x000000392a2a7221 */ /* 0x010fc60000000000 */
[C---:B------:R-:W-:Y:S01]  /*6c30*/  FFMA R94, R19.reuse, UR76, R94 ;  /* 0x0000004c135e7c23 */ /* 0x040fe2000800005e */
[----:B0-----:R-:W-:-:S04]  /*6c40*/  FMUL R21, R19, UR75 ;  /* 0x0000004b13157c20 */ /* 0x001fc80008400000 */
[C---:B------:R-:W-:Y:S02]  /*6c50*/  FFMA R57, R18.reuse, UR74, -R21 ;  /* 0x0000004a12397c23 */ /* 0x040fe40008000815 */
[----:B------:R-:W0:Y:S01]  /*6c60*/  LDS.64 R20, [UR4+0xa0] ;  /* 0x0000a004ff147984 */ /* 0x000e220008000a00 */
[----:B---3--:R-:W-:Y:S01]  /*6c70*/  FADD R40, R69, R40 ;  /* 0x0000002845287221 */ /* 0x008fe20000000000 */
[----:B------:R-:W-:Y:S01]  /*6c80*/  FFMA R69, R18, UR76, -R85 ;  /* 0x0000004c12457c23 */ /* 0x000fe20008000855 */
[----:B------:R-:W1:Y:S01]  /*6c90*/  LDCU.64 UR76, c[0x3][0x1d20] ;  /* 0x00c3a400ff4c77ac */ /* 0x000e620008000a00 */
[----:B------:R-:W-:Y:S01]  /*6ca0*/  FADD R41, R92, R41 ;  /* 0x000000295c297221 */ /* 0x000fe20000000000 */
[----:B------:R-:W-:Y:S01]  /*6cb0*/  FMUL R92, R18, UR75 ;  /* 0x0000004b125c7c20 */ /* 0x000fe20008400000 */
[----:B-----5:R-:W-:Y:S01]  /*6cc0*/  FADD R50, R33, R50 ;  /* 0x0000003221327221 */ /* 0x020fe20000000000 */
[----:B------:R-:W-:Y:S02]  /*6cd0*/  FADD R51, R64, R51 ;  /* 0x0000003340337221 */ /* 0x000fe40000000000 */
[C---:B------:R-:W-:Y:S01]  /*6ce0*/  FFMA R92, R19.reuse, UR74, R92 ;  /* 0x0000004a135c7c23 */ /* 0x040fe2000800005c */
[----:B------:R-:W3:Y:S01]  /*6cf0*/  LDCU.64 UR74, c[0x3][0x1e20] ;  /* 0x00c3c400ff4a77ac */ /* 0x000ee20008000a00 */
[----:B-1----:R-:W-:Y:S01]  /*6d00*/  FMUL R33, R19, UR77 ;  /* 0x0000004d13217c20 */ /* 0x002fe20008400000 */
[----:B------:R-:W-:-:S03]  /*6d10*/  FMUL R64, R18, UR77 ;  /* 0x0000004d12407c20 */ /* 0x000fc60008400000 */
[----:B------:R-:W-:Y:S01]  /*6d20*/  FFMA R33, R18, UR76, -R33 ;  /* 0x0000004c12217c23 */ /* 0x000fe20008000821 */
[----:B------:R-:W-:Y:S01]  /*6d30*/  FFMA R64, R19, UR76, R64 ;  /* 0x0000004c13407c23 */ /* 0x000fe20008000040 */
[----:B------:R-:W1:Y:S01]  /*6d40*/  LDCU.64 UR76, c[0x3][0x1f20] ;  /* 0x00c3e400ff4c77ac */ /* 0x000e620008000a00 */
[----:B------:R-:W-:Y:S01]  /*6d50*/  STS.64 [UR4+0x80], R44 ;  /* 0x0000802cff007988 */ /* 0x000fe20008000a04 */
[----:B------:R-:W-:-:S03]  /*6d60*/  FADD R43, R43, R90 ;  /* 0x0000005a2b2b7221 */ /* 0x000fc60000000000 */
[----:B------:R-:W4:Y:S01]  /*6d70*/  LDS.64 R44, [UR4+0xb0] ;  /* 0x0000b004ff2c7984 */ /* 0x000f220008000a00 */
[----:B---3--:R-:W-:Y:S01]  /*6d80*/  FMUL R85, R19, UR75 ;  /* 0x0000004b13557c20 */ /* 0x008fe20008400000 */
[----:B------:R-:W-:Y:S01]  /*6d90*/  FMUL R90, R18, UR75 ;  /* 0x0000004b125a7c20 */ /* 0x000fe20008400000 */
[----:B0-----:R-:W-:Y:S01]  /*6da0*/  FADD R20, R20, R15 ;  /* 0x0000000f14147221 */ /* 0x001fe20000000000 */
[----:B------:R-:W-:Y:S01]  /*6db0*/  FADD R21, R21, R56 ;  /* 0x0000003815157221 */ /* 0x000fe20000000000 */
[C---:B------:R-:W-:Y:S01]  /*6dc0*/  FFMA R15, R18.reuse, UR74, -R85 ;  /* 0x0000004a120f7c23 */ /* 0x040fe20008000855 */
[C---:B------:R-:W-:Y:S01]  /*6dd0*/  FFMA R56, R19.reuse, UR74, R90 ;  /* 0x0000004a13387c23 */ /* 0x040fe2000800005a */
[----:B------:R-:W-:Y:S01]  /*6de0*/  STS.64 [UR4+0x88], R40 ;  /* 0x00008828ff007988 */ /* 0x000fe20008000a04 */
[C---:B-1----:R-:W-:Y:S01]  /*6df0*/  FMUL R85, R19.reuse, UR77 ;  /* 0x0000004d13557c20 */ /* 0x042fe20008400000 */
[C---:B------:R-:W-:Y:S01]  /*6e00*/  FMUL R90, R18.reuse, UR77 ;  /* 0x0000004d125a7c20 */ /* 0x040fe20008400000 */
[----:B------:R-:W2:Y:S01]  /*6e10*/  LDCU.64 UR74, c[0x3][0x28] ;  /* 0x00c00500ff4a77ac */ /* 0x000ea20008000a00 */
[----:B------:R-:W0:Y:S01]  /*6e20*/  LDS.64 R40, [UR4+0xb8] ;  /* 0x0000b804ff287984 */ /* 0x000e220008000a00 */
[----:B------:R-:W-:Y:S01]  /*6e30*/  FFMA R85, R18, UR76, -R85 ;  /* 0x0000004c12557c23 */ /* 0x000fe20008000855 */
[----:B------:R-:W-:Y:S01]  /*6e40*/  FFMA R90, R19, UR76, R90 ;  /* 0x0000004c135a7c23 */ /* 0x000fe2000800005a */
[----:B------:R-:W1:Y:S01]  /*6e50*/  LDCU.64 UR76, c[0x3][0x128] ;  /* 0x00c02500ff4c77ac */ /* 0x000e620008000a00 */
[----:B------:R-:W-:Y:S04]  /*6e60*/  STS.64 [UR4+0x78], R38 ;  /* 0x00007826ff007988 */ /* 0x000fe80008000a04 */
[----:B------:R-:W3:Y:S04]  /*6e70*/  LDS.64 R38, [UR4+0xa8] ;  /* 0x0000a804ff267984 */ /* 0x000ee80008000a00 */
[----:B------:R-:W-:Y:S04]  /*6e80*/  STS.64 [UR4+0x90], R42 ;  /* 0x0000902aff007988 */ /* 0x000fe80008000a04 */
[----:B------:R-:W5:Y:S04]  /*6e90*/  LDS.64 R42, [UR4+0xc0] ;  /* 0x0000c004ff2a7984 */ /* 0x000f680008000a00 */
[----:B------:R1:W-:Y:S01]  /*6ea0*/  STS.64 [UR4+0x98], R50 ;  /* 0x00009832ff007988 */ /* 0x0003e20008000a04 */
[----:B--2---:R-:W-:Y:S01]  /*6eb0*/  FMUL R19, R17, UR75 ;  /* 0x0000004b11137c20 */ /* 0x004fe20008400000 */
[----:B------:R-:W-:-:S02]  /*6ec0*/  FMUL R18, R16, UR75 ;  /* 0x0000004b10127c20 */ /* 0x000fc40008400000 */
[----:B------:R-:W-:Y:S01]  /*6ed0*/  STS.64 [UR4+0xa0], R20 ;  /* 0x0000a014ff007988 */ /* 0x000fe20008000a04 */
[----:B----4-:R-:W-:-:S03]  /*6ee0*/  FADD R44, R44, R77 ;  /* 0x0000004d2c2c7221 */ /* 0x010fc60000000000 */
[----:B------:R-:W2:Y:S01]  /*6ef0*/  LDS.64 R20, [UR4+0xd0] ;  /* 0x0000d004ff147984 */ /* 0x000ea20008000a00 */
[----:B-1----:R-:W-:Y:S01]  /*6f00*/  FMUL R51, R17, UR77 ;  /* 0x0000004d11337c20 */ /* 0x002fe20008400000 */
[----:B------:R-:W-:-:S03]  /*6f10*/  FMUL R50, R16, UR77 ;  /* 0x0000004d10327c20 */ /* 0x000fc60008400000 */
[C---:B------:R-:W-:Y:S01]  /*6f20*/  FFMA R51, R16.reuse, UR76, -R51 ;  /* 0x0000004c10337c23 */ /* 0x040fe20008000833 */
[----:B------:R-:W-:Y:S01]  /*6f30*/  FFMA R50, R17, UR76, R50 ;  /* 0x0000004c11327c23 */ /* 0x000fe20008000032 */
[----:B------:R-:W1:Y:S01]  /*6f40*/  LDCU.64 UR76, c[0x3][0x328] ;  /* 0x00c06500ff4c77ac */ /* 0x000e620008000a00 */
[----:B------:R-:W-:Y:S01]  /*6f50*/  FADD R45, R45, R60 ;  /* 0x0000003c2d2d7221 */ /* 0x000fe20000000000 */
[----:B------:R-:W-:Y:S01]  /*6f60*/  FFMA R77, R16, UR74, -R19 ;  /* 0x0000004a104d7c23 */ /* 0x000fe20008000813 */
[----:B------:R-:W-:Y:S01]  /*6f70*/  FFMA R60, R17, UR74, R18 ;  /* 0x0000004a113c7c23 */ /* 0x000fe20008000012 */
[----:B------:R-:W4:Y:S01]  /*6f80*/  LDCU.64 UR74, c[0x3][0x228] ;  /* 0x00c04500ff4a77ac */ /* 0x000f220008000a00 */
[----:B------:R-:W2:Y:S01]  /*6f90*/  LDS.64 R18, [UR4+0xc8] ;  /* 0x0000c804ff127984 */ /* 0x000ea20008000a00 */
[----:B0-----:R-:W-:Y:S01]  /*6fa0*/  FADD R40, R83, R40 ;  /* 0x0000002853287221 */ /* 0x001fe20000000000 */
[----:B------:R-:W-:Y:S02]  /*6fb0*/  FADD R41, R88, R41 ;  /* 0x0000002958297221 */ /* 0x000fe40000000000 */
[----:B------:R-:W-:Y:S04]  /*6fc0*/  STS.64 [UR4+0xb0], R44 ;  /* 0x0000b02cff007988 */ /* 0x000fe80008000a04 */
[----:B------:R-:W0:Y:S01]  /*6fd0*/  LDS.64 R44, [UR4+0xe0] ;  /* 0x0000e004ff2c7984 */ /* 0x000e220008000a00 */
[----:B-1----:R-:W-:Y:S01]  /*6fe0*/  FMUL R83, R17, UR77 ;  /* 0x0000004d11537c20 */ /* 0x002fe20008400000 */
[----:B------:R-:W-:-:S03]  /*6ff0*/  FMUL R88, R16, UR77 ;  /* 0x0000004d10587c20 */ /* 0x000fc60008400000 */
[----:B------:R-:W-:Y:S01]  /*7000*/  FFMA R83, R16, UR76, -R83 ;  /* 0x0000004c10537c23 */ /* 0x000fe20008000853 */
[----:B------:R-:W-:Y:S01]  /*7010*/  FFMA R88, R17, UR76, R88 ;  /* 0x0000004c11587c23 */ /* 0x000fe20008000058 */
[----:B------:R-:W1:Y:S01]  /*7020*/  LDCU.64 UR76, c[0x3][0x528] ;  /* 0x00c0a500ff4c77ac */ /* 0x000e620008000a00 */
[----:B---3--:R-:W-:Y:S01]  /*7030*/  FADD R38, R87, R38 ;  /* 0x0000002657267221 */ /* 0x008fe20000000000 */
[----:B------:R-:W-:Y:S01]  /*7040*/  FADD R39, R96, R39 ;  /* 0x0000002760277221 */ /* 0x000fe20000000000 */
[----:B----4-:R-:W-:Y:S01]  /*7050*/  FMUL R87, R17, UR75 ;  /* 0x0000004b11577c20 */ /* 0x010fe20008400000 */
[----:B------:R-:W-:Y:S01]  /*7060*/  FMUL R96, R16, UR75 ;  /* 0x0000004b10607c20 */ /* 0x000fe20008400000 */
[----:B-----5:R-:W-:Y:S01]  /*7070*/  FADD R42, R42, R61 ;  /* 0x0000003d2a2a7221 */ /* 0x020fe20000000000 */
[----:B------:R-:W-:Y:S01]  /*7080*/  FADD R43, R43, R58 ;  /* 0x0000003a2b2b7221 */ /* 0x000fe20000000000 */
[----:B------:R-:W-:Y:S01]  /*7090*/  FFMA R61, R16, UR74, -R87 ;  /* 0x0000004a103d7c23 */ /* 0x000fe20008000857 */
[----:B------:R-:W-:Y:S01]  /*70a0*/  FFMA R58, R17, UR74, R96 ;  /* 0x0000004a113a7c23 */ /* 0x000fe20008000060 */
[----:B------:R-:W3:Y:S01]  /*70b0*/  LDCU.64 UR74, c[0x3][0x428] ;  /* 0x00c08500ff4a77ac */ /* 0x000ee20008000a00 */
[----:B------:R-:W-:Y:S01]  /*70c0*/  STS.64 [UR4+0xa8], R38 ;  /* 0x0000a826ff007988 */ /* 0x000fe20008000a04 */
[----:B--2---:R-:W-:-:S03]  /*70d0*/  FADD R20, R20, R65 ;  /* 0x0000004114147221 */ /* 0x004fc60000000000 */
[----:B------:R-:W2:Y:S01]  /*70e0*/  LDS.64 R38, [UR4+0xd8] ;  /* 0x0000d804ff267984 */ /* 0x000ea20008000a00 */
[----:B------:R-:W-:Y:S01]  /*70f0*/  FADD R21, R21, R84 ;  /* 0x0000005415157221 */ /* 0x000fe20000000000 */
[----:B-1----:R-:W-:Y:S01]  /*7100*/  FMUL R65, R17, UR77 ;  /* 0x0000004d11417c20 */ /* 0x002fe20008400000 */
[----:B------:R-:W-:Y:S01]  /*7110*/  FMUL R84, R16, UR77 ;  /* 0x0000004d10547c20 */ /* 0x000fe20008400000 */
[----:B------:R-:W-:Y:S01]  /*7120*/  FADD R18, R73, R18 ;  /* 0x0000001249127221 */ /* 0x000fe20000000000 */
[----:B------:R-:W-:Y:S01]  /*7130*/  FADD R19, R86, R19 ;  /* 0x0000001356137221 */ /* 0x000fe20000000000 */
[C---:B------:R-:W-:Y:S01]  /*7140*/  FFMA R65, R16.reuse, UR76, -R65 ;  /* 0x0000004c10417c23 */ /* 0x040fe20008000841 */
[C---:B------:R-:W-:Y:S01]  /*7150*/  FFMA R84, R17.reuse, UR76, R84 ;  /* 0x0000004c11547c23 */ /* 0x040fe20008000054 */
[----:B------:R-:W1:Y:S01]  /*7160*/  LDCU.64 UR76, c[0x3][0x728] ;  /* 0x00c0e500ff4c77ac */ /* 0x000e620008000a00 */
[C---:B---3--:R-:W-:Y:S01]  /*7170*/  FMUL R73, R17.reuse, UR75 ;  /* 0x0000004b11497c20 */ /* 0x048fe20008400000 */
[C---:B------:R-:W-:Y:S01]  /*7180*/  FMUL R86, R16.reuse, UR75 ;  /* 0x0000004b10567c20 */ /* 0x040fe20008400000 */
[----:B------:R-:W-:Y:S04]  /*7190*/  STS.64 [UR4+0xc8], R18 ;  /* 0x0000c812ff007988 */ /* 0x000fe80008000a04 */
[----:B------:R-:W3:Y:S01]  /*71a0*/  LDS.64 R18, [UR4+0xf8] ;  /* 0x0000f804ff127984 */ /* 0x000ee20008000a00 */
[----:B------:R-:W-:Y:S01]  /*71b0*/  FFMA R73, R16, UR74, -R73 ;  /* 0x0000004a10497c23 */ /* 0x000fe20008000849 */
[----:B------:R-:W-:Y:S01]  /*71c0*/  FFMA R86, R17, UR74, R86 ;  /* 0x0000004a11567c23 */ /* 0x000fe20008000056 */
[----:B------:R-:W4:Y:S01]  /*71d0*/  LDCU.64 UR74, c[0x3][0x628] ;  /* 0x00c0c500ff4a77ac */ /* 0x000f220008000a00 */
[----:B------:R-:W-:Y:S01]  /*71e0*/  STS.64 [UR4+0xb8], R40 ;  /* 0x0000b828ff007988 */ /* 0x000fe20008000a04 */
[----:B0-----:R-:W-:Y:S01]  /*71f0*/  FADD R44, R44, R55 ;  /* 0x000000372c2c7221 */ /* 0x001fe20000000000 */
[----:B------:R-:W-:-:S02]  /*7200*/  FADD R45, R45, R54 ;  /* 0x000000362d2d7221 */ /* 0x000fc40000000000 */
[----:B------:R-:W0:Y:S01]  /*7210*/  LDS.64 R40, [UR4+0xe8] ;  /* 0x0000e804ff287984 */ /* 0x000e220008000a00 */
[----:B-1----:R-:W-:Y:S01]  /*7220*/  FMUL R55, R17, UR77 ;  /* 0x0000004d11377c20 */ /* 0x002fe20008400000 */
[----:B------:R-:W-:-:S03]  /*7230*/  FMUL R54, R16, UR77 ;  /* 0x0000004d10367c20 */ /* 0x000fc60008400000 */
[----:B------:R-:W-:Y:S01]  /*7240*/  FFMA R55, R16, UR76, -R55 ;  /* 0x0000004c10377c23 */ /* 0x000fe20008000837 */
[----:B------:R-:W-:Y:S01]  /*7250*/  FFMA R54, R17, UR76, R54 ;  /* 0x0000004c11367c23 */ /* 0x000fe20008000036 */
[----:B------:R-:W1:Y:S01]  /*7260*/  LDCU.64 UR76, c[0x3][0x928] ;  /* 0x00c12500ff4c77ac */ /* 0x000e620008000a00 */
[----:B------:R4:W-:Y:S01]  /*7270*/  STS.64 [UR4+0xc0], R42 ;  /* 0x0000c02aff007988 */ /* 0x0009e20008000a04 */
[----:B--2---:R-:W-:Y:S01]  /*7280*/  FADD R38, R59, R38 ;  /* 0x000000263b267221 */ /* 0x004fe20000000000 */
[----:B------:R-:W-:Y:S01]  /*7290*/  FADD R39, R82, R39 ;  /* 0x0000002752277221 */ /* 0x000fe20000000000 */
[----:B----4-:R-:W-:Y:S01]  /*72a0*/  FMUL R43, R17, UR75 ;  /* 0x0000004b112b7c20 */ /* 0x010fe20008400000 */
[----:B------:R-:W-:-:S03]  /*72b0*/  FMUL R42, R16, UR75 ;  /* 0x0000004b102a7c20 */ /* 0x000fc60008400000 */
[----:B------:R-:W-:Y:S01]  /*72c0*/  FFMA R59, R16, UR74, -R43 ;  /* 0x0000004a103b7c23 */ /* 0x000fe2000800082b */
[----:B------:R-:W-:Y:S01]  /*72d0*/  FFMA R82, R17, UR74, R42 ;  /* 0x0000004a11527c23 */ /* 0x000fe2000800002a */
[----:B------:R-:W-:Y:S01]  /*72e0*/  STS.64 [UR4+0xd0], R20 ;  /* 0x0000d014ff007988 */ /* 0x000fe20008000a04 */
[----:B------:R-:W-:Y:S01]  /*72f0*/  IADD3 R52, PT, PT, R52, R5, RZ ;  /* 0x0000000534347210 */ /* 0x000fe20007ffe0ff */
[----:B------:R-:W2:Y:S02]  /*7300*/  LDCU.64 UR74, c[0x3][0x828] ;  /* 0x00c10500ff4a77ac */ /* 0x000ea40008000a00 */
[----:B------:R-:W4:Y:S04]  /*7310*/  LDS.64 R42, [UR4+0xf0] ;  /* 0x0000f004ff2a7984 */ /* 0x000f280008000a00 */
[----:B------:R-:W5:Y:S04]  /*7320*/  LDS.64 R20, [UR4+0x100] ;  /* 0x00010004ff147984 */ /* 0x000f680008000a00 */
[----:B------:R1:W-:Y:S04]  /*7330*/  STS.64 [UR4+0xe0], R44 ;  /* 0x0000e02cff007988 */ /* 0x0003e80008000a04 */
[----:B------:R-:W-:Y:S01]  /*7340*/  STS.64 [UR4+0xd8], R38 ;  /* 0x0000d826ff007988 */ /* 0x000fe20008000a04 */
[----:B---3--:R-:W-:-:S03]  /*7350*/  FADD R18, R63, R18 ;  /* 0x000000123f127221 */ /* 0x008fc60000000000 */
[----:B------:R-:W3:Y:S01]  /*7360*/  LDS.64 R38, [UR4+0x108] ;  /* 0x00010804ff267984 */ /* 0x000ee20008000a00 */
[C---:B-1----:R-:W-:Y:S01]  /*7370*/  FMUL R45, R17.reuse, UR77 ;  /* 0x0000004d112d7c20 */ /* 0x042fe20008400000 */
[----:B------:R-:W-:Y:S01]  /*7380*/  FMUL R44, R16, UR77 ;  /* 0x0000004d102c7c20 */ /* 0x000fe20008400000 */
[----:B------:R-:W-:Y:S02]  /*7390*/  FADD R19, R74, R19 ;  /* 0x000000134a137221 */ /* 0x000fe40000000000 */
[----:B------:R-:W-:Y:S01]  /*73a0*/  FFMA R63, R16, UR76, -R45 ;  /* 0x0000004c103f7c23 */ /* 0x000fe2000800082d */
[----:B------:R-:W-:Y:S01]  /*73b0*/  FFMA R74, R17, UR76, R44 ;  /* 0x0000004c114a7c23 */ /* 0x000fe2000800002c */
[----:B0-----:R-:W-:Y:S01]  /*73c0*/  FADD R40, R81, R40 ;  /* 0x0000002851287221 */ /* 0x001fe20000000000 */
[----:B------:R-:W0:Y:S01]  /*73d0*/  LDS.64 R44, [UR4+0x118] ;  /* 0x00011804ff2c7984 */ /* 0x000e220008000a00 */
[----:B------:R-:W-:Y:S01]  /*73e0*/  FADD R41, R78, R41 ;  /* 0x000000294e297221 */ /* 0x000fe20000000000 */
[----:B------:R-:W1:Y:S04]  /*73f0*/  LDCU.64 UR76, c[0x3][0xb28] ;  /* 0x00c16500ff4c77ac */ /* 0x000e680008000a00 */
[----:B------:R-:W-:Y:S04]  /*7400*/  STS.64 [UR4+0xe8], R40 ;  /* 0x0000e828ff007988 */ /* 0x000fe80008000a04 */
[----:B------:R-:W2:Y:S01]  /*7410*/  LDS.64 R40, [UR4+0x110] ;  /* 0x00011004ff287984 */ /* 0x000ea20008000a00 */
[----:B----4-:R-:W-:Y:S01]  /*7420*/  FADD R42, R42, R79 ;  /* 0x0000004f2a2a7221 */ /* 0x010fe20000000000 */
[----:B------:R-:W-:Y:S01]  /*7430*/  FADD R43, R43, R76 ;  /* 0x0000004c2b2b7221 */ /* 0x000fe20000000000 */
[----:B-----5:R-:W-:Y:S01]  /*7440*/  FADD R20, R20, R53 ;  /* 0x0000003514147221 */ /* 0x020fe20000000000 */
[----:B------:R-:W-:-:S03]  /*7450*/  FADD R21, R21, R62 ;  /* 0x0000003e15157221 */ /* 0x000fc60000000000 */
[----:B------:R1:W-:Y:S04]  /*7460*/  STS.64 [UR4+0xf0], R42 ;  /* 0x0000f02aff007988 */ /* 0x0003e80008000a04 */
[----:B------:R-:W-:Y:S04]  /*7470*/  STS.64 [UR4+0x100], R20 ;  /* 0x00010014ff007988 */ /* 0x000fe80008000a04 */
[----:B------:R-:W4:Y:S01]  /*7480*/  LDS.64 R20, [UR4+0x128] ;  /* 0x00012804ff147984 */ /* 0x000f220008000a00 */
[----:B-1----:R-:W-:Y:S01]  /*7490*/  FMUL R43, R17, UR77 ;  /* 0x0000004d112b7c20 */ /* 0x002fe20008400000 */
[----:B------:R-:W-:Y:S01]  /*74a0*/  FMUL R42, R16, UR77 ;  /* 0x0000004d102a7c20 */ /* 0x000fe20008400000 */
[----:B---3--:R-:W-:Y:S01]  /*74b0*/  FADD R38, R31, R38 ;  /* 0x000000261f267221 */ /* 0x008fe20000000000 */
[----:B------:R-:W-:Y:S01]  /*74c0*/  FADD R39, R72, R39 ;  /* 0x0000002748277221 */ /* 0x000fe20000000000 */
[----:B------:R-:W-:Y:S01]  /*74d0*/  FFMA R31, R16, UR76, -R43 ;  /* 0x0000004c101f7c23 */ /* 0x000fe2000800082b */
[----:B------:R-:W-:Y:S01]  /*74e0*/  FFMA R72, R17, UR76, R42 ;  /* 0x0000004c11487c23 */ /* 0x000fe2000800002a */
[----:B------:R-:W1:Y:S01]  /*74f0*/  LDCU.64 UR76, c[0x3][0xd28] ;  /* 0x00c1a500ff4c77ac */ /* 0x000e620008000a00 */
[----:B------:R-:W-:Y:S01]  /*7500*/  P2R R14, PR, RZ, 0x1 ;  /* 0x00000001ff0e7803 */ /* 0x000fe20000000000 */
[----:B0-----:R-:W-:Y:S01]  /*7510*/  FADD R44, R49, R44 ;  /* 0x0000002c312c7221 */ /* 0x001fe20000000000 */
[----:B------:R-:W-:Y:S01]  /*7520*/  FADD R45, R48, R45 ;  /* 0x0000002d302d7221 */ /* 0x000fe20000000000 */
[----:B--2---:R-:W-:Y:S01]  /*7530*/  FADD R40, R40, R75 ;  /* 0x0000004b28287221 */ /* 0x004fe20000000000 */
[----:B------:R-:W0:Y:S01]  /*7540*/  LDS.64 R48, [UR4+0x140] ;  /* 0x00014004ff307984 */ /* 0x000e220008000a00 */
[----:B------:R-:W-:Y:S01]  /*7550*/  FADD R41, R41, R68 ;  /* 0x0000004429297221 */ /* 0x000fe20000000000 */
[C---:B-1----:R-:W-:Y:S01]  /*7560*/  FMUL R75, R17.reuse, UR77 ;  /* 0x0000004d114b7c20 */ /* 0x042fe20008400000 */
[C---:B------:R-:W-:Y:S01]  /*7570*/  FMUL R68, R16.reuse, UR77 ;  /* 0x0000004d10447c20 */ /* 0x040fe20008400000 */
[----:B------:R1:W-:Y:S02]  /*7580*/  STS.64 [UR4+0x108], R38 ;  /* 0x00010826ff007988 */ /* 0x0003e40008000a04 */
[----:B------:R-:W-:Y:S01]  /*7590*/  FFMA R75, R16, UR76, -R75 ;  /* 0x0000004c104b7c23 */ /* 0x000fe2000800084b */
[C---:B------:R-:W-:Y:S01]  /*75a0*/  FFMA R68, R17.reuse, UR76, R68 ;  /* 0x0000004c11447c23 */ /* 0x040fe20008000044 */
[----:B------:R-:W1:Y:S01]  /*75b0*/  LDCU.64 UR76, c[0x3][0xf28] ;  /* 0x00c1e500ff4c77ac */ /* 0x000e620008000a00 */
[----:B------:R-:W-:Y:S01]  /*75c0*/  ISETP.GE.AND P0, PT, R52, UR5, PT ;  /* 0x0000000534007c0c */ /* 0x000fe2000bf06270 */
[----:B------:R-:W-:Y:S01]  /*75d0*/  FMUL R87, R17, UR75 ;  /* 0x0000004b11577c20 */ /* 0x000fe20008400000 */
[----:B------:R-:W-:Y:S01]  /*75e0*/  FMUL R96, R16, UR75 ;  /* 0x0000004b10607c20 */ /* 0x000fe20008400000 */
[----:B------:R-:W-:Y:S01]  /*75f0*/  STS.64 [UR4+0xf8], R18 ;  /* 0x0000f812ff007988 */ /* 0x000fe20008000a04 */
[----:B----4-:R-:W-:Y:S01]  /*7600*/  FADD R20, R69, R20 ;  /* 0x0000001445147221 */ /* 0x010fe20000000000 */
[----:B------:R-:W-:-:S02]  /*7610*/  FADD R21, R94, R21 ;  /* 0x000000155e157221 */ /* 0x000fc40000000000 */
[----:B------:R-:W-:Y:S04]  /*7620*/  LDS.64 R42, [UR4+0x130] ;  /* 0x00013004ff2a7984 */ /* 0x000fe80008000a00 */
[----:B------:R2:W-:Y:S01]  /*7630*/  STS.64 [UR4+0x128], R20 ;  /* 0x00012814ff007988 */ /* 0x0005e20008000a04 */
[----:B-1----:R-:W-:Y:S01]  /*7640*/  FMUL R38, R16, UR77 ;  /* 0x0000004d10267c20 */ /* 0x002fe20008400000 */
[----:B0-----:R-:W-:-:S03]  /*7650*/  FADD R49, R49, R56 ;  /* 0x0000003831317221 */ /* 0x001fc60000000000 */
[----:B------:R-:W-:Y:S01]  /*7660*/  FFMA R56, R17, UR76, R38 ;  /* 0x0000004c11387c23 */ /* 0x000fe20008000026 */
[----:B--2---:R-:W-:Y:S01]  /*7670*/  CS2R R20, SRZ ;  /* 0x0000000000147805 */ /* 0x004fe2000001ff00 */
[----:B------:R-:W-:-:S04]  /*7680*/  IMAD.WIDE R38, R52, 0x8, R110 ;  /* 0x0000000834267825 */ /* 0x000fc800078e026e */
[C---:B------:R-:W-:Y:S01]  /*7690*/  FFMA R81, R16.reuse, UR74, -R87 ;  /* 0x0000004a10517c23 */ /* 0x040fe20008000857 */
[C---:B------:R-:W-:Y:S01]  /*76a0*/  FFMA R78, R17.reuse, UR74, R96 ;  /* 0x0000004a114e7c23 */ /* 0x040fe20008000060 */
[----:B------:R-:W0:Y:S01]  /*76b0*/  LDCU.64 UR74, c[0x3][0xa28] ;  /* 0x00c14500ff4a77ac */ /* 0x000e220008000a00 */
[----:B------:R-:W1:Y:S04]  /*76c0*/  LDS.64 R18, [UR4+0x120] ;  /* 0x00012004ff127984 */ /* 0x000e680008000a00 */
[----:B------:R-:W2:Y:S01]  /*76d0*/  @!P0 LDG.E.64 R20, desc[UR6][R38.64] ;  /* 0x0000000626148981 */ /* 0x000ea2000c1e1b00 */
[----:B0-----:R-:W-:Y:S01]  /*76e0*/  FMUL R79, R17, UR75 ;  /* 0x0000004b114f7c20 */ /* 0x001fe20008400000 */
[----:B------:R-:W-:-:S03]  /*76f0*/  FMUL R76, R16, UR75 ;  /* 0x0000004b104c7c20 */ /* 0x000fc60008400000 */
[C---:B------:R-:W-:Y:S01]  /*7700*/  FFMA R53, R16.reuse, UR74, -R79 ;  /* 0x0000004a10357c23 */ /* 0x040fe2000800084f */
[C---:B------:R-:W-:Y:S01]  /*7710*/  FFMA R62, R17.reuse, UR74, R76 ;  /* 0x0000004a113e7c23 */ /* 0x040fe2000800004c */
[----:B------:R-:W0:Y:S02]  /*7720*/  LDCU.64 UR74, c[0x3][0xc28] ;  /* 0x00c18500ff4a77ac */ /* 0x000e240008000a00 */
[----:B0-----:R-:W-:Y:S01]  /*7730*/  FMUL R79, R17, UR75 ;  /* 0x0000004b114f7c20 */ /* 0x001fe20008400000 */
[----:B------:R-:W-:-:S03]  /*7740*/  FMUL R76, R16, UR75 ;  /* 0x0000004b104c7c20 */ /* 0x000fc60008400000 */
[----:B------:R-:W-:Y:S01]  /*7750*/  FFMA R79, R16, UR74, -R79 ;  /* 0x0000004a104f7c23 */ /* 0x000fe2000800084f */
[----:B------:R-:W-:Y:S01]  /*7760*/  FFMA R76, R17, UR74, R76 ;  /* 0x0000004a114c7c23 */ /* 0x000fe2000800004c */
[----:B------:R-:W0:Y:S01]  /*7770*/  LDCU.64 UR74, c[0x3][0xe28] ;  /* 0x00c1c500ff4a77ac */ /* 0x000e220008000a00 */
[----:B-1----:R-:W-:Y:S01]  /*7780*/  FADD R18, R18, R47 ;  /* 0x0000002f12127221 */ /* 0x002fe20000000000 */
[----:B------:R-:W-:Y:S02]  /*7790*/  FADD R19, R19, R46 ;  /* 0x0000002e13137221 */ /* 0x000fe40000000000 */
[----:B------:R-:W1:Y:S01]  /*77a0*/  LDS.64 R46, [UR4+0x138] ;  /* 0x00013804ff2e7984 */ /* 0x000e620008000a00 */
[----:B0-----:R-:W-:Y:S01]  /*77b0*/  FMUL R89, R17, UR75 ;  /* 0x0000004b11597c20 */ /* 0x001fe20008400000 */
[----:B------:R-:W-:-:S03]  /*77c0*/  FMUL R96, R16, UR75 ;  /* 0x0000004b10607c20 */ /* 0x000fc60008400000 */
[----:B------:R-:W-:Y:S01]  /*77d0*/  FFMA R89, R16, UR74, -R89 ;  /* 0x0000004a10597c23 */ /* 0x000fe20008000859 */
[C---:B------:R-:W-:Y:S01]  /*77e0*/  FFMA R96, R17.reuse, UR74, R96 ;  /* 0x0000004a11607c23 */ /* 0x040fe20008000060 */
[----:B------:R-:W0:Y:S01]  /*77f0*/  LDCU.64 UR74, c[0x3][0x1028] ;  /* 0x00c20500ff4a77ac */ /* 0x000e220008000a00 */
[----:B------:R-:W-:Y:S01]  /*7800*/  STS.64 [UR4+0x118], R44 ;  /* 0x0001182cff007988 */ /* 0x000fe20008000a04 */
[----:B------:R-:W-:-:S03]  /*7810*/  FMUL R69, R17, UR77 ;  /* 0x0000004d11457c20 */ /* 0x000fc60008400000 */
[----:B------:R-:W3:Y:S01]  /*7820*/  LDS.64 R44, [UR4+0x58] ;  /* 0x00005804ff2c7984 */ /* 0x000ee20008000a00 */
[----:B------:R-:W-:Y:S01]  /*7830*/  FFMA R69, R16, UR76, -R69 ;  /* 0x0000004c10457c23 */ /* 0x000fe20008000845 */
[----:B------:R-:W-:Y:S01]  /*7840*/  FADD R42, R42, R57 ;  /* 0x000000392a2a7221 */ /* 0x000fe20000000000 */
[----:B------:R-:W4:Y:S01]  /*7850*/  LDCU.64 UR76, c[0x3][0x1128] ;  /* 0x00c22500ff4c77ac */ /* 0x000f220008000a00 */
[----:B------:R-:W-:Y:S04]  /*7860*/  STS.64 [UR4+0x110], R40 ;  /* 0x00011028ff007988 */ /* 0x000fe80008000a04 */
[----:B------:R-:W-:Y:S04]  /*7870*/  STS.64 [UR4+0x120], R18 ;  /* 0x00012012ff007988 */ /* 0x000fe80008000a04 */
[----:B------:R-:W5:Y:S01]  /*7880*/  LDS.64 R40, [UR4+0x50] ;  /* 0x00005004ff287984 */ /* 0x000f620008000a00 */
[----:B0-----:R-:W-:Y:S01]  /*7890*/  FMUL R57, R17, UR75 ;  /* 0x0000004b11397c20 */ /* 0x001fe20008400000 */
[----:B------:R-:W-:-:S02]  /*78a0*/  FMUL R94, R16, UR75 ;  /* 0x0000004b105e7c20 */ /* 0x000fc40008400000 */
[----:B------:R-:W0:Y:S01]  /*78b0*/  LDS.64 R18, [UR4+0x148] ;  /* 0x00014804ff127984 */ /* 0x000e220008000a00 */
[----:B------:R-:W-:Y:S01]  /*78c0*/  FFMA R57, R16, UR74, -R57 ;  /* 0x0000004a10397c23 */ /* 0x000fe20008000839 */
[----:B------:R-:W-:Y:S01]  /*78d0*/  FFMA R94, R17, UR74, R94 ;  /* 0x0000004a115e7c23 */ /* 0x000fe2000800005e */
[----:B------:R-:W3:Y:S01]  /*78e0*/  LDCU.64 UR74, c[0x3][0x1228] ;  /* 0x00c24500ff4a77ac */ /* 0x000ee20008000a00 */
[----:B-1----:R-:W-:Y:S01]  /*78f0*/  FADD R46, R33, R46 ;  /* 0x0000002e212e7221 */ /* 0x002fe20000000000 */
[----:B------:R-:W-:Y:S01]  /*7900*/  FADD R47, R64, R47 ;  /* 0x0000002f402f7221 */ /* 0x000fe20000000000 */
[----:B----4-:R-:W-:Y:S01]  /*7910*/  FMUL R33, R17, UR77 ;  /* 0x0000004d11217c20 */ /* 0x010fe20008400000 */
[C---:B------:R-:W-:Y:S01]  /*7920*/  FMUL R64, R16.reuse, UR77 ;  /* 0x0000004d10407c20 */ /* 0x040fe20008400000 */
[----:B------:R-:W-:Y:S02]  /*7930*/  FADD R43, R43, R92 ;  /* 0x0000005c2b2b7221 */ /* 0x000fe40000000000 */
[C---:B------:R-:W-:Y:S01]  /*7940*/  FFMA R33, R16.reuse, UR76, -R33 ;  /* 0x0000004c10217c23 */ /* 0x040fe20008000821 */
[C---:B------:R-:W-:Y:S01]  /*7950*/  FFMA R64, R17.reuse, UR76, R64 ;  /* 0x0000004c11407c23 */ /* 0x040fe20008000040 */
[----:B------:R-:W1:Y:S01]  /*7960*/  LDCU.64 UR76, c[0x3][0x1328] ;  /* 0x00c26500ff4c77ac */ /* 0x000e620008000a00 */
[----:B---3--:R-:W-:Y:S01]  /*7970*/  FMUL R87, R17, UR75 ;  /* 0x0000004b11577c20 */ /* 0x008fe20008400000 */
[----:B------:R-:W-:-:S03]  /*7980*/  FMUL R92, R16, UR75 ;  /* 0x0000004b105c7c20 */ /* 0x000fc60008400000 */
[----:B------:R-:W-:Y:S01]  /*7990*/  FFMA R87, R16, UR74, -R87 ;  /* 0x0000004a10577c23 */ /* 0x000fe20008000857 */
[----:B------:R-:W-:Y:S01]  /*79a0*/  FFMA R92, R17, UR74, R92 ;  /* 0x0000004a115c7c23 */ /* 0x000fe2000800005c */
[----:B------:R-:W3:Y:S01]  /*79b0*/  LDCU.64 UR74, c[0x3][0x1428] ;  /* 0x00c28500ff4a77ac */ /* 0x000ee20008000a00 */
[----:B------:R-:W-:Y:S01]  /*79c0*/  STS.64 [UR4+0x138], R46 ;  /* 0x0001382eff007988 */ /* 0x000fe20008000a04 */
[----:B------:R-:W-:Y:S01]  /*79d0*/  FADD R44, R51, R44 ;  /* 0x0000002c332c7221 */ /* 0x000fe20000000000 */
[----:B------:R-:W-:Y:S02]  /*79e0*/  FADD R45, R50, R45 ;  /* 0x0000002d322d7221 */ /* 0x000fe40000000000 */
[----:B------:R-:W4:Y:S04]  /*79f0*/  LDS.64 R46, [UR4+0x68] ;  /* 0x00006804ff2e7984 */ /* 0x000f280008000a00 */
[----:B------:R-:W4:Y:S04]  /*7a00*/  LDS.64 R50, [UR4+0x70] ;  /* 0x00007004ff327984 */ /* 0x000f280008000a00 */
[----:B------:R1:W-:Y:S01]  /*7a10*/  STS.64 [UR4+0x130], R42 ;  /* 0x0001302aff007988 */ /* 0x0003e20008000a04 */
[----:B-----5:R-:W-:Y:S01]  /*7a20*/  FADD R40, R40, R77 ;  /* 0x0000004d28287221 */ /* 0x020fe20000000000 */
[----:B------:R-:W-:Y:S01]  /*7a30*/  FADD R41, R41, R60 ;  /* 0x0000003c29297221 */ /* 0x000fe20000000000 */
[----:B0-----:R-:W-:Y:S01]  /*7a40*/  FADD R18, R85, R18 ;  /* 0x0000001255127221 */ /* 0x001fe20000000000 */
[----:B------:R-:W-:Y:S01]  /*7a50*/  FADD R19, R90, R19 ;  /* 0x000000135a137221 */ /* 0x000fe20000000000 */
[C---:B-1----:R-:W-:Y:S01]  /*7a60*/  FMUL R43, R17.reuse, UR77 ;  /* 0x0000004d112b7c20 */ /* 0x042fe20008400000 */
[C---:B------:R-:W-:Y:S01]  /*7a70*/  FMUL R42, R16.reuse, UR77 ;  /* 0x0000004d102a7c20 */ /* 0x040fe20008400000 */
[C---:B---3--:R-:W-:Y:S01]  /*7a80*/  FMUL R85, R17.reuse, UR75 ;  /* 0x0000004b11557c20 */ /* 0x048fe20008400000 */
[C---:B------:R-:W-:Y:S01]  /*7a90*/  FMUL R90, R16.reuse, UR75 ;  /* 0x0000004b105a7c20 */ /* 0x040fe20008400000 */
[C---:B------:R-:W-:Y:S01]  /*7aa0*/  FFMA R77, R16.reuse, UR76, -R43 ;  /* 0x0000004c104d7c23 */ /* 0x040fe2000800082b */
[C---:B------:R-:W-:Y:S01]  /*7ab0*/  FFMA R60, R17.reuse, UR76, R42 ;  /* 0x0000004c113c7c23 */ /* 0x040fe2000800002a */
[----:B------:R-:W-:Y:S01]  /*7ac0*/  FFMA R85, R16, UR74, -R85 ;  /* 0x0000004a10557c23 */ /* 0x000fe20008000855 */
[----:B------:R-:W0:Y:S01]  /*7ad0*/  LDS.64 R42, [UR4+0x60] ;  /* 0x00006004ff2a7984 */ /* 0x000e220008000a00 */
[C---:B------:R-:W-:Y:S01]  /*7ae0*/  FFMA R90, R17.reuse, UR74, R90 ;  /* 0x0000004a115a7c23 */ /* 0x040fe2000800005a */
[----:B------:R-:W1:Y:S01]  /*7af0*/  LDCU.64 UR74, c[0x3][0x1628] ;  /* 0x00c2c500ff4a77ac */ /* 0x000e620008000a00 */
[----:B------:R-:W3:Y:S01]  /*7b00*/  LDCU.64 UR76, c[0x3][0x1528] ;  /* 0x00c2a500ff4c77ac */ /* 0x000ee20008000a00 */
[----:B------:R1:W-:Y:S01]  /*7b10*/  STS.64 [UR4+0x148], R18 ;  /* 0x00014812ff007988 */ /* 0x0003e20008000a04 */
[----:B------:R-:W-:Y:S01]  /*7b20*/  FADD R48, R48, R15 ;  /* 0x0000000f30307221 */ /* 0x000fe20000000000 */
[----:B----4-:R-:W-:Y:S01]  /*7b30*/  FADD R47, R88, R47 ;  /* 0x0000002f582f7221 */ /* 0x010fe20000000000 */
[----:B-1----:R-:W-:Y:S01]  /*7b40*/  FMUL R19, R17, UR75 ;  /* 0x0000004b11137c20 */ /* 0x002fe20008400000 */
[----:B------:R-:W-:Y:S01]  /*7b50*/  FMUL R18, R16, UR75 ;  /* 0x0000004b10127c20 */ /* 0x000fe20008400000 */
[----:B------:R-:W-:-:S02]  /*7b60*/  FADD R50, R50, R73 ;  /* 0x0000004932327221 */ /* 0x000fc40000000000 */
[----:B------:R-:W-:Y:S01]  /*7b70*/  FFMA R73, R16, UR74, -R19 ;  /* 0x0000004a10497c23 */ /* 0x000fe20008000813 */
[----:B------:R-:W-:Y:S01]  /*7b80*/  FFMA R88, R17, UR74, R18 ;  /* 0x0000004a11587c23 */ /* 0x000fe20008000012 */
[----:B------:R-:W-:Y:S01]  /*7b90*/  STS.64 [UR4+0x58], R44 ;  /* 0x0000582cff007988 */ /* 0x000fe20008000a04 */
[----:B------:R-:W1:Y:S03]  /*7ba0*/  LDCU.64 UR74, c[0x3][0x1828] ;  /* 0x00c30500ff4a77ac */ /* 0x000e660008000a00 */
[----:B------:R-:W4:Y:S04]  /*7bb0*/  LDS.64 R18, [UR4+0x78] ;  /* 0x00007804ff127984 */ /* 0x000f280008000a00 */
[----:B------:R-:W5:Y:S04]  /*7bc0*/  LDS.64 R44, [UR4+0x88] ;  /* 0x00008804ff2c7984 */ /* 0x000f680008000a00 */
[----:B------:R3:W-:Y:S01]  /*7bd0*/  STS.64 [UR4+0x140], R48 ;  /* 0x00014030ff007988 */ /* 0x0007e20008000a04 */
[----:B0-----:R-:W-:Y:S01]  /*7be0*/  FADD R42, R42, R61 ;  /* 0x0000003d2a2a7221 */ /* 0x001fe20000000000 */
[----:B------:R-:W-:Y:S01]  /*7bf0*/  FADD R43, R43, R58 ;  /* 0x0000003a2b2b7221 */ /* 0x000fe20000000000 */
[----:B---3--:R-:W-:Y:S01]  /*7c00*/  FMUL R49, R17, UR77 ;  /* 0x0000004d11317c20 */ /* 0x008fe20008400000 */
[----:B------:R-:W-:-:S03]  /*7c10*/  FMUL R48, R16, UR77 ;  /* 0x0000004d10307c20 */ /* 0x000fc60008400000 */
[C---:B------:R-:W-:Y:S01]  /*7c20*/  FFMA R61, R16.reuse, UR76, -R49 ;  /* 0x0000004c103d7c23 */ /* 0x040fe20008000831 */
[----:B------:R-:W-:Y:S01]  /*7c30*/  FFMA R58, R17, UR76, R48 ;  /* 0x0000004c113a7c23 */ /* 0x000fe20008000030 */
[----:B------:R-:W0:Y:S01]  /*7c40*/  LDCU.64 UR76, c[0x3][0x1728] ;  /* 0x00c2e500ff4c77ac */ /* 0x000e220008000a00 */
[----:B------:R-:W-:Y:S04]  /*7c50*/  STS.64 [UR4+0x50], R40 ;  /* 0x00005028ff007988 */ /* 0x000fe80008000a04 */
[----:B------:R-:W3:Y:S01]  /*7c60*/  LDS.64 R40, [UR4+0x80] ;  /* 0x00008004ff287984 */ /* 0x000ee20008000a00 */
[----:B------:R-:W-:Y:S01]  /*7c70*/  FADD R46, R83, R46 ;  /* 0x0000002e532e7221 */ /* 0x000fe20000000000 */
[----:B------:R-:W-:Y:S01]  /*7c80*/  FADD R51, R51, R86 ;  /* 0x0000005633337221 */ /* 0x000fe20000000000 */
[C---:B-1----:R-:W-:Y:S01]  /*7c90*/  FMUL R83, R17.reuse, UR75 ;  /* 0x0000004b11537c20 */ /* 0x042fe20008400000 */
[C---:B------:R-:W-:Y:S01]  /*7ca0*/  FMUL R86, R16.reuse, UR75 ;  /* 0x0000004b10567c20 */ /* 0x040fe20008400000 */
[----:B0-----:R-:W-:Y:S01]  /*7cb0*/  FMUL R49, R17, UR77 ;  /* 0x0000004d11317c20 */ /* 0x001fe20008400000 */
[----:B------:R-:W-:-:S03]  /*7cc0*/  FMUL R48, R16, UR77 ;  /* 0x0000004d10307c20 */ /* 0x000fc60008400000 */
[----:B------:R-:W-:Y:S01]  /*7cd0*/  FFMA R49, R16, UR76, -R49 ;  /* 0x0000004c10317c23 */ /* 0x000fe20008000831 */
[----:B------:R-:W-:Y:S01]  /*7ce0*/  FFMA R48, R17, UR76, R48 ;  /* 0x0000004c11307c23 */ /* 0x000fe20008000030 */
[----:B------:R-:W0:Y:S01]  /*7cf0*/  LDCU.64 UR76, c[0x3][0x1928] ;  /* 0x00c32500ff4c77ac */ /* 0x000e220008000a00 */
[----:B----4-:R-:W-:Y:S01]  /*7d00*/  FADD R18, R65, R18 ;  /* 0x0000001241127221 */ /* 0x010fe20000000000 */
[----:B------:R-:W-:Y:S01]  /*7d10*/  FADD R19, R84, R19 ;  /* 0x0000001354137221 */ /* 0x000fe20000000000 */
[----:B------:R-:W-:Y:S01]  /*7d20*/  FFMA R65, R16, UR74, -R83 ;  /* 0x0000004a10417c23 */ /* 0x000fe20008000853 */
[----:B------:R-:W-:Y:S01]  /*7d30*/  FFMA R84, R17, UR74, R86 ;  /* 0x0000004a11547c23 */ /* 0x000fe20008000056 */
[----:B------:R-:W1:Y:S01]  /*7d40*/  LDCU.64 UR74, c[0x3][0x1a28] ;  /* 0x00c34500ff4a77ac */ /* 0x000e620008000a00 */
[----:B------:R-:W-:Y:S01]  /*7d50*/  STS.64 [UR4+0x68], R46 ;  /* 0x0000682eff007988 */ /* 0x000fe20008000a04 */
[----:B-----5:R-:W-:Y:S01]  /*7d60*/  FADD R44, R55, R44 ;  /* 0x0000002c372c7221 */ /* 0x020fe20000000000 */
[----:B------:R-:W-:-:S02]  /*7d70*/  FADD R45, R54, R45 ;  /* 0x0000002d362d7221 */ /* 0x000fc40000000000 */
[----:B------:R-:W4:Y:S04]  /*7d80*/  LDS.64 R46, [UR4+0x98] ;  /* 0x00009804ff2e7984 */ /* 0x000f280008000a00 */
[----:B------:R-:W5:Y:S04]  /*7d90*/  LDS.64 R54, [UR4+0xa0] ;  /* 0x0000a004ff367984 */ /* 0x000f680008000a00 */
[----:B------:R0:W-:Y:S01]  /*7da0*/  STS.64 [UR4+0x60], R42 ;  /* 0x0000602aff007988 */ /* 0x0001e20008000a04 */
[----:B---3--:R-:W-:Y:S01]  /*7db0*/  FADD R40, R40, R59 ;  /* 0x0000003b28287221 */ /* 0x008fe20000000000 */
[----:B------:R-:W-:-:S02]  /*7dc0*/  FADD R41, R41, R82 ;  /* 0x0000005229297221 */ /* 0x000fc40000000000 */
[----:B------:R1:W-:Y:S01]  /*7dd0*/  STS.64 [UR4+0x70], R50 ;  /* 0x00007032ff007988 */ /* 0x0003e20008000a04 */
[----:B0-----:R-:W-:Y:S01]  /*7de0*/  FMUL R43, R17, UR77 ;  /* 0x0000004d112b7c20 */ /* 0x001fe20008400000 */
[----:B------:R-:W-:-:S03]  /*7df0*/  FMUL R42, R16, UR77 ;  /* 0x0000004d102a7c20 */ /* 0x000fc60008400000 */
[C---:B------:R-:W-:Y:S01]  /*7e00*/  FFMA R59, R16.reuse, UR76, -R43 ;  /* 0x0000004c103b7c23 */ /* 0x040fe2000800082b */
[C---:B------:R-:W-:Y:S01]  /*7e10*/  FFMA R82, R17.reuse, UR76, R42 ;  /* 0x0000004c11527c23 */ /* 0x040fe2000800002a */
[C---:B-1----:R-:W-:Y:S01]  /*7e20*/  FMUL R51, R17.reuse, UR75 ;  /* 0x0000004b11337c20 */ /* 0x042fe20008400000 */
[----:B------:R-:W0:Y:S01]  /*7e30*/  LDS.64 R42, [UR4+0x90] ;  /* 0x00009004ff2a7984 */ /* 0x000e220008000a00 */
[C---:B------:R-:W-:Y:S01]  /*7e40*/  FMUL R50, R16.reuse, UR75 ;  /* 0x0000004b10327c20 */ /* 0x040fe20008400000 */
[----:B------:R-:W1:Y:S01]  /*7e50*/  LDCU.64 UR76, c[0x3][0x1b28] ;  /* 0x00c36500ff4c77ac */ /* 0x000e620008000a00 */
[C---:B------:R-:W-:Y:S02]  /*7e60*/  FFMA R51, R16.reuse, UR74, -R51 ;  /* 0x0000004a10337c23 */ /* 0x040fe40008000833 */
[C---:B------:R-:W-:Y:S01]  /*7e70*/  FFMA R50, R17.reuse, UR74, R50 ;  /* 0x0000004a11327c23 */ /* 0x040fe20008000032 */
[----:B------:R-:W3:Y:S01]  /*7e80*/  LDCU.64 UR74, c[0x3][0x1c28] ;  /* 0x00c38500ff4a77ac */ /* 0x000ee20008000a00 */
[----:B------:R-:W-:Y:S04]  /*7e90*/  STS.64 [UR4+0x88], R44 ;  /* 0x0000882cff007988 */ /* 0x000fe80008000a04 */
[----:B------:R-:W2:Y:S04]  /*7ea0*/  LDS.64 R44, [UR4+0xa8] ;  /* 0x0000a804ff2c7984 */ /* 0x000ea80008000a00 */
[----:B------:R3:W-:Y:S01]  /*7eb0*/  STS.64 [UR4+0x78], R18 ;  /* 0x00007812ff007988 */ /* 0x0007e20008000a04 */
[----:B-1----:R-:W-:Y:S01]  /*7ec0*/  FMUL R83, R17, UR77 ;  /* 0x0000004d11537c20 */ /* 0x002fe20008400000 */
[----:B------:R-:W-:-:S03]  /*7ed0*/  FMUL R86, R16, UR77 ;  /* 0x0000004d10567c20 */ /* 0x000fc60008400000 */
[C---:B------:R-:W-:Y:S01]  /*7ee0*/  FFMA R83, R16.reuse, UR76, -R83 ;  /* 0x0000004c10537c23 */ /* 0x040fe20008000853 */
[C---:B------:R-:W-:Y:S01]  /*7ef0*/  FFMA R86, R17.reuse, UR76, R86 ;  /* 0x0000004c11567c23 */ /* 0x040fe20008000056 */
[----:B---3--:R-:W-:Y:S01]  /*7f00*/  FMUL R19, R17, UR75 ;  /* 0x0000004b11137c20 */ /* 0x008fe20008400000 */
[C---:B------:R-:W-:Y:S01]  /*7f10*/  FMUL R18, R16.reuse, UR75 ;  /* 0x0000004b10127c20 */ /* 0x040fe20008400000 */
[----:B------:R-:W1:Y:S01]  /*7f20*/  LDCU.64 UR76, c[0x3][0x1d28] ;  /* 0x00c3a500ff4c77ac */ /* 0x000e620008000a00 */
[----:B----4-:R-:W-:Y:S01]  /*7f30*/  FADD R46, R63, R46 ;  /* 0x0000002e3f2e7221 */ /* 0x010fe20000000000 */
[----:B-----5:R-:W-:Y:S01]  /*7f40*/  FADD R55, R55, R62 ;  /* 0x0000003e37377221 */ /* 0x020fe20000000000 */
[----:B------:R-:W-:Y:S01]  /*7f50*/  FFMA R63, R16, UR74, -R19 ;  /* 0x0000004a103f7c23 */ /* 0x000fe20008000813 */
[----:B------:R-:W-:Y:S01]  /*7f60*/  FFMA R62, R17, UR74, R18 ;  /* 0x0000004a113e7c23 */ /* 0x000fe20008000012 */
[----:B------:R-:W3:Y:S01]  /*7f70*/  LDCU.64 UR74, c[0x3][0x1e28] ;  /* 0x00c3c500ff4a77ac */ /* 0x000ee20008000a00 */
[----:B------:R-:W4:Y:S01]  /*7f80*/  LDS.64 R18, [UR4+0xb0] ;  /* 0x0000b004ff127984 */ /* 0x000f220008000a00 */
[----:B------:R-:W-:Y:S01]  /*7f90*/  FADD R47, R74, R47 ;  /* 0x0000002f4a2f7221 */ /* 0x000fe20000000000 */
[----:B0-----:R-:W-:Y:S01]  /*7fa0*/  FADD R42, R42, R81 ;  /* 0x000000512a2a7221 */ /* 0x001fe20000000000 */
[----:B------:R-:W-:Y:S01]  /*7fb0*/  FADD R43, R43, R78 ;  /* 0x0000004e2b2b7221 */ /* 0x000fe20000000000 */
[----:B------:R-:W-:Y:S01]  /*7fc0*/  FADD R54, R54, R53 ;  /* 0x0000003536367221 */ /* 0x000fe20000000000 */
[C---:B-1----:R-:W-:Y:S01]  /*7fd0*/  FMUL R81, R17.reuse, UR77 ;  /* 0x0000004d11517c20 */ /* 0x042fe20008400000 */
[C---:B------:R-:W-:Y:S01]  /*7fe0*/  FMUL R78, R16.reuse, UR77 ;  /* 0x0000004d104e7c20 */ /* 0x040fe20008400000 */
[----:B------:R-:W-:Y:S02]  /*7ff0*/  STS.64 [UR4+0x80], R40 ;  /* 0x00008028ff007988 */ /* 0x000fe40008000a04 */
[C---:B------:R-:W-:Y:S01]  /*8000*/  FFMA R81, R16.reuse, UR76, -R81 ;  /* 0x0000004c10517c23 */ /* 0x040fe20008000851 */
[C---:B------:R-:W-:Y:S01]  /*8010*/  FFMA R78, R17.reuse, UR76, R78 ;  /* 0x0000004c114e7c23 */ /* 0x040fe2000800004e */
[----:B---3--:R-:W-:Y:S01]  /*8020*/  FMUL R53, R17, UR75 ;  /* 0x0000004b11357c20 */ /* 0x008fe20008400000 */
[----:B------:R-:W-:Y:S01]  /*8030*/  FMUL R74, R16, UR75 ;  /* 0x0000004b104a7c20 */ /* 0x000fe20008400000 */
[----:B------:R-:W0:Y:S01]  /*8040*/  LDCU.64 UR76, c[0x3][0x1f28] ;  /* 0x00c3e500ff4c77ac */ /* 0x000e220008000a00 */
[----:B------:R-:W1:Y:S01]  /*8050*/  LDS.64 R40, [UR4+0xb8] ;  /* 0x0000b804ff287984 */ /* 0x000e620008000a00 */
[----:B--2---:R-:W-:Y:S01]  /*8060*/  FADD R44, R31, R44 ;  /* 0x0000002c1f2c7221 */ /* 0x004fe20000000000 */
[----:B------:R-:W-:Y:S01]  /*8070*/  FADD R45, R72, R45 ;  /* 0x0000002d482d7221 */ /* 0x000fe20000000000 */
[C---:B------:R-:W-:Y:S01]  /*8080*/  FFMA R31, R16.reuse, UR74, -R53 ;  /* 0x0000004a101f7c23 */ /* 0x040fe20008000835 */
[C---:B------:R-:W-:Y:S01]  /*8090*/  FFMA R72, R17.reuse, UR74, R74 ;  /* 0x0000004a11487c23 */ /* 0x040fe2000800004a */
[----:B------:R-:W2:Y:S02]  /*80a0*/  LDCU.64 UR74, c[0x3][0x30] ;  /* 0x00c00600ff4a77ac */ /* 0x000ea40008000a00 */
[----:B------:R-:W-:Y:S04]  /*80b0*/  STS.64 [UR4+0xa8], R44 ;  /* 0x0000a82cff007988 */ /* 0x000fe80008000a04 */
[----:B------:R-:W3:Y:S01]  /*80c0*/  LDS.64 R44, [UR4+0xc8] ;  /* 0x0000c804ff2c7984 */ /* 0x000ee20008000a00 */
[----:B0-----:R-:W-:Y:S01]  /*80d0*/  FMUL R53, R17, UR77 ;  /* 0x0000004d11357c20 */ /* 0x001fe20008400000 */
[----:B------:R-:W-:-:S03]  /*80e0*/  FMUL R74, R16, UR77 ;  /* 0x0000004d104a7c20 */ /* 0x000fc60008400000 */
[----:B------:R-:W-:Y:S01]  /*80f0*/  FFMA R53, R16, UR76, -R53 ;  /* 0x0000004c10357c23 */ /* 0x000fe20008000835 */
[----:B------:R-:W-:Y:S01]  /*8100*/  FFMA R74, R17, UR76, R74 ;  /* 0x0000004c114a7c23 */ /* 0x000fe2000800004a */
[----:B--2---:R-:W-:Y:S01]  /*8110*/  FMUL R17, R21, UR75 ;  /* 0x0000004b15117c20 */ /* 0x004fe20008400000 */
[----:B------:R-:W-:Y:S01]  /*8120*/  FMUL R16, R20, UR75 ;  /* 0x0000004b14107c20 */ /* 0x000fe20008400000 */
[----:B------:R-:W0:Y:S01]  /*8130*/  LDCU.64 UR76, c[0x3][0x130] ;  /* 0x00c02600ff4c77ac */ /* 0x000e220008000a00 */
[----:B----4-:R-:W-:Y:S01]  /*8140*/  FADD R18, R18, R79 ;  /* 0x0000004f12127221 */ /* 0x010fe20000000000 */
[----:B------:R-:W-:Y:S01]  /*8150*/  FADD R19, R19, R76 ;  /* 0x0000004c13137221 */ /* 0x000fe20000000000 */
[----:B------:R-:W-:Y:S01]  /*8160*/  FFMA R79, R20, UR74, -R17 ;  /* 0x0000004a144f7c23 */ /* 0x000fe20008000811 */
[----:B------:R-:W-:Y:S01]  /*8170*/  FFMA R76, R21, UR74, R16 ;  /* 0x0000004a154c7c23 */ /* 0x000fe20008000010 */
[----:B------:R-:W2:Y:S01]  /*8180*/  LDCU.64 UR74, c[0x3][0x230] ;  /* 0x00c04600ff4a77ac */ /* 0x000ea20008000a00 */
[----:B------:R-:W4:Y:S01]  /*8190*/  LDS.64 R16, [UR4+0xd0] ;  /* 0x0000d004ff107984 */ /* 0x000f220008000a00 */
[----:B-1----:R-:W-:Y:S01]  /*81a0*/  FADD R40, R75, R40 ;  /* 0x000000284b287221 */ /* 0x002fe20000000000 */
[----:B------:R-:W-:Y:S01]  /*81b0*/  FADD R41, R68, R41 ;  /* 0x0000002944297221 */ /* 0x000fe20000000000 */
[----:B0-----:R-:W-:Y:S01]  /*81c0*/  FMUL R75, R21, UR77 ;  /* 0x0000004d154b7c20 */ /* 0x001fe20008400000 */
[----:B------:R-:W-:-:S03]  /*81d0*/  FMUL R68, R20, UR77 ;  /* 0x0000004d14447c20 */ /* 0x000fc60008400000 */
[----:B------:R-:W-:Y:S01]  /*81e0*/  FFMA R75, R20, UR76, -R75 ;  /* 0x0000004c144b7c23 */ /* 0x000fe2000800084b */
[----:B------:R-:W-:Y:S01]  /*81f0*/  FFMA R68, R21, UR76, R68 ;  /* 0x0000004c15447c23 */ /* 0x000fe20008000044 */
[----:B------:R-:W0:Y:S01]  /*8200*/  LDCU.64 UR76, c[0x3][0x330] ;  /* 0x00c06600ff4c77ac */ /* 0x000e220008000a00 */
[----:B------:R2:W-:Y:S01]  /*8210*/  STS.64 [UR4+0x98], R46 ;  /* 0x0000982eff007988 */ /* 0x0005e20008000a04 */
[----:B---3--:R-:W-:Y:S01]  /*8220*/  FADD R44, R69, R44 ;  /* 0x0000002c452c7221 */ /* 0x008fe20000000000 */
[----:B------:R-:W-:Y:S02]  /*8230*/  FADD R45, R56, R45 ;  /* 0x0000002d382d7221 */ /* 0x000fe40000000000 */
[----:B------:R0:W-:Y:S01]  /*8240*/  STS.64 [UR4+0xb0], R18 ;  /* 0x0000b012ff007988 */ /* 0x0001e20008000a04 */
[----:B--2---:R-:W-:Y:S01]  /*8250*/  FMUL R47, R21, UR75 ;  /* 0x0000004b152f7c20 */ /* 0x004fe20008400000 */
[----:B------:R-:W-:-:S03]  /*8260*/  FMUL R46, R20, UR75 ;  /* 0x0000004b142e7c20 */ /* 0x000fc60008400000 */
[----:B------:R-:W-:Y:S01]  /*8270*/  FFMA R69, R20, UR74, -R47 ;  /* 0x0000004a14457c23 */ /* 0x000fe2000800082f */
[C---:B------:R-:W-:Y:S01]  /*8280*/  FFMA R56, R21.reuse, UR74, R46 ;  /* 0x0000004a15387c23 */ /* 0x040fe2000800002e */
[----:B------:R-:W1:Y:S01]  /*8290*/  LDCU.64 UR74, c[0x3][0x430] ;  /* 0x00c08600ff4a77ac */ /* 0x000e620008000a00 */
[----:B0-----:R-:W-:Y:S01]  /*82a0*/  FMUL R19, R21, UR77 ;  /* 0x0000004d15137c20 */ /* 0x001fe20008400000 */
[----:B----4-:R-:W-:-:S03]  /*82b0*/  FADD R16, R16, R57 ;  /* 0x0000003910107221 */ /* 0x010fc60000000000 */
[----:B------:R-:W-:Y:S01]  /*82c0*/  FFMA R57, R20, UR76, -R19 ;  /* 0x0000004c14397c23 */ /* 0x000fe20008000813 */
[----:B------:R-:W-:Y:S04]  /*82d0*/  STS.64 [UR4+0xb8], R40 ;  /* 0x0000b828ff007988 */ /* 0x000fe80008000a04 */
[----:B------:R-:W0:Y:S04]  /*82e0*/  LDS.64 R18, [UR4+0xe0] ;  /* 0x0000e004ff127984 */ /* 0x000e280008000a00 */
[----:B------:R-:W2:Y:S04]  /*82f0*/  LDS.64 R40, [UR4+0xd8] ;  /* 0x0000d804ff287984 */ /* 0x000ea80008000a00 */
[----:B------:R1:W-:Y:S04]  /*8300*/  STS.64 [UR4+0xa0], R54 ;  /* 0x0000a036ff007988 */ /* 0x0003e80008000a04 */
[----:B------:R3:W-:Y:S01]  /*8310*/  STS.64 [UR4+0xc8], R44 ;  /* 0x0000c82cff007988 */ /* 0x0007e20008000a04 */
[----:B------:R-:W-:-:S03]  /*8320*/  FADD R17, R17, R94 ;  /* 0x0000005e11117221 */ /* 0x000fc60000000000 */
[----:B------:R-:W-:Y:S01]  /*8330*/  STS.64 [UR4+0x90], R42 ;  /* 0x0000902aff007988 */ /* 0x000fe20008000a04 */
[C---:B-1----:R-:W-:Y:S01]  /*8340*/  FMUL R55, R21.reuse, UR75 ;  /* 0x0000004b15377c20 */ /* 0x042fe20008400000 */
[C---:B------:R-:W-:Y:S02]  /*8350*/  FMUL R54, R20.reuse, UR75 ;  /* 0x0000004b14367c20 */ /* 0x040fe40008400000 */
[----:B------:R-:W-:Y:S01]  /*8360*/  STS.64 [UR4+0xd0], R16 ;  /* 0x0000d010ff007988 */ /* 0x000fe20008000a04 */
[----:B------:R-:W-:Y:S01]  /*8370*/  FFMA R55, R20, UR74, -R55 ;  /* 0x0000004a14377c23 */ /* 0x000fe20008000837 */
[C---:B------:R-:W-:Y:S01]  /*8380*/  FFMA R54, R21.reuse, UR74, R54 ;  /* 0x0000004a15367c23 */ /* 0x040fe20008000036 */
[----:B------:R-:W3:Y:S01]  /*8390*/  LDCU.64 UR74, c[0x3][0x630] ;  /* 0x00c0c600ff4a77ac */ /* 0x000ee20008000a00 */
[----:B------:R-:W1:Y:S04]  /*83a0*/  LDS.64 R16, [UR4+0x108] ;  /* 0x00010804ff107984 */ /* 0x000e680008000a00 */
[----:B------:R-:W4:Y:S04]  /*83b0*/  LDS.64 R42, [UR4+0xc0] ;  /* 0x0000c004ff2a7984 */ /* 0x000f280008000a00 */
[----:B------:R-:W-:Y:S01]  /*83c0*/  LDS.64 R46, [UR4+0xe8] ;  /* 0x0000e804ff2e7984 */ /* 0x000fe20008000a00 */
[----:B---3--:R-:W-:Y:S01]  /*83d0*/  FMUL R45, R21, UR75 ;  /* 0x0000004b152d7c20 */ /* 0x008fe20008400000 */
[----:B0-----:R-:W-:-:S03]  /*83e0*/  FADD R18, R18, R87 ;  /* 0x0000005712127221 */ /* 0x001fc60000000000 */
[----:B------:R-:W-:Y:S02]  /*83f0*/  FFMA R87, R20, UR74, -R45 ;  /* 0x0000004a14577c23 */ /* 0x000fe4000800082d */
[----:B------:R-:W0:Y:S01]  /*8400*/  LDS.64 R44, [UR4+0xf8] ;  /* 0x0000f804ff2c7984 */ /* 0x000e220008000a00 */
[----:B--2---:R-:W-:Y:S01]  /*8410*/  FADD R40, R33, R40 ;  /* 0x0000002821287221 */ /* 0x004fe20000000000 */
[----:B------:R-:W-:-:S05]  /*8420*/  FADD R41, R64, R41 ;  /* 0x0000002940297221 */ /* 0x000fca0000000000 */
[----:B------:R-:W-:Y:S04]  /*8430*/  STS.64 [UR4+0xd8], R40 ;  /* 0x0000d828ff007988 */ /* 0x000fe80008000a04 */
[----:B------:R-:W2:Y:S01]  /*8440*/  LDS.64 R40, [UR4+0x100] ;  /* 0x00010004ff287984 */ /* 0x000ea20008000a00 */
[----:B-1----:R-:W-:Y:S01]  /*8450*/  FADD R16, R49, R16 ;  /* 0x0000001031107221 */ /* 0x002fe20000000000 */
[----:B------:R-:W-:Y:S02]  /*8460*/  FADD R17, R48, R17 ;  /* 0x0000001130117221 */ /* 0x000fe40000000000 */
[----:B------:R-:W-:Y:S01]  /*8470*/  LDS.64 R48, [UR4+0x120] ;  /* 0x00012004ff307984 */ /* 0x000fe20008000a00 */
[----:B----4-:R-:W-:Y:S01]  /*8480*/  FADD R43, R43, R96 ;  /* 0x000000602b2b7221 */ /* 0x010fe20000000000 */
[----:B------:R-:W-:Y:S01]  /*8490*/  FMUL R96, R20, UR77 ;  /* 0x0000004d14607c20 */ /* 0x000fe20008400000 */
[----:B0-----:R-:W-:Y:S01]  /*84a0*/  FADD R44, R61, R44 ;  /* 0x0000002c3d2c7221 */ /* 0x001fe20000000000 */
[----:B------:R-:W-:-:S05]  /*84b0*/  FADD R45, R58, R45 ;  /* 0x0000002d3a2d7221 */ /* 0x000fca0000000000 */
[----:B------:R-:W-:Y:S04]  /*84c0*/  STS.64 [UR4+0xf8], R44 ;  /* 0x0000f82cff007988 */ /* 0x000fe80008000a04 */
[----:B------:R-:W0:Y:S01]  /*84d0*/  LDS.64 R44, [UR4+0x130] ;  /* 0x00013004ff2c7984 */ /* 0x000e220008000a00 */
[----:B--2---:R-:W-:Y:S01]  /*84e0*/  FADD R40, R40, R73 ;  /* 0x0000004928287221 */ /* 0x004fe20000000000 */
[----:B------:R-:W-:-:S05]  /*84f0*/  FADD R41, R41, R88 ;  /* 0x0000005829297221 */ /* 0x000fca0000000000 */
[----:B------:R-:W-:Y:S04]  /*8500*/  STS.64 [UR4+0x100], R40 ;  /* 0x00010028ff007988 */ /* 0x000fe80008000a04 */
[----:B------:R-:W1:Y:S01]  /*8510*/  LDS.64 R40, [UR4+0x128] ;  /* 0x00012804ff287984 */ /* 0x000e620008000a00 */
[----:B------:R-:W-:Y:S01]  /*8520*/  FFMA R96, R21, UR76, R96 ;  /* 0x0000004c15607c23 */ /* 0x000fe20008000060 */
[----:B------:R-:W2:Y:S01]  /*8530*/  LDCU.64 UR76, c[0x3][0x530] ;  /* 0x00c0a600ff4c77ac */ /* 0x000ea20008000a00 */
[----:B------:R-:W-:-:S05]  /*8540*/  FADD R42, R42, R89 ;  /* 0x000000592a2a7221 */ /* 0x000fca0000000000 */
[----:B------:R-:W-:Y:S04]  /*8550*/  STS.64 [UR4+0xc0], R42 ;  /* 0x0000c02aff007988 */ /* 0x000fe80008000a04 */
[----:B------:R-:W3:Y:S01]  /*8560*/  LDS.64 R42, [UR4+0xf0] ;  /* 0x0000f004ff2a7984 */ /* 0x000ee20008000a00 */
[----:B--2---:R-:W-:Y:S01]  /*8570*/  FMUL R33, R21, UR77 ;  /* 0x0000004d15217c20 */ /* 0x004fe20008400000 */
[----:B------:R-:W-:-:S03]  /*8580*/  FMUL R64, R20, UR77 ;  /* 0x0000004d14407c20 */ /* 0x000fc60008400000 */
[----:B------:R-:W-:Y:S01]  /*8590*/  FFMA R33, R20, UR76, -R33 ;  /* 0x0000004c14217c23 */ /* 0x000fe20008000821 */
[----:B------:R-:W-:Y:S01]  /*85a0*/  FFMA R64, R21, UR76, R64 ;  /* 0x0000004c15407c23 */ /* 0x000fe20008000040 */
[----:B------:R-:W2:Y:S01]  /*85b0*/  LDCU.64 UR76, c[0x3][0x730] ;  /* 0x00c0e600ff4c77ac */ /* 0x000ea20008000a00 */
[----:B0-----:R-:W-:Y:S01]  /*85c0*/  FADD R44, R44, R63 ;  /* 0x0000003f2c2c7221 */ /* 0x001fe20000000000 */
[----:B------:R-:W-:Y:S01]  /*85d0*/  FADD R45, R45, R62 ;  /* 0x0000003e2d2d7221 */ /* 0x000fe20000000000 */
[----:B------:R-:W-:-:S04]  /*85e0*/  P2R R15, PR, RZ, 0x1 ;  /* 0x00000001ff0f7803 */ /* 0x000fc80000000000 */
[----:B------:R0:W-:Y:S01]  /*85f0*/  STS.64 [UR4+0x130], R44 ;  /* 0x0001302cff007988 */ /* 0x0001e20008000a04 */
[----:B------:R-:W-:Y:S01]  /*8600*/  FADD R48, R48, R51 ;  /* 0x0000003330307221 */ /* 0x000fe20000000000 */
[----:B------:R-:W-:Y:S01]  /*8610*/  FADD R49, R49, R50 ;  /* 0x0000003231317221 */ /* 0x000fe20000000000 */
[----:B------:R-:W-:Y:S01]  /*8620*/  FMUL R94, R20, UR75 ;  /* 0x0000004b145e7c20 */ /* 0x000fe20008400000 */
[----:B------:R-:W-:Y:S01]  /*8630*/  FADD R46, R77, R46 ;  /* 0x0000002e4d2e7221 */ /* 0x000fe20000000000 */
[----:B-1----:R-:W-:Y:S01]  /*8640*/  FADD R40, R83, R40 ;  /* 0x0000002853287221 */ /* 0x002fe20000000000 */
[----:B------:R-:W-:Y:S01]  /*8650*/  FADD R41, R86, R41 ;  /* 0x0000002956297221 */ /* 0x000fe20000000000 */
[----:B0-----:R-:W-:Y:S01]  /*8660*/  IADD3 R45, PT, PT, R52, R7, RZ ;  /* 0x00000007342d7210 */ /* 0x001fe20007ffe0ff */
[----:B------:R-:W-:Y:S01]  /*8670*/  FADD R47, R60, R47 ;  /* 0x0000002f3c2f7221 */ /* 0x000fe20000000000 */
[----:B------:R-:W-:Y:S01]  /*8680*/  FADD R19, R19, R92 ;  /* 0x0000005c13137221 */ /* 0x000fe20000000000 */
[----:B------:R-:W-:Y:S01]  /*8690*/  LDS.64 R50, [UR4+0x138] ;  /* 0x00013804ff327984 */ /* 0x000fe20008000a00 */
[----:B------:R-:W-:Y:S01]  /*86a0*/  ISETP.GE.AND P0, PT, R45, UR5, PT ;  /* 0x000000052d007c0c */ /* 0x000fe2000bf06270 */
[----:B------:R-:W-:-:S02]  /*86b0*/  FFMA R94, R21, UR74, R94 ;  /* 0x0000004a155e7c23 */ /* 0x000fc4000800005e */
[----:B------:R0:W-:Y:S01]  /*86c0*/  STS.64 [UR4+0x120], R48 ;  /* 0x00012030ff007988 */ /* 0x0001e20008000a04 */
[----:B--2---:R-:W-:Y:S01]  /*86d0*/  FMUL R77, R21, UR77 ;  /* 0x0000004d154d7c20 */ /* 0x004fe20008400000 */
[C---:B------:R-:W-:Y:S01]  /*86e0*/  FMUL R60, R20.reuse, UR77 ;  /* 0x0000004d143c7c20 */ /* 0x040fe20008400000 */
[----:B------:R-:W1:Y:S01]  /*86f0*/  LDCU.64 UR74, c[0x3][0x830] ;  /* 0x00c10600ff4a77ac */ /* 0x000e620008000a00 */
[----:B------:R2:W-:Y:S01]  /*8700*/  STS.64 [UR4+0x128], R40 ;  /* 0x00012828ff007988 */ /* 0x0005e20008000a04 */
[----:B------:R-:W-:Y:S01]  /*8710*/  FFMA R77, R20, UR76, -R77 ;  /* 0x0000004c144d7c23 */ /* 0x000fe2000800084d */
[----:B0-----:R-:W-:Y:S01]  /*8720*/  CS2R R48, SRZ ;  /* 0x0000000000307805 */ /* 0x001fe2000001ff00 */
[----:B--2---:R-:W-:-:S04]  /*8730*/  IMAD.WIDE R40, R45, 0x8, R110 ;  /* 0x000000082d287825 */ /* 0x004fc800078e026e */
[----:B------:R-:W-:Y:S01]  /*8740*/  FFMA R60, R21, UR76, R60 ;  /* 0x0000004c153c7c23 */ /* 0x000fe2000800003c */
[----:B------:R-:W0:Y:S01]  /*8750*/  LDCU.64 UR76, c[0x3][0x930] ;  /* 0x00c12600ff4c77ac */ /* 0x000e220008000a00 */
[----:B------:R-:W-:Y:S04]  /*8760*/  STS.64 [UR4+0xe8], R46 ;  /* 0x0000e82eff007988 */ /* 0x000fe80008000a04 */
[----:B------:R-:W2:Y:S04]  /*8770*/  @!P0 LDG.E.64 R48, desc[UR6][R40.64] ;  /* 0x0000000628308981 */ /* 0x000ea8000c1e1b00 */
[----:B------:R-:W4:Y:S01]  /*8780*/  LDS.64 R46, [UR4+0x118] ;  /* 0x00011804ff2e7984 */ /* 0x000f220008000a00 */
[----:B-1----:R-:W-:-:S03]  /*8790*/  FMUL R92, R20, UR75 ;  /* 0x0000004b145c7c20 */ /* 0x002fc60008400000 */
[----:B------:R-:W-:Y:S04]  /*87a0*/  STS.64 [UR4+0xe0], R18 ;  /* 0x0000e012ff007988 */ /* 0x000fe80008000a04 */
[----:B------:R-:W1:Y:S01]  /*87b0*/  LDS.64 R18, [UR4+0x110] ;  /* 0x00011004ff127984 */ /* 0x000e620008000a00 */
[----:B---3--:R-:W-:Y:S01]  /*87c0*/  FADD R42, R42, R85 ;  /* 0x000000552a2a7221 */ /* 0x008fe20000000000 */
[C---:B------:R-:W-:Y:S01]  /*87d0*/  FFMA R58, R21.reuse, UR74, R92 ;  /* 0x0000004a153a7c23 */ /* 0x040fe2000800005c */
[C---:B0-----:R-:W-:Y:S01]  /*87e0*/  FMUL R85, R21.reuse, UR77 ;  /* 0x0000004d15557c20 */ /* 0x041fe20008400000 */
[C---:B------:R-:W-:Y:S01]  /*87f0*/  FMUL R92, R20.reuse, UR77 ;  /* 0x0000004d145c7c20 */ /* 0x040fe20008400000 */
[----:B------:R-:W-:Y:S01]  /*8800*/  FMUL R89, R21, UR75 ;  /* 0x0000004b15597c20 */ /* 0x000fe20008400000 */
[----:B------:R-:W-:Y:S01]  /*8810*/  FADD R43, R43, R90 ;  /* 0x0000005a2b2b7221 */ /* 0x000fe20000000000 */
[C---:B------:R-:W-:Y:S01]  /*8820*/  FFMA R85, R20.reuse, UR76, -R85 ;  /* 0x0000004c14557c23 */ /* 0x040fe20008000855 */
[C---:B------:R-:W-:Y:S01]  /*8830*/  FFMA R92, R21.reuse, UR76, R92 ;  /* 0x0000004c155c7c23 */ /* 0x040fe2000800005c */
[----:B------:R-:W0:Y:S01]  /*8840*/  LDCU.64 UR76, c[0x3][0xb30] ;  /* 0x00c16600ff4c77ac */ /* 0x000e220008000a00 */
[C---:B------:R-:W-:Y:S01]  /*8850*/  FFMA R61, R20.reuse, UR74, -R89 ;  /* 0x0000004a143d7c23 */ /* 0x040fe20008000859 */
[----:B------:R-:W-:Y:S01]  /*8860*/  STS.64 [UR4+0x108], R16 ;  /* 0x00010810ff007988 */ /* 0x000fe20008000a04 */
[----:B------:R-:W3:Y:S03]  /*8870*/  LDCU.64 UR74, c[0x3][0xa30] ;  /* 0x00c14600ff4a77ac */ /* 0x000ee60008000a00 */
[----:B------:R0:W-:Y:S04]  /*8880*/  STS.64 [UR4+0xf0], R42 ;  /* 0x0000f02aff007988 */ /* 0x0001e80008000a04 */
[----:B------:R-:W-:Y:S01]  /*8890*/  LDS.64 R44, [UR4+0x50] ;  /* 0x00005004ff2c7984 */ /* 0x000fe20008000a00 */
[----:B0-----:R-:W-:Y:S01]  /*88a0*/  FMUL R43, R21, UR77 ;  /* 0x0000004d152b7c20 */ /* 0x001fe20008400000 */
[----:B------:R-:W-:Y:S01]  /*88b0*/  FMUL R88, R20, UR77 ;  /* 0x0000004d14587c20 */ /* 0x000fe20008400000 */
[----:B----4-:R-:W-:-:S02]  /*88c0*/  FADD R46, R59, R46 ;  /* 0x0000002e3b2e7221 */ /* 0x010fc40000000000 */
[C---:B------:R-:W-:Y:S01]  /*88d0*/  FFMA R59, R20.reuse, UR76, -R43 ;  /* 0x0000004c143b7c23 */ /* 0x040fe2000800082b */
[C---:B------:R-:W-:Y:S01]  /*88e0*/  FFMA R88, R21.reuse, UR76, R88 ;  /* 0x0000004c15587c23 */ /* 0x040fe20008000058 */
[C---:B---3--:R-:W-:Y:S01]  /*88f0*/  FMUL R73, R21.reuse, UR75 ;  /* 0x0000004b15497c20 */ /* 0x048fe20008400000 */
[C---:B------:R-:W-:Y:S01]  /*8900*/  FMUL R90, R20.reuse, UR75 ;  /* 0x0000004b145a7c20 */ /* 0x040fe20008400000 */
[----:B------:R-:W0:Y:S02]  /*8910*/  LDCU.64 UR76, c[0x3][0xd30] ;  /* 0x00c1a600ff4c77ac */ /* 0x000e240008000a00 */
[----:B------:R-:W-:Y:S01]  /*8920*/  FFMA R73, R20, UR74, -R73 ;  /* 0x0000004a14497c23 */ /* 0x000fe20008000849 */
[----:B------:R-:W-:Y:S01]  /*8930*/  FFMA R90, R21, UR74, R90 ;  /* 0x0000004a155a7c23 */ /* 0x000fe2000800005a */
[----:B------:R-:W3:Y:S01]  /*8940*/  LDCU.64 UR74, c[0x3][0xc30] ;  /* 0x00c18600ff4a77ac */ /* 0x000ee20008000a00 */
[----:B-1----:R-:W-:Y:S01]  /*8950*/  FADD R18, R18, R65 ;  /* 0x0000004112127221 */ /* 0x002fe20000000000 */
[----:B------:R-:W-:-:S05]  /*8960*/  FADD R19, R19, R84 ;  /* 0x0000005413137221 */ /* 0x000fca0000000000 */
[----:B------:R-:W-:Y:S04]  /*8970*/  STS.64 [UR4+0x110], R18 ;  /* 0x00011012ff007988 */ /* 0x000fe80008000a04 */
[----:B------:R-:W1:Y:S01]  /*8980*/  LDS.64 R18, [UR4+0x148] ;  /* 0x00014804ff127984 */ /* 0x000e620008000a00 */
[----:B------:R-:W-:Y:S01]  /*8990*/  FADD R47, R82, R47 ;  /* 0x0000002f522f7221 */ /* 0x000fe20000000000 */
[----:B0-----:R-:W-:Y:S01]  /*89a0*/  FMUL R65, R21, UR77 ;  /* 0x0000004d15417c20 */ /* 0x001fe20008400000 */
[----:B------:R-:W-:-:S03]  /*89b0*/  FMUL R82, R20, UR77 ;  /* 0x0000004d14527c20 */ /* 0x000fc60008400000 */
[C---:B------:R-:W-:Y:S01]  /*89c0*/  FFMA R65, R20.reuse, UR76, -R65 ;  /* 0x0000004c14417c23 */ /* 0x040fe20008000841 */
[C---:B------:R-:W-:Y:S01]  /*89d0*/  FFMA R82, R21.reuse, UR76, R82 ;  /* 0x0000004c15527c23 */ /* 0x040fe20008000052 */
[C---:B---3--:R-:W-:Y:S01]  /*89e0*/  FMUL R43, R21.reuse, UR75 ;  /* 0x0000004b152b7c20 */ /* 0x048fe20008400000 */
[----:B------:R-:W0:Y:S01]  /*89f0*/  LDCU.64 UR76, c[0x3][0xf30] ;  /* 0x00c1e600ff4c77ac */ /* 0x000e220008000a00 */
[C---:B------:R-:W-:Y:S02]  /*8a00*/  FMUL R84, R20.reuse, UR75 ;  /* 0x0000004b14547c20 */ /* 0x040fe40008400000 */
[C---:B------:R-:W-:Y:S02]  /*8a10*/  FFMA R17, R20.reuse, UR74, -R43 ;  /* 0x0000004a14117c23 */ /* 0x040fe4000800082b */
[C---:B------:R-:W-:Y:S01]  /*8a20*/  FFMA R84, R21.reuse, UR74, R84 ;  /* 0x0000004a15547c23 */ /* 0x040fe20008000054 */
[----:B------:R-:W3:Y:S01]  /*8a30*/  LDCU.64 UR74, c[0x3][0xe30] ;  /* 0x00c1c600ff4a77ac */ /* 0x000ee20008000a00 */
[----:B------:R-:W4:Y:S01]  /*8a40*/  LDS.64 R42, [UR4+0x140] ;  /* 0x00014004ff2a7984 */ /* 0x000f220008000a00 */
[----:B0-----:R-:W-:Y:S01]  /*8a50*/  FMUL R83, R21, UR77 ;  /* 0x0000004d15537c20 */ /* 0x001fe20008400000 */
[----:B------:R-:W-:-:S03]  /*8a60*/  FMUL R86, R20, UR77 ;  /* 0x0000004d14567c20 */ /* 0x000fc60008400000 */
[C---:B------:R-:W-:Y:S01]  /*8a70*/  FFMA R83, R20.reuse, UR76, -R83 ;  /* 0x0000004c14537c23 */ /* 0x040fe20008000853 */
[C---:B------:R-:W-:Y:S01]  /*8a80*/  FFMA R86, R21.reuse, UR76, R86 ;  /* 0x0000004c15567c23 */ /* 0x040fe20008000056 */
[----:B------:R-:W0:Y:S01]  /*8a90*/  LDCU.64 UR76, c[0x3][0x1130] ;  /* 0x00c22600ff4c77ac */ /* 0x000e220008000a00 */
[C---:B---3--:R-:W-:Y:S01]  /*8aa0*/  FMUL R89, R21.reuse, UR75 ;  /* 0x0000004b15597c20 */ /* 0x048fe20008400000 */
[C---:B------:R-:W-:Y:S01]  /*8ab0*/  FMUL R16, R20.reuse, UR75 ;  /* 0x0000004b14107c20 */ /* 0x040fe20008400000 */
[----:B------:R-:W-:Y:S02]  /*8ac0*/  STS.64 [UR4+0x118], R46 ;  /* 0x0001182eff007988 */ /* 0x000fe40008000a04 */
[----:B------:R-:W-:Y:S01]  /*8ad0*/  FFMA R63, R20, UR74, -R89 ;  /* 0x0000004a143f7c23 */ /* 0x000fe20008000859 */
[----:B------:R-:W-:Y:S01]  /*8ae0*/  FFMA R62, R21, UR74, R16 ;  /* 0x0000004a153e7c23 */ /* 0x000fe20008000010 */
[----:B-1----:R-:W-:Y:S01]  /*8af0*/  FADD R52, R53, R18 ;  /* 0x0000001235347221 */ /* 0x002fe20000000000 */
[----:B------:R-:W1:Y:S01]  /*8b00*/  LDS.64 R46, [UR4+0x58] ;  /* 0x00005804ff2e7984 */ /* 0x000e620008000a00 */
[----:B------:R-:W3:Y:S01]  /*8b10*/  LDCU.64 UR74, c[0x3][0x1030] ;  /* 0x00c20600ff4a77ac */ /* 0x000ee20008000a00 */
[----:B------:R-:W-:-:S02]  /*8b20*/  FADD R53, R74, R19 ;  /* 0x000000134a357221 */ /* 0x000fc40000000000 */
[----:B------:R-:W5:Y:S01]  /*8b30*/  LDS.64 R18, [UR4+0x60] ;  /* 0x00006004ff127984 */ /* 0x000f620008000a00 */
[----:B------:R-:W-:Y:S01]  /*8b40*/  FADD R50, R81, R50 ;  /* 0x0000003251327221 */ /* 0x000fe20000000000 */
[----:B------:R-:W-:Y:S01]  /*8b50*/  FADD R51, R78, R51 ;  /* 0x000000334e337221 */ /* 0x000fe20000000000 */
[----:B0-----:R-:W-:Y:S01]  /*8b60*/  FMUL R81, R21, UR77 ;  /* 0x0000004d15517c20 */ /* 0x001fe20008400000 */
[----:B------:R-:W-:-:S03]  /*8b70*/  FMUL R78, R20, UR77 ;  /* 0x0000004d144e7c20 */ /* 0x000fc60008400000 */
[----:B------:R-:W-:Y:S01]  /*8b80*/  FFMA R81, R20, UR76, -R81 ;  /* 0x0000004c14517c23 */ /* 0x000fe20008000851 */
[----:B------:R-:W-:Y:S01]  /*8b90*/  FFMA R78, R21, UR76, R78 ;  /* 0x0000004c154e7c23 */ /* 0x000fe2000800004e */
[----:B----4-:R-:W-:Y:S01]  /*8ba0*/  FADD R42, R42, R31 ;  /* 0x0000001f2a2a7221 */ /* 0x010fe20000000000 */
[----:B------:R-:W-:Y:S01]  /*8bb0*/  FADD R43, R43, R72 ;  /* 0x000000482b2b7221 */ /* 0x000fe20000000000 */
[----:B------:R-:W0:Y:S01]  /*8bc0*/  LDCU.64 UR76, c[0x3][0x1330] ;  /* 0x00c26600ff4c77ac */ /* 0x000e220008000a00 */
[----:B---3--:R-:W-:Y:S01]  /*8bd0*/  FMUL R31, R21, UR75 ;  /* 0x0000004b151f7c20 */ /* 0x008fe20008400000 */
[----:B------:R-:W-:-:S03]  /*8be0*/  FMUL R72, R20, UR75 ;  /* 0x0000004b14487c20 */ /* 0x000fc60008400000 */
[----:B------:R-:W-:Y:S01]  /*8bf0*/  FFMA R31, R20, UR74, -R31 ;  /* 0x0000004a141f7c23 */ /* 0x000fe2000800081f */
[----:B------:R-:W-:Y:S01]  /*8c00*/  FFMA R72, R21, UR74, R72 ;  /* 0x0000004a15487c23 */ /* 0x000fe20008000048 */
[----:B------:R-:W3:Y:S01]  /*8c10*/  LDCU.64 UR74, c[0x3][0x1230] ;  /* 0x00c24600ff4a77ac */ /* 0x000ee20008000a00 */
[----:B------:R0:W-:Y:S01]  /*8c20*/  STS.64 [UR4+0x140], R42 ;  /* 0x0001402aff007988 */ /* 0x0001e20008000a04 */
[----:B------:R-:W-:-:S03]  /*8c30*/  FADD R45, R45, R76 ;  /* 0x0000004c2d2d7221 */ /* 0x000fc60000000000 */
[----:B------:R5:W-:Y:S01]  /*8c40*/  STS.64 [UR4+0x138], R50 ;  /* 0x00013832ff007988 */ /* 0x000be20008000a04 */
[----:B0-----:R-:W-:Y:S01]  /*8c50*/  FMUL R43, R21, UR77 ;  /* 0x0000004d152b7c20 */ /* 0x001fe20008400000 */
[C---:B------:R-:W-:Y:S01]  /*8c60*/  FMUL R42, R20.reuse, UR77 ;  /* 0x0000004d142a7c20 */ /* 0x040fe20008400000 */
[----:B-1----:R-:W-:Y:S02]  /*8c70*/  FADD R46, R75, R46 ;  /* 0x0000002e4b2e7221 */ /* 0x002fe40000000000 */
[C---:B------:R-:W-:Y:S01]  /*8c80*/  FFMA R75, R20.reuse, UR76, -R43 ;  /* 0x0000004c144b7c23 */ /* 0x040fe2000800082b */
[C---:B------:R-:W-:Y:S01]  /*8c90*/  FFMA R76, R21.reuse, UR76, R42 ;  /* 0x0000004c154c7c23 */ /* 0x040fe2000800002a */
[----:B---3--:R-:W-:Y:S01]  /*8ca0*/  FMUL R89, R21, UR75 ;  /* 0x0000004b15597c20 */ /* 0x008fe20008400000 */
[----:B------:R-:W-:Y:S01]  /*8cb0*/  FMUL R74, R20, UR75 ;  /* 0x0000004b144a7c20 */ /* 0x000fe20008400000 */
[----:B-----5:R-:W-:Y:S01]  /*8cc0*/  FADD R50, R18, R69 ;  /* 0x0000004512327221 */ /* 0x020fe20000000000 */
[----:B------:R-:W-:Y:S01]  /*8cd0*/  FADD R51, R19, R56 ;  /* 0x0000003813337221 */ /* 0x000fe20000000000 */
[----:B------:R-:W0:Y:S01]  /*8ce0*/  LDS.64 R42, [UR4+0x70] ;  /* 0x00007004ff2a7984 */ /* 0x000e220008000a00 */
[----:B------:R-:W-:Y:S01]  /*8cf0*/  FADD R44, R44, R79 ;  /* 0x0000004f2c2c7221 */ /* 0x000fe20000000000 */
[----:B------:R-:W-:Y:S01]  /*8d00*/  FADD R47, R68, R47 ;  /* 0x0000002f442f7221 */ /* 0x000fe20000000000 */
[----:B------:R-:W1:Y:S01]  /*8d10*/  LDCU.64 UR76, c[0x3][0x1530] ;  /* 0x00c2a600ff4c77ac */ /* 0x000e620008000a00 */
[----:B------:R-:W3:Y:S01]  /*8d20*/  LDS.64 R18, [UR4+0x78] ;  /* 0x00007804ff127984 */ /* 0x000ee20008000a00 */
[C---:B------:R-:W-:Y:S01]  /*8d30*/  FFMA R79, R20.reuse, UR74, -R89 ;  /* 0x0000004a144f7c23 */ /* 0x040fe20008000859 */
[C---:B------:R-:W-:Y:S01]  /*8d40*/  FFMA R74, R21.reuse, UR74, R74 ;  /* 0x0000004a154a7c23 */ /* 0x040fe2000800004a */
[----:B------:R-:W4:Y:S01]  /*8d50*/  LDCU.64 UR74, c[0x3][0x1430] ;  /* 0x00c28600ff4a77ac */ /* 0x000f220008000a00 */
[----:B------:R-:W-:Y:S04]  /*8d60*/  STS.64 [UR4+0x148], R52 ;  /* 0x00014834ff007988 */ /* 0x000fe80008000a04 */
[----:B------:R-:W5:Y:S01]  /*8d70*/  LDS.64 R52, [UR4+0x68] ;  /* 0x00006804ff347984 */ /* 0x000f620008000a00 */
[----:B----4-:R-:W-:Y:S01]  /*8d80*/  FMUL R69, R21, UR75 ;  /* 0x0000004b15457c20 */ /* 0x010fe20008400000 */
[----:B------:R-:W-:-:S03]  /*8d90*/  FMUL R68, R20, UR75 ;  /* 0x0000004b14447c20 */ /* 0x000fc60008400000 */
[----:B------:R-:W-:Y:S01]  /*8da0*/  FFMA R69, R20, UR74, -R69 ;  /* 0x0000004a14457c23 */ /* 0x000fe20008000845 */
[----:B------:R-:W-:Y:S01]  /*8db0*/  FFMA R68, R21, UR74, R68 ;  /* 0x0000004a15447c23 */ /* 0x000fe20008000044 */
[----:B------:R-:W4:Y:S01]  /*8dc0*/  LDCU.64 UR74, c[0x3][0x1630] ;  /* 0x00c2c600ff4a77ac */ /* 0x000f220008000a00 */
[----:B------:R4:W-:Y:S01]  /*8dd0*/  STS.64 [UR4+0x50], R44 ;  /* 0x0000502cff007988 */ /* 0x0009e20008000a04 */
[----:B0-----:R-:W-:Y:S01]  /*8de0*/  FADD R42, R42, R55 ;  /* 0x000000372a2a7221 */ /* 0x001fe20000000000 */
[----:B------:R-:W-:Y:S01]  /*8df0*/  FADD R43, R43, R54 ;  /* 0x000000362b2b7221 */ /* 0x000fe20000000000 */
[----:B---3--:R-:W-:Y:S01]  /*8e00*/  FADD R54, R33, R18 ;  /* 0x0000001221367221 */ /* 0x008fe20000000000 */
[----:B------:R-:W-:Y:S02]  /*8e10*/  FADD R55, R64, R19 ;  /* 0x0000001340377221 */ /* 0x000fe40000000000 */
[----:B------:R-:W0:Y:S01]  /*8e20*/  LDS.64 R18, [UR4+0x90] ;  /* 0x00009004ff127984 */ /* 0x000e220008000a00 */
[----:B----4-:R-:W-:-:S03]  /*8e30*/  FMUL R45, R21, UR75 ;  /* 0x0000004b152d7c20 */ /* 0x010fc60008400000 */
[----:B------:R3:W-:Y:S01]  /*8e40*/  STS.64 [UR4+0x60], R50 ;  /* 0x00006032ff007988 */ /* 0x0007e20008000a04 */
[----:B-1----:R-:W-:Y:S01]  /*8e50*/  FMUL R89, R21, UR77 ;  /* 0x0000004d15597c20 */ /* 0x002fe20008400000 */
[C---:B------:R-:W-:Y:S01]  /*8e60*/  FMUL R56, R20.reuse, UR77 ;  /* 0x0000004d14387c20 */ /* 0x040fe20008400000 */
[----:B------:R-:W-:Y:S01]  /*8e70*/  FFMA R33, R20, UR74, -R45 ;  /* 0x0000004a14217c23 */ /* 0x000fe2000800082d */
[----:B------:R-:W-:Y:S01]  /*8e80*/  STS.64 [UR4+0x58], R46 ;  /* 0x0000582eff007988 */ /* 0x000fe20008000a04 */
[----:B-----5:R-:W-:-:S03]  /*8e90*/  FADD R52, R57, R52 ;  /* 0x0000003439347221 */ /* 0x020fc60000000000 */
[----:B------:R-:W1:Y:S01]  /*8ea0*/  LDS.64 R46, [UR4+0x80] ;  /* 0x00008004ff2e7984 */ /* 0x000e620008000a00 */
[C---:B---3--:R-:W-:Y:S01]  /*8eb0*/  FMUL R50, R20.reuse, UR75 ;  /* 0x0000004b14327c20 */ /* 0x048fe20008400000 */
[C---:B------:R-:W-:Y:S02]  /*8ec0*/  FFMA R56, R21.reuse, UR76, R56 ;  /* 0x0000004c15387c23 */ /* 0x040fe40008000038 */
[----:B------:R-:W3:Y:S01]  /*8ed0*/  LDS.64 R44, [UR4+0x88] ;  /* 0x00008804ff2c7984 */ /* 0x000ee20008000a00 */
[C---:B------:R-:W-:Y:S01]  /*8ee0*/  FFMA R50, R21.reuse, UR74, R50 ;  /* 0x0000004a15327c23 */ /* 0x040fe20008000032 */
[----:B------:R-:W4:Y:S01]  /*8ef0*/  LDCU.64 UR74, c[0x3][0x1830] ;  /* 0x00c30600ff4a77ac */ /* 0x000f220008000a00 */
[----:B------:R-:W-:Y:S01]  /*8f00*/  FFMA R57, R20, UR76, -R89 ;  /* 0x0000004c14397c23 */ /* 0x000fe20008000859 */
[----:B------:R-:W5:Y:S01]  /*8f10*/  LDCU.64 UR76, c[0x3][0x1730] ;  /* 0x00c2e600ff4c77ac */ /* 0x000f620008000a00 */
[----:B------:R-:W-:Y:S01]  /*8f20*/  FADD R53, R96, R53 ;  /* 0x0000003560357221 */ /* 0x000fe20000000000 */
[----:B------:R0:W-:Y:S01]  /*8f30*/  STS.64 [UR4+0x78], R54 ;  /* 0x00007836ff007988 */ /* 0x0001e20008000a04 */
[C---:B----4-:R-:W-:Y:S01]  /*8f40*/  FMUL R91, R21.reuse, UR75 ;  /* 0x0000004b155b7c20 */ /* 0x050fe20008400000 */
[C---:B------:R-:W-:Y:S01]  /*8f50*/  FMUL R106, R20.reuse, UR75 ;  /* 0x0000004b146a7c20 */ /* 0x040fe20008400000 */
[C---:B-----5:R-:W-:Y:S01]  /*8f60*/  FMUL R51, R21.reuse, UR77 ;  /* 0x0000004d15337c20 */ /* 0x060fe20008400000 */
[C---:B------:R-:W-:Y:S01]  /*8f70*/  FMUL R96, R20.reuse, UR77 ;  /* 0x0000004d14607c20 */ /* 0x040fe20008400000 */
[C---:B------:R-:W-:Y:S01]  /*8f80*/  FFMA R91, R20.reuse, UR74, -R91 ;  /* 0x0000004a145b7c23 */ /* 0x040fe2000800085b */
[C---:B------:R-:W-:Y:S01]  /*8f90*/  FFMA R106, R21.reuse, UR74, R106 ;  /* 0x0000004a156a7c23 */ /* 0x040fe2000800006a */
[----:B------:R-:W4:Y:S01]  /*8fa0*/  LDCU.64 UR74, c[0x3][0x1a30] ;  /* 0x00c34600ff4a77ac */ /* 0x000f220008000a00 */
[----:B------:R-:W-:Y:S01]  /*8fb0*/  FFMA R51, R20, UR76, -R51 ;  /* 0x0000004c14337c23 */ /* 0x000fe20008000833 */
[----:B------:R-:W-:Y:S01]  /*8fc0*/  FFMA R64, R21, UR76, R96 ;  /* 0x0000004c15407c23 */ /* 0x000fe20008000060 */
[----:B------:R-:W5:Y:S01]  /*8fd0*/  LDCU.64 UR76, c[0x3][0x1930] ;  /* 0x00c32600ff4c77ac */ /* 0x000f620008000a00 */
[----:B0-----:R-:W-:Y:S01]  /*8fe0*/  FADD R54, R18, R61 ;  /* 0x0000003d12367221 */ /* 0x001fe20000000000 */
[----:B------:R-:W-:-:S02]  /*8ff0*/  FADD R55, R19, R58 ;  /* 0x0000003a13377221 */ /* 0x000fc40000000000 */
[----:B------:R-:W0:Y:S01]  /*9000*/  LDS.64 R18, [UR4+0xa8] ;  /* 0x0000a804ff127984 */ /* 0x000e220008000a00 */
[----:B-1----:R-:W-:-:S03]  /*9010*/  FADD R47, R47, R94 ;  /* 0x0000005e2f2f7221 */ /* 0x002fc60000000000 */
[----:B------:R5:W-:Y:S01]  /*9020*/  STS.64 [UR4+0x70], R42 ;  /* 0x0000702aff007988 */ /* 0x000be20008000a04 */
[C---:B----4-:R-:W-:Y:S01]  /*9030*/  FMUL R61, R21.reuse, UR75 ;  /* 0x0000004b153d7c20 */ /* 0x050fe20008400000 */
[C---:B------:R-:W-:Y:S02]  /*9040*/  FMUL R94, R20.reuse, UR75 ;  /* 0x0000004b145e7c20 */ /* 0x040fe40008400000 */
[----:B------:R-:W-:Y:S01]  /*9050*/  STS.64 [UR4+0x68], R52 ;  /* 0x00006834ff007988 */ /* 0x000fe20008000a04 */
[C---:B-----5:R-:W-:Y:S01]  /*9060*/  FMUL R43, R21.reuse, UR77 ;  /* 0x0000004d152b7c20 */ /* 0x060fe20008400000 */
[C---:B------:R-:W-:Y:S01]  /*9070*/  FMUL R42, R20.reuse, UR77 ;  /* 0x0000004d142a7c20 */ /* 0x040fe20008400000 */
[----:B------:R-:W-:Y:S01]  /*9080*/  FFMA R61, R20, UR74, -R61 ;  /* 0x0000004a143d7c23 */ /* 0x000fe2000800083d */
[----:B------:R-:W-:Y:S01]  /*9090*/  FFMA R58, R21, UR74, R94 ;  /* 0x0000004a153a7c23 */ /* 0x000fe2000800005e */
[----:B------:R-:W1:Y:S01]  /*90a0*/  LDS.64 R52, [UR4+0xa0] ;  /* 0x0000a004ff347984 */ /* 0x000e620008000a00 */
[----:B------:R-:W4:Y:S01]  /*90b0*/  LDCU.64 UR74, c[0x3][0x1c30] ;  /* 0x00c38600ff4a77ac */ /* 0x000f220008000a00 */
[----:B---3--:R-:W-:Y:S01]  /*90c0*/  FADD R44, R77, R44 ;  /* 0x0000002c4d2c7221 */ /* 0x008fe20000000000 */
[----:B------:R-:W-:Y:S01]  /*90d0*/  FADD R45, R60, R45 ;  /* 0x0000002d3c2d7221 */ /* 0x000fe20000000000 */
[----:B------:R-:W-:Y:S01]  /*90e0*/  FFMA R77, R20, UR76, -R43 ;  /* 0x0000004c144d7c23 */ /* 0x000fe2000800082b */
[----:B------:R-:W-:Y:S01]  /*90f0*/  FFMA R60, R21, UR76, R42 ;  /* 0x0000004c153c7c23 */ /* 0x000fe2000800002a */
[----:B------:R-:W3:Y:S01]  /*9100*/  LDCU.64 UR76, c[0x3][0x1b30] ;  /* 0x00c36600ff4c77ac */ /* 0x000ee20008000a00 */
[----:B------:R-:W5:Y:S01]  /*9110*/  LDS.64 R42, [UR4+0x98] ;  /* 0x00009804ff2a7984 */ /* 0x000f620008000a00 */
[----:B------:R-:W-:-:S03]  /*9120*/  FADD R46, R46, R87 ;  /* 0x000000572e2e7221 */ /* 0x000fc60000000000 */
[----:B------:R0:W-:Y:S01]  /*9130*/  STS.64 [UR4+0x90], R54 ;  /* 0x00009036ff007988 */ /* 0x0001e20008000a04 */
[----:B----4-:R-:W-:Y:S01]  /*9140*/  FMUL R87, R21, UR75 ;  /* 0x0000004b15577c20 */ /* 0x010fe20008400000 */
[----:B------:R-:W-:-:S03]  /*9150*/  FMUL R96, R20, UR75 ;  /* 0x0000004b14607c20 */ /* 0x000fc60008400000 */
[C---:B------:R-:W-:Y:S01]  /*9160*/  FFMA R87, R20.reuse, UR74, -R87 ;  /* 0x0000004a14577c23 */ /* 0x040fe20008000857 */
[C---:B------:R-:W-:Y:S01]  /*9170*/  FFMA R96, R21.reuse, UR74, R96 ;  /* 0x0000004a15607c23 */ /* 0x040fe20008000060 */
[----:B---3--:R-:W-:Y:S01]  /*9180*/  FMUL R89, R21, UR77 ;  /* 0x0000004d15597c20 */ /* 0x008fe20008400000 */
[----:B------:R-:W-:Y:S01]  /*9190*/  FMUL R94, R20, UR77 ;  /* 0x0000004d145e7c20 */ /* 0x000fe20008400000 */
[----:B------:R-:W3:Y:S01]  /*91a0*/  LDCU.64 UR74, c[0x3][0x1e30] ;  /* 0x00c3c600ff4a77ac */ /* 0x000ee20008000a00 */
[----:B0-----:R-:W-:Y:S01]  /*91b0*/  FADD R54, R59, R18 ;  /* 0x000000123b367221 */ /* 0x001fe20000000000 */
[----:B------:R-:W-:Y:S01]  /*91c0*/  FADD R55, R88, R19 ;  /* 0x0000001358377221 */ /* 0x000fe20000000000 */
[----:B------:R-:W-:Y:S01]  /*91d0*/  STS.64 [UR4+0x88], R44 ;  /* 0x0000882cff007988 */ /* 0x000fe20008000a04 */
[----:B------:R-:W-:Y:S01]  /*91e0*/  FFMA R89, R20, UR76, -R89 ;  /* 0x0000004c14597c23 */ /* 0x000fe20008000859 */
[----:B------:R-:W-:Y:S01]  /*91f0*/  FFMA R94, R21, UR76, R94 ;  /* 0x0000004c155e7c23 */ /* 0x000fe2000800005e */
[----:B------:R-:W0:Y:S01]  /*9200*/  LDCU.64 UR76, c[0x3][0x1d30] ;  /* 0x00c3a600ff4c77ac */ /* 0x000e220008000a00 */
[----:B------:R-:W4:Y:S04]  /*9210*/  LDS.64 R18, [UR4+0xb8] ;  /* 0x0000b804ff127984 */ /* 0x000f280008000a00 */
[----:B------:R-:W4:Y:S01]  /*9220*/  LDS.64 R44, [UR4+0xb0] ;  /* 0x0000b004ff2c7984 */ /* 0x000f220008000a00 */
[----:B-1----:R-:W-:Y:S01]  /*9230*/  FADD R52, R52, R73 ;  /* 0x0000004934347221 */ /* 0x002fe20000000000 */
[----:B------:R-:W-:Y:S01]  /*9240*/  FADD R53, R53, R90 ;  /* 0x0000005a35357221 */ /* 0x000fe20000000000 */
[----:B---3--:R-:W-:Y:S01]  /*9250*/  FMUL R73, R21, UR75 ;  /* 0x0000004b15497c20 */ /* 0x008fe20008400000 */
[----:B------:R-:W-:Y:S01]  /*9260*/  FMUL R90, R20, UR75 ;  /* 0x0000004b145a7c20 */ /* 0x000fe20008400000 */
[----:B-----5:R-:W-:-:S02]  /*9270*/  FADD R43, R92, R43 ;  /* 0x0000002b5c2b7221 */ /* 0x020fc40000000000 */
[C---:B------:R-:W-:Y:S01]  /*9280*/  FFMA R73, R20.reuse, UR74, -R73 ;  /* 0x0000004a14497c23 */ /* 0x040fe20008000849 */
[C---:B------:R-:W-:Y:S01]  /*9290*/  FFMA R90, R21.reuse, UR74, R90 ;  /* 0x0000004a155a7c23 */ /* 0x040fe2000800005a */
[C---:B0-----:R-:W-:Y:S01]  /*92a0*/  FMUL R59, R21.reuse, UR77 ;  /* 0x0000004d153b7c20 */ /* 0x041fe20008400000 */
[C---:B------:R-:W-:Y:S01]  /*92b0*/  FMUL R92, R20.reuse, UR77 ;  /* 0x0000004d145c7c20 */ /* 0x040fe20008400000 */
[----:B------:R-:W2:Y:S02]  /*92c0*/  LDCU.64 UR74, c[0x3][0x38] ;  /* 0x00c00700ff4a77ac */ /* 0x000ea40008000a00 */
[----:B------:R-:W-:Y:S01]  /*92d0*/  FFMA R59, R20, UR76, -R59 ;  /* 0x0000004c143b7c23 */ /* 0x000fe2000800083b */
[----:B------:R-:W-:Y:S01]  /*92e0*/  FFMA R92, R21, UR76, R92 ;  /* 0x0000004c155c7c23 */ /* 0x000fe2000800005c */
[----:B------:R-:W0:Y:S01]  /*92f0*/  LDCU.64 UR76, c[0x3][0x1f30] ;  /* 0x00c3e600ff4c77ac */ /* 0x000e220008000a00 */
[----:B------:R-:W-:Y:S01]  /*9300*/  FADD R42, R85, R42 ;  /* 0x0000002a552a7221 */ /* 0x000fe20000000000 */
[----:B------:R2:W-:Y:S04]  /*9310*/  STS.64 [UR4+0xa0], R52 ;  /* 0x0000a034ff007988 */ /* 0x0005e80008000a04 */
[----:B------:R-:W-:Y:S04]  /*9320*/  STS.64 [UR4+0x98], R42 ;  /* 0x0000982aff007988 */ /* 0x000fe80008000a04 */
[----:B------:R-:W1:Y:S01]  /*9330*/  LDS.64 R42, [UR4+0xc0] ;  /* 0x0000c004ff2a7984 */ /* 0x000e620008000a00 */
[----:B--2---:R-:W-:Y:S01]  /*9340*/  FMUL R53, R49, UR75 ;  /* 0x0000004b31357c20 */ /* 0x004fe20008400000 */
[----:B------:R-:W-:-:S02]  /*9350*/  FMUL R52, R48, UR75 ;  /* 0x0000004b30347c20 */ /* 0x000fc40008400000 */
[----:B------:R2:W-:Y:S01]  /*9360*/  STS.64 [UR4+0x80], R46 ;  /* 0x0000802eff007988 */ /* 0x0005e20008000a04 */
[----:B----4-:R-:W-:Y:S01]  /*9370*/  FADD R18, R65, R18 ;  /* 0x0000001241127221 */ /* 0x010fe20000000000 */
[----:B------:R-:W-:Y:S01]  /*9380*/  FADD R19, R82, R19 ;  /* 0x0000001352137221 */ /* 0x000fe20000000000 */
[----:B------:R-:W-:Y:S01]  /*9390*/  FFMA R65, R48, UR74, -R53 ;  /* 0x0000004a30417c23 */ /* 0x000fe20008000835 */
[----:B------:R-:W-:Y:S01]  /*93a0*/  FFMA R82, R49, UR74, R52 ;  /* 0x0000004a31527c23 */ /* 0x000fe20008000034 */
[----:B------:R-:W3:Y:S01]  /*93b0*/  LDCU.64 UR74, c[0x3][0x238] ;  /* 0x00c04700ff4a77ac */ /* 0x000ee20008000a00 */
[----:B--2---:R-:W-:Y:S01]  /*93c0*/  FADD R46, R44, R17 ;  /* 0x000000112c2e7221 */ /* 0x004fe20000000000 */
[C---:B0-----:R-:W-:Y:S01]  /*93d0*/  FMUL R44, R20.reuse, UR77 ;  /* 0x0000004d142c7c20 */ /* 0x041fe20008400000 */
[----:B------:R-:W-:Y:S01]  /*93e0*/  FMUL R17, R21, UR77 ;  /* 0x0000004d15117c20 */ /* 0x000fe20008400000 */
[----:B------:R-:W-:Y:S01]  /*93f0*/  FADD R47, R45, R84 ;  /* 0x000000542d2f7221 */ /* 0x000fe20000000000 */
[----:B------:R-:W-:Y:S01]  /*9400*/  STS.64 [UR4+0xb8], R18 ;  /* 0x0000b812ff007988 */ /* 0x000fe20008000a04 */
[----:B------:R-:W-:Y:S01]  /*9410*/  FFMA R84, R21, UR76, R44 ;  /* 0x0000004c15547c23 */ /* 0x000fe2000800002c */
[----:B------:R-:W-:Y:S01]  /*9420*/  FFMA R17, R20, UR76, -R17 ;  /* 0x0000004c14117c23 */ /* 0x000fe20008000811 */
[----:B------:R-:W0:Y:S01]  /*9430*/  LDCU.64 UR76, c[0x3][0x138] ;  /* 0x00c02700ff4c77ac */ /* 0x000e220008000a00 */
[----:B------:R-:W2:Y:S04]  /*9440*/  LDS.64 R18, [UR4+0xd8] ;  /* 0x0000d804ff127984 */ /* 0x000ea80008000a00 */
[----:B------:R-:W4:Y:S04]  /*9450*/  LDS.64 R44, [UR4+0xd0] ;  /* 0x0000d004ff2c7984 */ /* 0x000f280008000a00 */
[----:B------:R-:W5:Y:S04]  /*9460*/  LDS.64 R20, [UR4+0xc8] ;  /* 0x0000c804ff147984 */ /* 0x000f680008000a00 */
[----:B------:R3:W-:Y:S02]  /*9470*/  STS.64 [UR4+0xa8], R54 ;  /* 0x0000a836ff007988 */ /* 0x0007e40008000a04 */
[----:B---3--:R-:W-:Y:S01]  /*9480*/  FMUL R55, R49, UR75 ;  /* 0x0000004b31377c20 */ /* 0x008fe20008400000 */
[----:B------:R-:W-:-:S03]  /*9490*/  FMUL R54, R48, UR75 ;  /* 0x0000004b30367c20 */ /* 0x000fc60008400000 */
[----:B------:R-:W-:Y:S01]  /*94a0*/  FFMA R55, R48, UR74, -R55 ;  /* 0x0000004a30377c23 */ /* 0x000fe20008000837 */
[C---:B------:R-:W-:Y:S01]  /*94b0*/  FFMA R54, R49.reuse, UR74, R54 ;  /* 0x0000004a31367c23 */ /* 0x040fe20008000036 */
[----:B------:R-:W3:Y:S01]  /*94c0*/  LDCU.64 UR74, c[0x3][0x438] ;  /* 0x00c08700ff4a77ac */ /* 0x000ee20008000a00 */
[----:B------:R2:W-:Y:S01]  /*94d0*/  STS.64 [UR4+0xb0], R46 ;  /* 0x0000b02eff007988 */ /* 0x0005e20008000a04 */
[----:B-1----:R-:W-:Y:S01]  /*94e0*/  FADD R42, R42, R63 ;  /* 0x0000003f2a2a7221 */ /* 0x002fe20000000000 */
[----:B0-----:R-:W-:Y:S01]  /*94f0*/  FMUL R63, R49, UR77 ;  /* 0x0000004d313f7c20 */ /* 0x001fe20008400000 */
[----:B------:R-:W-:Y:S01]  /*9500*/  FADD R43, R43, R62 ;  /* 0x0000003e2b2b7221 */ /* 0x000fe20000000000 */
[C---:B--2---:R-:W-:Y:S02]  /*9510*/  FMUL R46, R48.reuse, UR77 ;  /* 0x0000004d302e7c20 */ /* 0x044fe40008400000 */
[C---:B------:R-:W-:Y:S02]  /*9520*/  FFMA R63, R48.reuse, UR76, -R63 ;  /* 0x0000004c303f7c23 */ /* 0x040fe4000800083f */
[----:B------:R-:W-:Y:S01]  /*9530*/  FFMA R62, R49, UR76, R46 ;  /* 0x0000004c313e7c23 */ /* 0x000fe2000800002e */
[----:B------:R-:W0:Y:S01]  /*9540*/  LDCU.64 UR76, c[0x3][0x338] ;  /* 0x00c06700ff4c77ac */ /* 0x000e220008000a00 */
[----:B------:R-:W1:Y:S01]  /*9550*/  LDS.64 R46, [UR4+0xe0] ;  /* 0x0000e004ff2e7984 */ /* 0x000e620008000a00 */
[----:B---3--:R-:W-:-:S03]  /*9560*/  FMUL R52, R48, UR75 ;  /* 0x0000004b30347c20 */ /* 0x008fc60008400000 */
[----:B------:R-:W-:Y:S01]  /*9570*/  STS.64 [UR4+0xc0], R42 ;  /* 0x0000c02aff007988 */ /* 0x000fe20008000a04 */
[----:B------:R-:W-:-:S03]  /*9580*/  FADD R19, R78, R19 ;  /* 0x000000134e137221 */ /* 0x000fc60000000000 */
[----:B------:R-:W2:Y:S01]  /*9590*/  LDS.64 R42, [UR4+0xe8] ;  /* 0x0000e804ff2a7984 */ /* 0x000ea20008000a00 */
[----:B----4-:R-:W-:Y:S01]  /*95a0*/  FADD R44, R44, R31 ;  /* 0x0000001f2c2c7221 */ /* 0x010fe20000000000 */
[----:B------:R-:W-:Y:S01]  /*95b0*/  FADD R45, R45, R72 ;  /* 0x000000482d2d7221 */ /* 0x000fe20000000000 */
[----:B------:R-:W-:Y:S01]  /*95c0*/  FFMA R78, R49, UR74, R52 ;  /* 0x0000004a314e7c23 */ /* 0x000fe20008000034 */
[----:B-----5:R-:W-:Y:S01]  /*95d0*/  FADD R20, R83, R20 ;  /* 0x0000001453147221 */ /* 0x020fe20000000000 */
[----:B------:R-:W3:Y:S01]  /*95e0*/  LDS.64 R52, [UR4+0xf0] ;  /* 0x0000f004ff347984 */ /* 0x000ee20008000a00 */
[----:B------:R-:W-:-:S03]  /*95f0*/  FADD R21, R86, R21 ;  /* 0x0000001556157221 */ /* 0x000fc60000000000 */
[----:B------:R-:W-:Y:S04]  /*9600*/  STS.64 [UR4+0xd0], R44 ;  /* 0x0000d02cff007988 */ /* 0x000fe80008000a04 */
[----:B------:R-:W4:Y:S01]  /*9610*/  LDS.64 R44, [UR4+0xf8] ;  /* 0x0000f804ff2c7984 */ /* 0x000f220008000a00 */
[----:B0-----:R-:W-:-:S03]  /*9620*/  FMUL R31, R49, UR77 ;  /* 0x0000004d311f7c20 */ /* 0x001fc60008400000 */
[----:B------:R-:W-:Y:S01]  /*9630*/  STS.64 [UR4+0xc8], R20 ;  /* 0x0000c814ff007988 */ /* 0x000fe20008000a04 */
[----:B------:R-:W-:-:S03]  /*9640*/  FMUL R72, R48, UR77 ;  /* 0x0000004d30487c20 */ /* 0x000fc60008400000 */
[----:B------:R-:W0:Y:S01]  /*9650*/  LDS.64 R20, [UR4+0x100] ;  /* 0x00010004ff147984 */ /* 0x000e220008000a00 */
[C---:B------:R-:W-:Y:S01]  /*9660*/  FFMA R31, R48.reuse, UR76, -R31 ;  /* 0x0000004c301f7c23 */ /* 0x040fe2000800081f */
[C---:B------:R-:W-:Y:S01]  /*9670*/  FFMA R72, R49.reuse, UR76, R72 ;  /* 0x0000004c31487c23 */ /* 0x040fe20008000048 */
[----:B------:R-:W-:Y:S01]  /*9680*/  FMUL R85, R49, UR75 ;  /* 0x0000004b31557c20 */ /* 0x000fe20008400000 */
[----:B------:R-:W5:Y:S03]  /*9690*/  LDCU.64 UR76, c[0x3][0x538] ;  /* 0x00c0a700ff4c77ac */ /* 0x000f660008000a00 */
[----:B------:R-:W-:Y:S01]  /*96a0*/  FFMA R85, R48, UR74, -R85 ;  /* 0x0000004a30557c23 */ /* 0x000fe20008000855 */
[----:B------:R-:W3:Y:S01]  /*96b0*/  LDCU.64 UR74, c[0x3][0x638] ;  /* 0x00c0c700ff4a77ac */ /* 0x000ee20008000a00 */
[----:B-1----:R-:W-:Y:S01]  /*96c0*/  FADD R46, R46, R79 ;  /* 0x0000004f2e2e7221 */ /* 0x002fe20000000000 */
[----:B------:R-:W-:Y:S01]  /*96d0*/  FADD R47, R47, R74 ;  /* 0x0000004a2f2f7221 */ /* 0x000fe20000000000 */
[----:B------:R-:W-:Y:S01]  /*96e0*/  FADD R18, R81, R18 ;  /* 0x0000001251127221 */ /* 0x000fe20000000000 */
[----:B--2---:R-:W-:Y:S01]  /*96f0*/  FADD R42, R75, R42 ;  /* 0x0000002a4b2a7221 */ /* 0x004fe20000000000 */
[----:B-----5:R-:W-:Y:S01]  /*9700*/  FMUL R79, R49, UR77 ;  /* 0x0000004d314f7c20 */ /* 0x020fe20008400000 */
[----:B------:R-:W-:-:S03]  /*9710*/  FMUL R74, R48, UR77 ;  /* 0x0000004d304a7c20 */ /* 0x000fc60008400000 */
[C---:B------:R-:W-:Y:S01]  /*9720*/  FFMA R75, R48.reuse, UR76, -R79 ;  /* 0x0000004c304b7c23 */ /* 0x040fe2000800084f */
[C---:B------:R-:W-:Y:S01]  /*9730*/  FFMA R74, R49.reuse, UR76, R74 ;  /* 0x0000004c314a7c23 */ /* 0x040fe2000800004a */
[C---:B---3--:R-:W-:Y:S01]  /*9740*/  FMUL R79, R49.reuse, UR75 ;  /* 0x0000004b314f7c20 */ /* 0x048fe20008400000 */
[----:B------:R-:W-:Y:S01]  /*9750*/  FMUL R86, R48, UR75 ;  /* 0x0000004b30567c20 */ /* 0x000fe20008400000 */
[----:B------:R-:W1:Y:S01]  /*9760*/  LDCU.64 UR76, c[0x3][0x738] ;  /* 0x00c0e700ff4c77ac */ /* 0x000e620008000a00 */
[----:B------:R-:W-:Y:S01]  /*9770*/  FADD R43, R76, R43 ;  /* 0x0000002b4c2b7221 */ /* 0x000fe20000000000 */
[----:B------:R-:W-:Y:S01]  /*9780*/  FADD R52, R52, R69 ;  /* 0x0000004534347221 */ /* 0x000fe20000000000 */
[----:B------:R-:W-:Y:S01]  /*9790*/  STS.64 [UR4+0xd8], R18 ;  /* 0x0000d812ff007988 */ /* 0x000fe20008000a04 */
[----:B------:R-:W-:Y:S01]  /*97a0*/  FFMA R69, R48, UR74, -R79 ;  /* 0x0000004a30457c23 */ /* 0x000fe2000800084f */
[----:B------:R-:W-:Y:S01]  /*97b0*/  FFMA R76, R49, UR74, R86 ;  /* 0x0000004a314c7c23 */ /* 0x000fe20008000056 */
[----:B------:R-:W2:Y:S01]  /*97c0*/  LDCU.64 UR74, c[0x3][0x838] ;  /* 0x00c10700ff4a77ac */ /* 0x000ea20008000a00 */
[----:B------:R-:W3:Y:S01]  /*97d0*/  LDS.64 R18, [UR4+0x108] ;  /* 0x00010804ff127984 */ /* 0x000ee20008000a00 */
[----:B----4-:R-:W-:Y:S01]  /*97e0*/  FADD R44, R57, R44 ;  /* 0x0000002c392c7221 */ /* 0x010fe20000000000 */
[----:B------:R-:W-:Y:S01]  /*97f0*/  FADD R45, R56, R45 ;  /* 0x0000002d382d7221 */ /* 0x000fe20000000000 */
[----:B0-----:R-:W-:Y:S01]  /*9800*/  FADD R56, R20, R33 ;  /* 0x0000002114387221 */ /* 0x001fe20000000000 */
[----:B------:R-:W-:-:S02]  /*9810*/  FADD R57, R21, R50 ;  /* 0x0000003215397221 */ /* 0x000fc40000000000 */
[----:B------:R-:W0:Y:S04]  /*9820*/  LDS.64 R20, [UR4+0x110] ;  /* 0x00011004ff147984 */ /* 0x000e280008000a00 */
[----:B------:R-:W-:Y:S04]  /*9830*/  STS.64 [UR4+0xf8], R44 ;  /* 0x0000f82cff007988 */ /* 0x000fe80008000a04 */
[----:B------:R-:W4:Y:S04]  /*9840*/  LDS.64 R44, [UR4+0x120] ;  /* 0x00012004ff2c7984 */ /* 0x000f280008000a00 */
[----:B------:R1:W-:Y:S01]  /*9850*/  STS.64 [UR4+0xe0], R46 ;  /* 0x0000e02eff007988 */ /* 0x0003e20008000a04 */
[----:B------:R-:W-:Y:S01]  /*9860*/  FADD R53, R53, R68 ;  /* 0x0000004435357221 */ /* 0x000fe20000000000 */
[C---:B--2---:R-:W-:Y:S01]  /*9870*/  FMUL R83, R49.reuse, UR75 ;  /* 0x0000004b31537c20 */ /* 0x044fe20008400000 */
[C---:B------:R-:W-:Y:S01]  /*9880*/  FMUL R88, R48.reuse, UR75 ;  /* 0x0000004b30587c20 */ /* 0x040fe20008400000 */
[----:B-1----:R-:W-:Y:S01]  /*9890*/  FMUL R47, R49, UR77 ;  /* 0x0000004d312f7c20 */ /* 0x002fe20008400000 */
[----:B------:R-:W-:-:S03]  /*98a0*/  FMUL R46, R48, UR77 ;  /* 0x0000004d302e7c20 */ /* 0x000fc60008400000 */
[C---:B------:R-:W-:Y:S01]  /*98b0*/  FFMA R33, R48.reuse, UR76, -R47 ;  /* 0x0000004c30217c23 */ /* 0x040fe2000800082f */
[C---:B------:R-:W-:Y:S01]  /*98c0*/  FFMA R68, R49.reuse, UR76, R46 ;  /* 0x0000004c31447c23 */ /* 0x040fe2000800002e */
[----:B------:R-:W1:Y:S01]  /*98d0*/  LDCU.64 UR76, c[0x3][0x938] ;  /* 0x00c12700ff4c77ac */ /* 0x000e620008000a00 */
[----:B------:R-:W-:Y:S01]  /*98e0*/  FFMA R83, R48, UR74, -R83 ;  /* 0x0000004a30537c23 */ /* 0x000fe20008000853 */
[----:B------:R-:W-:Y:S01]  /*98f0*/  FFMA R88, R49, UR74, R88 ;  /* 0x0000004a31587c23 */ /* 0x000fe20008000058 */
[----:B------:R-:W2:Y:S01]  /*9900*/  LDS.64 R46, [UR4+0x118] ;  /* 0x00011804ff2e7984 */ /* 0x000ea20008000a00 */
[----:B------:R-:W5:Y:S01]  /*9910*/  LDCU.64 UR74, c[0x3][0xa38] ;  /* 0x00c14700ff4a77ac */ /* 0x000f620008000a00 */
[----:B---3--:R-:W-:Y:S01]  /*9920*/  FADD R50, R51, R18 ;  /* 0x0000001233327221 */ /* 0x008fe20000000000 */
[----:B------:R-:W-:Y:S01]  /*9930*/  FADD R51, R64, R19 ;  /* 0x0000001340337221 */ /* 0x000fe20000000000 */
[----:B-1----:R-:W-:Y:S01]  /*9940*/  FMUL R79, R49, UR77 ;  /* 0x0000004d314f7c20 */ /* 0x002fe20008400000 */
[----:B------:R-:W-:-:S03]  /*9950*/  FMUL R86, R48, UR77 ;  /* 0x0000004d30567c20 */ /* 0x000fc60008400000 */
[C---:B------:R-:W-:Y:S01]  /*9960*/  FFMA R79, R48.reuse, UR76, -R79 ;  /* 0x0000004c304f7c23 */ /* 0x040fe2000800084f */
[C---:B------:R-:W-:Y:S01]  /*9970*/  FFMA R86, R49.reuse, UR76, R86 ;  /* 0x0000004c31567c23 */ /* 0x040fe20008000056 */
[C---:B-----5:R-:W-:Y:S01]  /*9980*/  FMUL R81, R49.reuse, UR75 ;  /* 0x0000004b31517c20 */ /* 0x060fe20008400000 */
[----:B------:R-:W-:Y:S01]  /*9990*/  FMUL R18, R48, UR75 ;  /* 0x0000004b30127c20 */ /* 0x000fe20008400000 */
[----:B------:R-:W1:Y:S01]  /*99a0*/  LDCU.64 UR76, c[0x3][0xb38] ;  /* 0x00c16700ff4c77ac */ /* 0x000e620008000a00 */
[----:B0-----:R-:W-:Y:S01]  /*99b0*/  FADD R20, R20, R91 ;  /* 0x0000005b14147221 */ /* 0x001fe20000000000 */
[----:B------:R-:W-:Y:S01]  /*99c0*/  FFMA R81, R48, UR74, -R81 ;  /* 0x0000004a30517c23 */ /* 0x000fe20008000851 */
[----:B------:R-:W-:Y:S01]  /*99d0*/  FFMA R64, R49, UR74, R18 ;  /* 0x0000004a31407c23 */ /* 0x000fe20008000012 */
[----:B------:R-:W0:Y:S01]  /*99e0*/  LDCU.64 UR74, c[0x3][0xc38] ;  /* 0x00c18700ff4a77ac */ /* 0x000e220008000a00 */
[----:B------:R-:W-:Y:S01]  /*99f0*/  FADD R21, R21, R106 ;  /* 0x0000006a15157221 */ /* 0x000fe20000000000 */
[----:B------:R4:W-:Y:S04]  /*9a00*/  STS.64 [UR4+0x108], R50 ;  /* 0x00010832ff007988 */ /* 0x0009e80008000a04 */
[----:B------:R-:W-:Y:S04]  /*9a10*/  STS.64 [UR4+0x110], R20 ;  /* 0x00011014ff007988 */ /* 0x000fe80008000a04 */
[----:B------:R-:W-:Y:S01]  /*9a20*/  LDS.64 R20, [UR4+0x140] ;  /* 0x00014004ff147984 */ /* 0x000fe20008000a00 */
[----:B----4-:R-:W-:Y:S01]  /*9a30*/  FADD R50, R44, R61 ;  /* 0x0000003d2c327221 */ /* 0x010fe20000000000 */
[----:B------:R-:W-:-:S02]  /*9a40*/  FADD R51, R45, R58 ;  /* 0x0000003a2d337221 */ /* 0x000fc40000000000 */
[----:B------:R1:W-:Y:S04]  /*9a50*/  STS.64 [UR4+0xf0], R52 ;  /* 0x0000f034ff007988 */ /* 0x0003e80008000a04 */
[----:B------:R-:W3:Y:S01]  /*9a60*/  LDS.64 R44, [UR4+0x138] ;  /* 0x00013804ff2c7984 */ /* 0x000ee20008000a00 */
[----:B--2---:R-:W-:-:S03]  /*9a70*/  FADD R47, R60, R47 ;  /* 0x0000002f3c2f7221 */ /* 0x004fc60000000000 */
[----:B------:R-:W-:Y:S01]  /*9a80*/  STS.64 [UR4+0xe8], R42 ;  /* 0x0000e82aff007988 */ /* 0x000fe20008000a04 */
[C---:B-1----:R-:W-:Y:S01]  /*9a90*/  FMUL R52, R48.reuse, UR77 ;  /* 0x0000004d30347c20 */ /* 0x042fe20008400000 */
[C---:B0-----:R-:W-:Y:S02]  /*9aa0*/  FMUL R61, R49.reuse, UR75 ;  /* 0x0000004b313d7c20 */ /* 0x041fe40008400000 */
[----:B------:R-:W0:Y:S01]  /*9ab0*/  LDS.64 R42, [UR4+0x130] ;  /* 0x00013004ff2a7984 */ /* 0x000e220008000a00 */
[----:B------:R-:W-:Y:S01]  /*9ac0*/  FFMA R60, R49, UR76, R52 ;  /* 0x0000004c313c7c23 */ /* 0x000fe20008000034 */
[C---:B------:R-:W-:Y:S01]  /*9ad0*/  FMUL R52, R48.reuse, UR75 ;  /* 0x0000004b30347c20 */ /* 0x040fe20008400000 */
[----:B------:R-:W-:Y:S01]  /*9ae0*/  FFMA R61, R48, UR74, -R61 ;  /* 0x0000004a303d7c23 */ /* 0x000fe2000800083d */
[----:B------:R-:W-:Y:S01]  /*9af0*/  FADD R46, R77, R46 ;  /* 0x0000002e4d2e7221 */ /* 0x000fe20000000000 */
[----:B------:R-:W-:Y:S01]  /*9b00*/  P2R R16, PR, RZ, 0x1 ;  /* 0x00000001ff107803 */ /* 0x000fe20000000000 */
[C---:B------:R-:W-:Y:S01]  /*9b10*/  FFMA R58, R49.reuse, UR74, R52 ;  /* 0x0000004a313a7c23 */ /* 0x040fe20008000034 */
[----:B------:R-:W1:Y:S01]  /*9b20*/  LDCU.64 UR74, c[0x3][0xe38] ;  /* 0x00c1c700ff4a77ac */ /* 0x000e620008000a00 */
[----:B------:R-:W2:Y:S04]  /*9b30*/  LDS.64 R18, [UR4+0x128] ;  /* 0x00012804ff127984 */ /* 0x000ea80008000a00 */
[----:B------:R1:W-:Y:S02]  /*9b40*/  STS.64 [UR4+0x118], R46 ;  /* 0x0001182eff007988 */ /* 0x0003e40008000a04 */
[----:B-1----:R-:W-:Y:S01]  /*9b50*/  FMUL R47, R49, UR75 ;  /* 0x0000004b312f7c20 */ /* 0x002fe20008400000 */
[----:B---3--:R-:W-:-:S03]  /*9b60*/  FADD R44, R59, R44 ;  /* 0x0000002c3b2c7221 */ /* 0x008fc60000000000 */
[----:B------:R-:W-:Y:S01]  /*9b70*/  FFMA R59, R48, UR74, -R47 ;  /* 0x0000004a303b7c23 */ /* 0x000fe2000800082f */
[----:B------:R-:W-:Y:S01]  /*9b80*/  FADD R47, R21, R90 ;  /* 0x0000005a152f7221 */ /* 0x000fe20000000000 */
[----:B------:R-:W-:-:S04]  /*9b90*/  SHF.L.U32 R21, R29, R80, RZ ;  /* 0x000000501d157219 */ /* 0x000fc800000006ff */
[----:B------:R-:W-:Y:S01]  /*9ba0*/  IADD3 R91, PT, PT, R21, R32, RZ ;  /* 0x00000020155b7210 */ /* 0x000fe20007ffe0ff */
[----:B------:R-:W-:Y:S01]  /*9bb0*/  FADD R46, R20, R73 ;  /* 0x00000049142e7221 */ /* 0x000fe20000000000 */
[----:B0-----:R-:W-:Y:S02]  /*9bc0*/  FADD R42, R42, R87 ;  /* 0x000000572a2a7221 */ /* 0x001fe40000000000 */
[----:B------:R-:W-:Y:S01]  /*9bd0*/  ISETP.GE.AND P0, PT, R91, UR5, PT ;  /* 0x000000055b007c0c */ /* 0x000fe2000bf06270 */
[----:B------:R-:W-:Y:S01]  /*9be0*/  FADD R43, R43, R96 ;  /* 0x000000602b2b7221 */ /* 0x000fe20000000000 */
[----:B------:R0:W-:Y:S04]  /*9bf0*/  STS.64 [UR4+0x140], R46 ;  /* 0x0001402eff007988 */ /* 0x0001e80008000a04 */
[----:B------:R1:W-:Y:S01]  /*9c00*/  STS.64 [UR4+0x130], R42 ;  /* 0x0001302aff007988 */ /* 0x0003e20008000a04 */
[----:B0-----:R-:W-:Y:S01]  /*9c10*/  CS2R R46, SRZ ;  /* 0x00000000002e7805 */ /* 0x001fe2000001ff00 */
[----:B-1----:R-:W-:-:S05]  /*9c20*/  IMAD.WIDE R42, R91, 0x8, R110 ;  /* 0x000000085b2a7825 */ /* 0x002fca00078e026e */
[----:B------:R-:W3:Y:S01]  /*9c30*/  @!P0 LDG.E.64 R46, desc[UR6][R42.64] ;  /* 0x000000062a2e8981 */ /* 0x000ee2000c1e1b00 */
[----:B------:R-:W-:-:S04]  /*9c40*/  FMUL R53, R49, UR77 ;  /* 0x0000004d31357c20 */ /* 0x000fc80008400000 */
[----:B------:R-:W-:Y:S01]  /*9c50*/  FFMA R77, R48, UR76, -R53 ;  /* 0x0000004c304d7c23 */ /* 0x000fe20008000835 */
[----:B------:R-:W0:Y:S01]  /*9c60*/  LDCU.64 UR76, c[0x3][0xd38] ;  /* 0x00c1a700ff4c77ac */ /* 0x000e220008000a00 */
[----:B--2---:R-:W-:Y:S01]  /*9c70*/  FADD R19, R94, R19 ;  /* 0x000000135e137221 */ /* 0x004fe20000000000 */
[----:B------:R-:W-:Y:S01]  /*9c80*/  FADD R45, R92, R45 ;  /* 0x0000002d5c2d7221 */ /* 0x000fe20000000000 */
[----:B0-----:R-:W-:Y:S01]  /*9c90*/  FMUL R52, R48, UR77 ;  /* 0x0000004d30347c20 */ /* 0x001fe20008400000 */
[----:B------:R-:W-:-:S03]  /*9ca0*/  FMUL R95, R49, UR77 ;  /* 0x0000004d315f7c20 */ /* 0x000fc60008400000 */
[----:B------:R-:W-:Y:S01]  /*9cb0*/  FFMA R94, R49, UR76, R52 ;  /* 0x0000004c315e7c23 */ /* 0x000fe20008000034 */
[----:B------:R-:W-:Y:S01]  /*9cc0*/  FFMA R95, R48, UR76, -R95 ;  /* 0x0000004c305f7c23 */ /* 0x000fe2000800085f */
[----:B------:R-:W0:Y:S01]  /*9cd0*/  LDS.64 R52, [UR4+0x148] ;  /* 0x00014804ff347984 */ /* 0x000e220008000a00 */
[----:B------:R-:W1:Y:S03]  /*9ce0*/  LDCU.64 UR76, c[0x3][0xf38] ;  /* 0x00c1e700ff4c77ac */ /* 0x000e660008000a00 */
[----:B------:R-:W-:Y:S04]  /*9cf0*/  STS.64 [UR4+0x138], R44 ;  /* 0x0001382cff007988 */ /* 0x000fe80008000a04 */
[----:B------:R-:W2:Y:S04]  /*9d00*/  LDS.64 R44, [UR4+0x60] ;  /* 0x00006004ff2c7984 */ /* 0x000ea80008000a00 */
[----:B------:R4:W-:Y:S01]  /*9d10*/  STS.64 [UR4+0x100], R56 ;  /* 0x00010038ff007988 */ /* 0x0009e20008000a04 */
[----:B------:R-:W-:-:S03]  /*9d20*/  FADD R18, R89, R18 ;  /* 0x0000001259127221 */ /* 0x000fc60000000000 */
[----:B------:R-:W-:Y:S01]  /*9d30*/  STS.64 [UR4+0x120], R50 ;  /* 0x00012032ff007988 */ /* 0x000fe20008000a04 */
[C---:B----4-:R-:W-:Y:S01]  /*9d40*/  FMUL R56, R48.reuse, UR75 ;  /* 0x0000004b30387c20 */ /* 0x050fe20008400000 */
[C---:B-1----:R-:W-:Y:S01]  /*9d50*/  FMUL R89, R49.reuse, UR77 ;  /* 0x0000004d31597c20 */ /* 0x042fe20008400000 */
[C---:B------:R-:W-:Y:S01]  /*9d60*/  FMUL R96, R48.reuse, UR77 ;  /* 0x0000004d30607c20 */ /* 0x040fe20008400000 */
[----:B------:R-:W1:Y:S01]  /*9d70*/  LDS.64 R50, [UR4+0x50] ;  /* 0x00005004ff327984 */ /* 0x000e620008000a00 */
[C---:B------:R-:W-:Y:S01]  /*9d80*/  FFMA R56, R49.reuse, UR74, R56 ;  /* 0x0000004a31387c23 */ /* 0x040fe20008000038 */
[----:B------:R-:W4:Y:S01]  /*9d90*/  LDCU.64 UR74, c[0x3][0x1038] ;  /* 0x00c20700ff4a77ac */ /* 0x000f220008000a00 */
[----:B------:R-:W-:Y:S01]  /*9da0*/  FFMA R89, R48, UR76, -R89 ;  /* 0x0000004c30597c23 */ /* 0x000fe20008000859 */
[----:B------:R-:W-:Y:S01]  /*9db0*/  STS.64 [UR4+0x128], R18 ;  /* 0x00012812ff007988 */ /* 0x000fe20008000a04 */
[----:B------:R-:W-:Y:S01]  /*9dc0*/  FFMA R80, R49, UR76, R96 ;  /* 0x0000004c31507c23 */ /* 0x000fe20008000060 */
[----:B------:R-:W5:Y:S02]  /*9dd0*/  LDCU.64 UR76, c[0x3][0x1138] ;  /* 0x00c22700ff4c77ac */ /* 0x000f640008000a00 */
[----:B------:R-:W1:Y:S01]  /*9de0*/  LDS.64 R18, [UR4+0x58] ;  /* 0x00005804ff127984 */ /* 0x000e620008000a00 */
[----:B0-----:R-:W-:Y:S01]  /*9df0*/  FADD R52, R17, R52 ;  /* 0x0000003411347221 */ /* 0x001fe20000000000 */
[----:B------:R-:W-:Y:S01]  /*9e00*/  FADD R53, R84, R53 ;  /* 0x0000003554357221 */ /* 0x000fe20000000000 */
[----:B----4-:R-:W-:Y:S01]  /*9e10*/  FMUL R57, R49, UR75 ;  /* 0x0000004b31397c20 */ /* 0x010fe20008400000 */
[----:B------:R-:W-:-:S03]  /*9e20*/  FMUL R20, R48, UR75 ;  /* 0x0000004b30147c20 */ /* 0x000fc60008400000 */
[C---:B------:R-:W-:Y:S01]  /*9e30*/  FFMA R57, R48.reuse, UR74, -R57 ;  /* 0x0000004a30397c23 */ /* 0x040fe20008000839 */
[C---:B------:R-:W-:Y:S01]  /*9e40*/  FFMA R20, R49.reuse, UR74, R20 ;  /* 0x0000004a31147c23 */ /* 0x040fe20008000014 */
[C---:B-----5:R-:W-:Y:S01]  /*9e50*/  FMUL R73, R49.reuse, UR77 ;  /* 0x0000004d31497c20 */ /* 0x060fe20008400000 */
[C---:B------:R-:W-:Y:S01]  /*9e60*/  FMUL R84, R48.reuse, UR77 ;  /* 0x0000004d30547c20 */ /* 0x040fe20008400000 */
[----:B------:R-:W0:Y:S01]  /*9e70*/  LDCU.64 UR74, c[0x3][0x1238] ;  /* 0x00c24700ff4a77ac */ /* 0x000e220008000a00 */
[----:B------:R-:W-:Y:S01]  /*9e80*/  STS.64 [UR4+0x148], R52 ;  /* 0x00014834ff007988 */ /* 0x000fe20008000a04 */
[----:B------:R-:W-:Y:S01]  /*9e90*/  FFMA R73, R48, UR76, -R73 ;  /* 0x0000004c30497c23 */ /* 0x000fe20008000849 */
[----:B------:R-:W-:Y:S01]  /*9ea0*/  FFMA R84, R49, UR76, R84 ;  /* 0x0000004c31547c23 */ /* 0x000fe20008000054 */
[----:B------:R-:W4:Y:S01]  /*9eb0*/  LDCU.64 UR76, c[0x3][0x1338] ;  /* 0x00c26700ff4c77ac */ /* 0x000f220008000a00 */
[----:B------:R-:W5:Y:S01]  /*9ec0*/  LDS.64 R52, [UR4+0x68] ;  /* 0x00006804ff347984 */ /* 0x000f620008000a00 */
[----:B--2---:R-:W-:Y:S01]  /*9ed0*/  FADD R44, R44, R55 ;  /* 0x000000372c2c7221 */ /* 0x004fe20000000000 */
[----:B------:R-:W-:-:S02]  /*9ee0*/  FADD R45, R45, R54 ;  /* 0x000000362d2d7221 */ /* 0x000fc40000000000 */
[----:B------:R-:W2:Y:S01]  /*9ef0*/  LDS.64 R54, [UR4+0x70] ;  /* 0x00007004ff367984 */ /* 0x000ea20008000a00 */
[----:B-1----:R-:W-:Y:S01]  /*9f00*/  FADD R50, R50, R65 ;  /* 0x0000004132327221 */ /* 0x002fe20000000000 */
[----:B------:R-:W-:Y:S01]  /*9f10*/  FADD R51, R51, R82 ;  /* 0x0000005233337221 */ /* 0x000fe20000000000 */
[----:B0-----:R-:W-:Y:S01]  /*9f20*/  FMUL R65, R49, UR75 ;  /* 0x0000004b31417c20 */ /* 0x001fe20008400000 */
[----:B------:R-:W-:Y:S01]  /*9f30*/  FMUL R82, R48, UR75 ;  /* 0x0000004b30527c20 */ /* 0x000fe20008400000 */
[----:B------:R-:W-:Y:S01]  /*9f40*/  FADD R19, R62, R19 ;  /* 0x000000133e137221 */ /* 0x000fe20000000000 */
[----:B------:R-:W-:Y:S01]  /*9f50*/  FADD R18, R63, R18 ;  /* 0x000000123f127221 */ /* 0x000fe20000000000 */
[C---:B------:R-:W-:Y:S01]  /*9f60*/  FFMA R65, R48.reuse, UR74, -R65 ;  /* 0x0000004a30417c23 */ /* 0x040fe20008000841 */
[C---:B------:R-:W-:Y:S01]  /*9f70*/  FFMA R62, R49.reuse, UR74, R82 ;  /* 0x0000004a313e7c23 */ /* 0x040fe20008000052 */
[C---:B----4-:R-:W-:Y:S01]  /*9f80*/  FMUL R63, R49.reuse, UR77 ;  /* 0x0000004d313f7c20 */ /* 0x050fe20008400000 */
[C---:B------:R-:W-:Y:S01]  /*9f90*/  FMUL R82, R48.reuse, UR77 ;  /* 0x0000004d30527c20 */ /* 0x040fe20008400000 */
[----:B------:R-:W0:Y:S01]  /*9fa0*/  LDCU.64 UR74, c[0x3][0x1438] ;  /* 0x00c28700ff4a77ac */ /* 0x000e220008000a00 */
[----:B------:R-:W-:Y:S01]  /*9fb0*/  STS.64 [UR4+0x58], R18 ;  /* 0x00005812ff007988 */ /* 0x000fe20008000a04 */
[----:B------:R-:W-:Y:S01]  /*9fc0*/  FFMA R63, R48, UR76, -R63 ;  /* 0x0000004c303f7c23 */ /* 0x000fe2000800083f */
[----:B------:R-:W-:Y:S01]  /*9fd0*/  FFMA R82, R49, UR76, R82 ;  /* 0x0000004c31527c23 */ /* 0x000fe20008000052 */
[----:B------:R-:W1:Y:S01]  /*9fe0*/  LDCU.64 UR76, c[0x3][0x1538] ;  /* 0x00c2a700ff4c77ac */ /* 0x000e620008000a00 */
[----:B------:R-:W4:Y:S04]  /*9ff0*/  LDS.64 R18, [UR4+0x78] ;  /* 0x00007804ff127984 */ /* 0x000f280008000a00 */
[----:B------:R-:W-:Y:S04]  /*a000*/  STS.64 [UR4+0x60], R44 ;  /* 0x0000602cff007988 */ /* 0x000fe80008000a04 */
[----:B------:R-:W4:Y:S04]  /*a010*/  LDS.64 R44, [UR4+0x80] ;  /* 0x00008004ff2c7984 */ /* 0x000f280008000a00 */
[----:B------:R0:W-:Y:S01]  /*a020*/  STS.64 [UR4+0x50], R50 ;  /* 0x00005032ff007988 */ /* 0x0001e20008000a04 */
[----:B-----5:R-:W-:Y:S01]  /*a030*/  FADD R53, R72, R53 ;  /* 0x0000003548357221 */ /* 0x020fe20000000000 */
[----:B------:R-:W-:Y:S01]  /*a040*/  FADD R52, R31, R52 ;  /* 0x000000341f347221 */ /* 0x000fe20000000000 */
[----:B0-----:R-:W-:Y:S01]  /*a050*/  FMUL R50, R48, UR75 ;  /* 0x0000004b30327c20 */ /* 0x001fe20008400000 */
[C---:B------:R-:W-:Y:S01]  /*a060*/  FMUL R51, R49.reuse, UR75 ;  /* 0x0000004b31337c20 */ /* 0x040fe20008400000 */
[----:B-1----:R-:W-:-:S02]  /*a070*/  FMUL R87, R49, UR77 ;  /* 0x0000004d31577c20 */ /* 0x002fc40008400000 */
[----:B------:R-:W-:Y:S01]  /*a080*/  FFMA R72, R49, UR74, R50 ;  /* 0x0000004a31487c23 */ /* 0x000fe20008000032 */
[C---:B------:R-:W-:Y:S01]  /*a090*/  FFMA R31, R48.reuse, UR74, -R51 ;  /* 0x0000004a301f7c23 */ /* 0x040fe20008000833 */
[C---:B------:R-:W-:Y:S01]  /*a0a0*/  FMUL R50, R48.reuse, UR77 ;  /* 0x0000004d30327c20 */ /* 0x040fe20008400000 */
[----:B------:R-:W0:Y:S01]  /*a0b0*/  LDCU.64 UR74, c[0x3][0x1638] ;  /* 0x00c2c700ff4a77ac */ /* 0x000e220008000a00 */
[----:B--2---:R-:W-:Y:S01]  /*a0c0*/  FADD R55, R55, R78 ;  /* 0x0000004e37377221 */ /* 0x004fe20000000000 */
[----:B------:R-:W-:Y:S01]  /*a0d0*/  FFMA R87, R48, UR76, -R87 ;  /* 0x0000004c30577c23 */ /* 0x000fe20008000857 */
[----:B------:R-:W-:Y:S01]  /*a0e0*/  FFMA R78, R49, UR76, R50 ;  /* 0x0000004c314e7c23 */ /* 0x000fe20008000032 */
[----:B------:R-:W1:Y:S01]  /*a0f0*/  LDCU.64 UR76, c[0x3][0x1738] ;  /* 0x00c2e700ff4c77ac */ /* 0x000e620008000a00 */
[----:B------:R-:W2:Y:S04]  /*a100*/  LDS.64 R50, [UR4+0x88] ;  /* 0x00008804ff327984 */ /* 0x000ea80008000a00 */
[----:B------:R-:W-:Y:S04]  /*a110*/  STS.64 [UR4+0x68], R52 ;  /* 0x00006834ff007988 */ /* 0x000fe80008000a04 */
[----:B------:R-:W5:Y:S01]  /*a120*/  LDS.64 R52, [UR4+0x90] ;  /* 0x00009004ff347984 */ /* 0x000f620008000a00 */
[----:B------:R-:W-:Y:S01]  /*a130*/  FADD R54, R54, R85 ;  /* 0x0000005536367221 */ /* 0x000fe20000000000 */
[----:B----4-:R-:W-:Y:S01]  /*a140*/  FADD R18, R75, R18 ;  /* 0x000000124b127221 */ /* 0x010fe20000000000 */
[----:B0-----:R-:W-:Y:S01]  /*a150*/  FMUL R85, R49, UR75 ;  /* 0x0000004b31557c20 */ /* 0x001fe20008400000 */
[----:B------:R-:W-:Y:S01]  /*a160*/  FMUL R90, R48, UR75 ;  /* 0x0000004b305a7c20 */ /* 0x000fe20008400000 */
[----:B------:R-:W-:-:S02]  /*a170*/  FADD R19, R74, R19 ;  /* 0x000000134a137221 */ /* 0x000fc40000000000 */
[C---:B------:R-:W-:Y:S01]  /*a180*/  FFMA R75, R48.reuse, UR74, -R85 ;  /* 0x0000004a304b7c23 */ /* 0x040fe20008000855 */
[C---:B------:R-:W-:Y:S01]  /*a190*/  FFMA R74, R49.reuse, UR74, R90 ;  /* 0x0000004a314a7c23 */ /* 0x040fe2000800005a */
[----:B-1----:R-:W-:Y:S01]  /*a1a0*/  FMUL R85, R49, UR77 ;  /* 0x0000004d31557c20 */ /* 0x002fe20008400000 */
[----:B------:R-:W-:Y:S01]  /*a1b0*/  FMUL R90, R48, UR77 ;  /* 0x0000004d305a7c20 */ /* 0x000fe20008400000 */
[----:B------:R-:W-:Y:S01]  /*a1c0*/  FADD R44, R44, R69 ;  /* 0x000000452c2c7221 */ /* 0x000fe20000000000 */
[----:B------:R-:W-:Y:S01]  /*a1d0*/  FADD R45, R45, R76 ;  /* 0x0000004c2d2d7221 */ /* 0x000fe20000000000 */
[----:B------:R-:W-:Y:S01]  /*a1e0*/  FFMA R69, R48, UR76, -R85 ;  /* 0x0000004c30457c23 */ /* 0x000fe20008000855 */
[----:B------:R-:W-:Y:S01]  /*a1f0*/  FFMA R76, R49, UR76, R90 ;  /* 0x0000004c314c7c23 */ /* 0x000fe2000800005a */
[----:B------:R-:W0:Y:S01]  /*a200*/  LDCU.64 UR76, c[0x3][0x1938] ;  /* 0x00c32700ff4c77ac */ /* 0x000e220008000a00 */
[----:B------:R-:W-:Y:S01]  /*a210*/  STS.64 [UR4+0x78], R18 ;  /* 0x00007812ff007988 */ /* 0x000fe20008000a04 */
[----:B------:R-:W1:Y:S03]  /*a220*/  LDCU.64 UR74, c[0x3][0x1838] ;  /* 0x00c30700ff4a77ac */ /* 0x000e660008000a00 */
[----:B------:R-:W4:Y:S01]  /*a230*/  LDS.64 R18, [UR4+0x98] ;  /* 0x00009804ff127984 */ /* 0x000f220008000a00 */
[----:B--2---:R-:W-:Y:S01]  /*a240*/  FADD R50, R33, R50 ;  /* 0x0000003221327221 */ /* 0x004fe20000000000 */
[----:B------:R-:W-:Y:S01]  /*a250*/  FADD R51, R68, R51 ;  /* 0x0000003344337221 */ /* 0x000fe20000000000 */
[----:B0-----:R-:W-:Y:S01]  /*a260*/  FMUL R93, R49, UR77 ;  /* 0x0000004d315d7c20 */ /* 0x001fe20008400000 */
[----:B------:R-:W-:-:S03]  /*a270*/  FMUL R92, R48, UR77 ;  /* 0x0000004d305c7c20 */ /* 0x000fc60008400000 */
[----:B------:R-:W-:Y:S01]  /*a280*/  STS.64 [UR4+0x88], R50 ;  /* 0x00008832ff007988 */ /* 0x000fe20008000a04 */
[----:B------:R-:W-:Y:S01]  /*a290*/  FFMA R93, R48, UR76, -R93 ;  /* 0x0000004c305d7c23 */ /* 0x000fe2000800085d */
[----:B-----5:R-:W-:Y:S01]  /*a2a0*/  FADD R52, R52, R83 ;  /* 0x0000005334347221 */ /* 0x020fe20000000000 */
[----:B------:R-:W-:Y:S01]  /*a2b0*/  FADD R53, R53, R88 ;  /* 0x0000005835357221 */ /* 0x000fe20000000000 */
[C---:B------:R-:W-:Y:S01]  /*a2c0*/  FFMA R92, R49.reuse, UR76, R92 ;  /* 0x0000004c315c7c23 */ /* 0x040fe2000800005c */
[----:B------:R-:W0:Y:S01]  /*a2d0*/  LDCU.64 UR76, c[0x3][0x1b38] ;  /* 0x00c36700ff4c77ac */ /* 0x000e220008000a00 */
[----:B------:R-:W2:Y:S04]  /*a2e0*/  LDS.64 R50, [UR4+0xa8] ;  /* 0x0000a804ff327984 */ /* 0x000ea80008000a00 */
[----:B------:R-:W-:Y:S04]  /*a2f0*/  STS.64 [UR4+0x90], R52 ;  /* 0x00009034ff007988 */ /* 0x000fe80008000a04 */
[----:B------:R-:W5:Y:S04]  /*a300*/  LDS.64 R52, [UR4+0xb0] ;  /* 0x0000b004ff347984 */ /* 0x000f680008000a00 */
[----:B------:R1:W-:Y:S01]  /*a310*/  STS.64 [UR4+0x70], R54 ;  /* 0x00007036ff007988 */ /* 0x0003e20008000a04 */
[C---:B0-----:R-:W-:Y:S01]  /*a320*/  FMUL R85, R49.reuse, UR77 ;  /* 0x0000004d31557c20 */ /* 0x041fe20008400000 */
[----:B-1----:R-:W-:Y:S01]  /*a330*/  FMUL R55, R49, UR75 ;  /* 0x0000004b31377c20 */ /* 0x002fe20008400000 */
[C---:B------:R-:W-:Y:S01]  /*a340*/  FMUL R54, R48.reuse, UR75 ;  /* 0x0000004b30367c20 */ /* 0x040fe20008400000 */
[----:B------:R-:W-:-:S02]  /*a350*/  FMUL R88, R48, UR77 ;  /* 0x0000004d30587c20 */ /* 0x000fc40008400000 */
[C---:B------:R-:W-:Y:S01]  /*a360*/  FFMA R33, R48.reuse, UR74, -R55 ;  /* 0x0000004a30217c23 */ /* 0x040fe20008000837 */
[C---:B------:R-:W-:Y:S01]  /*a370*/  FFMA R68, R49.reuse, UR74, R54 ;  /* 0x0000004a31447c23 */ /* 0x040fe20008000036 */
[----:B------:R-:W0:Y:S01]  /*a380*/  LDCU.64 UR74, c[0x3][0x1a38] ;  /* 0x00c34700ff4a77ac */ /* 0x000e220008000a00 */
[----:B------:R-:W-:Y:S01]  /*a390*/  FFMA R85, R48, UR76, -R85 ;  /* 0x0000004c30557c23 */ /* 0x000fe20008000855 */
[----:B------:R-:W-:Y:S01]  /*a3a0*/  FFMA R88, R49, UR76, R88 ;  /* 0x0000004c31587c23 */ /* 0x000fe20008000058 */
[----:B------:R-:W1:Y:S01]  /*a3b0*/  LDCU.64 UR76, c[0x3][0x1d38] ;  /* 0x00c3a700ff4c77ac */ /* 0x000e620008000a00 */
[----:B----4-:R-:W-:Y:S01]  /*a3c0*/  FADD R18, R79, R18 ;  /* 0x000000124f127221 */ /* 0x010fe20000000000 */
[----:B------:R-:W-:Y:S04]  /*a3d0*/  STS.64 [UR4+0x80], R44 ;  /* 0x0000802cff007988 */ /* 0x000fe80008000a04 */
[----:B------:R-:W4:Y:S01]  /*a3e0*/  LDS.64 R44, [UR4+0xa0] ;  /* 0x0000a004ff2c7984 */ /* 0x000f220008000a00 */
[----:B--2---:R-:W-:Y:S01]  /*a3f0*/  FADD R51, R60, R51 ;  /* 0x000000333c337221 */ /* 0x004fe20000000000 */
[----:B0-----:R-:W-:-:S04]  /*a400*/  FMUL R55, R49, UR75 ;  /* 0x0000004b31377c20 */ /* 0x001fc80008400000 */
[C---:B------:R-:W-:Y:S01]  /*a410*/  FFMA R79, R48.reuse, UR74, -R55 ;  /* 0x0000004a304f7c23 */ /* 0x040fe20008000837 */
[C---:B-1----:R-:W-:Y:S01]  /*a420*/  FMUL R55, R49.reuse, UR77 ;  /* 0x0000004d31377c20 */ /* 0x042fe20008400000 */
[----:B------:R-:W-:Y:S01]  /*a430*/  FMUL R60, R48, UR77 ;  /* 0x0000004d303c7c20 */ /* 0x000fe20008400000 */
[----:B-----5:R-:W-:Y:S02]  /*a440*/  FADD R52, R52, R61 ;  /* 0x0000003d34347221 */ /* 0x020fe40000000000 */
[----:B------:R-:W-:Y:S01]  /*a450*/  FFMA R61, R48, UR76, -R55 ;  /* 0x0000004c303d7c23 */ /* 0x000fe20008000837 */
[----:B------:R-:W-:Y:S01]  /*a460*/  FFMA R60, R49, UR76, R60 ;  /* 0x0000004c313c7c23 */ /* 0x000fe2000800003c */
[----:B------:R-:W0:Y:S01]  /*a470*/  LDCU.64 UR76, c[0x3][0x1f38] ;  /* 0x00c3e700ff4c77ac */ /* 0x000e220008000a00 */
[----:B------:R-:W1:Y:S01]  /*a480*/  LDS.64 R54, [UR4+0xd0] ;  /* 0x0000d004ff367984 */ /* 0x000e620008000a00 */
[----:B------:R-:W-:Y:S01]  /*a490*/  FADD R50, R77, R50 ;  /* 0x000000324d327221 */ /* 0x000fe20000000000 */
[----:B------:R-:W-:Y:S01]  /*a4a0*/  FADD R53, R53, R58 ;  /* 0x0000003a35357221 */ /* 0x000fe20000000000 */
[----:B------:R-:W-:Y:S01]  /*a4b0*/  FADD R19, R86, R19 ;  /* 0x0000001356137221 */ /* 0x000fe20000000000 */
[----:B------:R-:W-:-:S04]  /*a4c0*/  FMUL R90, R48, UR75 ;  /* 0x0000004b305a7c20 */ /* 0x000fc80008400000 */
[----:B------:R-:W-:Y:S04]  /*a4d0*/  STS.64 [UR4+0x98], R18 ;  /* 0x00009812ff007988 */ /* 0x000fe80008000a04 */
[----:B------:R-:W2:Y:S01]  /*a4e0*/  LDS.64 R18, [UR4+0xb8] ;  /* 0x0000b804ff127984 */ /* 0x000ea20008000a00 */
[----:B0-----:R-:W-:Y:S01]  /*a4f0*/  FMUL R77, R49, UR77 ;  /* 0x0000004d314d7c20 */ /* 0x001fe20008400000 */
[----:B------:R-:W-:-:S03]  /*a500*/  FMUL R58, R48, UR77 ;  /* 0x0000004d303a7c20 */ /* 0x000fc60008400000 */
[----:B------:R-:W-:Y:S01]  /*a510*/  FFMA R77, R48, UR76, -R77 ;  /* 0x0000004c304d7c23 */ /* 0x000fe2000800084d */
[C---:B------:R-:W-:Y:S01]  /*a520*/  FFMA R58, R49.reuse, UR76, R58 ;  /* 0x0000004c313a7c23 */ /* 0x040fe2000800003a */
[----:B------:R-:W3:Y:S01]  /*a530*/  LDCU.64 UR76, c[0x3][0x140] ;  /* 0x00c02800ff4c77ac */ /* 0x000ee20008000a00 */
[----:B------:R-:W-:Y:S01]  /*a540*/  FFMA R90, R49, UR74, R90 ;  /* 0x0000004a315a7c23 */ /* 0x000fe2000800005a */
[----:B------:R-:W0:Y:S01]  /*a550*/  LDCU.64 UR74, c[0x3][0x1c38] ;  /* 0x00c38700ff4a77ac */ /* 0x000e220008000a00 */
[----:B----4-:R-:W-:Y:S01]  /*a560*/  FADD R44, R44, R81 ;  /* 0x000000512c2c7221 */ /* 0x010fe20000000000 */
[----:B------:R-:W-:Y:S01]  /*a570*/  FADD R45, R45, R64 ;  /* 0x000000402d2d7221 */ /* 0x000fe20000000000 */
[----:B------:R3:W-:Y:S04]  /*a580*/  STS.64 [UR4+0xb0], R52 ;  /* 0x0000b034ff007988 */ /* 0x0007e80008000a04 */
[----:B------:R-:W-:Y:S04]  /*a590*/  STS.64 [UR4+0xa0], R44 ;  /* 0x0000a02cff007988 */ /* 0x000fe80008000a04 */
[----:B------:R-:W4:Y:S01]  /*a5a0*/  LDS.64 R44, [UR4+0xc0] ;  /* 0x0000c004ff2c7984 */ /* 0x000f220008000a00 */
[----:B---3--:R-:W-:Y:S01]  /*a5b0*/  FMUL R53, R47, UR77 ;  /* 0x0000004d2f357c20 */ /* 0x008fe20008400000 */
[----:B------:R-:W-:Y:S01]  /*a5c0*/  FMUL R52, R46, UR77 ;  /* 0x0000004d2e347c20 */ /* 0x000fe20008400000 */
[----:B-1----:R-:W-:Y:S01]  /*a5d0*/  FADD R54, R54, R57 ;  /* 0x0000003936367221 */ /* 0x002fe20000000000 */
[----:B------:R-:W-:Y:S01]  /*a5e0*/  FADD R55, R55, R20 ;  /* 0x0000001437377221 */ /* 0x000fe20000000000 */
[----:B------:R-:W-:Y:S01]  /*a5f0*/  FFMA R57, R46, UR76, -R53 ;  /* 0x0000004c2e397c23 */ /* 0x000fe20008000835 */
[----:B------:R-:W-:Y:S01]  /*a600*/  FFMA R20, R47, UR76, R52 ;  /* 0x0000004c2f147c23 */ /* 0x000fe20008000034 */
[----:B------:R-:W-:Y:S01]  /*a610*/  STS.64 [UR4+0xa8], R50 ;  /* 0x0000a832ff007988 */ /* 0x000fe20008000a04 */
[C---:B0-----:R-:W-:Y:S01]  /*a620*/  FMUL R83, R49.reuse, UR75 ;  /* 0x0000004b31537c20 */ /* 0x041fe20008400000 */
[C---:B------:R-:W-:Y:S01]  /*a630*/  FMUL R86, R48.reuse, UR75 ;  /* 0x0000004b30567c20 */ /* 0x040fe20008400000 */
[----:B------:R-:W0:Y:S01]  /*a640*/  LDCU.64 UR76, c[0x3][0x340] ;  /* 0x00c06800ff4c77ac */ /* 0x000e220008000a00 */
[----:B------:R-:W1:Y:S04]  /*a650*/  LDS.64 R52, [UR4+0xe0] ;  /* 0x0000e004ff347984 */ /* 0x000e680008000a00 */
[----:B------:R-:W3:Y:S01]  /*a660*/  LDS.64 R50, [UR4+0xc8] ;  /* 0x0000c804ff327984 */ /* 0x000ee20008000a00 */
[----:B------:R-:W-:Y:S01]  /*a670*/  FFMA R83, R48, UR74, -R83 ;  /* 0x0000004a30537c23 */ /* 0x000fe20008000853 */
[----:B------:R-:W-:Y:S01]  /*a680*/  FFMA R86, R49, UR74, R86 ;  /* 0x0000004a31567c23 */ /* 0x000fe20008000056 */
[----:B------:R-:W5:Y:S01]  /*a690*/  LDCU.64 UR74, c[0x3][0x1e38] ;  /* 0x00c3c700ff4a77ac */ /* 0x000f620008000a00 */
[----:B--2---:R-:W-:Y:S01]  /*a6a0*/  FADD R18, R95, R18 ;  /* 0x000000125f127221 */ /* 0x004fe20000000000 */
[----:B------:R-:W-:-:S05]  /*a6b0*/  FADD R19, R94, R19 ;  /* 0x000000135e137221 */ /* 0x000fca0000000000 */
[----:B------:R-:W-:Y:S04]  /*a6c0*/  STS.64 [UR4+0xb8], R18 ;  /* 0x0000b812ff007988 */ /* 0x000fe80008000a04 */
[----:B------:R-:W2:Y:S01]  /*a6d0*/  LDS.64 R18, [UR4+0xe8] ;  /* 0x0000e804ff127984 */ /* 0x000ea20008000a00 */
[----:B-----5:R-:W-:Y:S01]  /*a6e0*/  FMUL R81, R49, UR75 ;  /* 0x0000004b31517c20 */ /* 0x020fe20008400000 */
[----:B------:R-:W-:-:S03]  /*a6f0*/  FMUL R64, R48, UR75 ;  /* 0x0000004b30407c20 */ /* 0x000fc60008400000 */
[----:B------:R-:W-:Y:S01]  /*a700*/  FFMA R81, R48, UR74, -R81 ;  /* 0x0000004a30517c23 */ /* 0x000fe20008000851 */
[----:B------:R-:W-:Y:S01]  /*a710*/  FFMA R64, R49, UR74, R64 ;  /* 0x0000004a31407c23 */ /* 0x000fe20008000040 */
[----:B------:R-:W5:Y:S01]  /*a720*/  LDCU.64 UR74, c[0x3][0x40] ;  /* 0x00c00800ff4a77ac */ /* 0x000f620008000a00 */
[----:B0-----:R-:W-:Y:S01]  /*a730*/  FMUL R95, R47, UR77 ;  /* 0x0000004d2f5f7c20 */ /* 0x001fe20008400000 */
[----:B------:R-:W-:Y:S01]  /*a740*/  FMUL R94, R46, UR77 ;  /* 0x0000004d2e5e7c20 */ /* 0x000fe20008400000 */
[----:B----4-:R-:W-:Y:S01]  /*a750*/  FADD R44, R44, R59 ;  /* 0x0000003b2c2c7221 */ /* 0x010fe20000000000 */
[----:B------:R-:W-:Y:S01]  /*a760*/  FADD R45, R45, R56 ;  /* 0x000000382d2d7221 */ /* 0x000fe20000000000 */
[----:B------:R-:W-:Y:S01]  /*a770*/  LDS.64 R48, [UR4+0xd8] ;  /* 0x0000d804ff307984 */ /* 0x000fe20008000a00 */
[----:B-1----:R-:W-:Y:S01]  /*a780*/  FADD R52, R52, R65 ;  /* 0x0000004134347221 */ /* 0x002fe20000000000 */
[----:B------:R-:W-:Y:S01]  /*a790*/  FADD R53, R53, R62 ;  /* 0x0000003e35357221 */ /* 0x000fe20000000000 */
[----:B------:R-:W-:Y:S01]  /*a7a0*/  FFMA R65, R46, UR76, -R95 ;  /* 0x0000004c2e417c23 */ /* 0x000fe2000800085f */
[----:B------:R-:W-:Y:S01]  /*a7b0*/  FFMA R62, R47, UR76, R94 ;  /* 0x0000004c2f3e7c23 */ /* 0x000fe2000800005e */
[----:B---3--:R-:W-:Y:S01]  /*a7c0*/  FADD R50, R89, R50 ;  /* 0x0000003259327221 */ /* 0x008fe20000000000 */
[----:B------:R-:W-:Y:S01]  /*a7d0*/  FADD R51, R80, R51 ;  /* 0x0000003350337221 */ /* 0x000fe20000000000 */
[----:B------:R-:W0:Y:S01]  /*a7e0*/  LDCU.64 UR76, c[0x3][0x540] ;  /* 0x00c0a800ff4c77ac */ /* 0x000e220008000a00 */
[----:B------:R-:W-:Y:S01]  /*a7f0*/  STS.64 [UR4+0xc0], R44 ;  /* 0x0000c02cff007988 */ /* 0x000fe20008000a04 */
[----:B-----5:R-:W-:-:S03]  /*a800*/  FMUL R59, R47, UR75 ;  /* 0x0000004b2f3b7c20 */ /* 0x020fc60008400000 */
[----:B------:R-:W1:Y:S01]  /*a810*/  LDS.64 R44, [UR4+0xf0] ;  /* 0x0000f004ff2c7984 */ /* 0x000e620008000a00 */
[----:B------:R-:W-:-:S03]  /*a820*/  FMUL R56, R46, UR75 ;  /* 0x0000004b2e387c20 */ /* 0x000fc60008400000 */
[----:B------:R-:W-:Y:S04]  /*a830*/  STS.64 [UR4+0xc8], R50 ;  /* 0x0000c832ff007988 */ /* 0x000fe80008000a04 */
[----:B------:R-:W3:Y:S01]  /*a840*/  LDS.64 R50, [UR4+0xf8] ;  /* 0x0000f804ff327984 */ /* 0x000ee20008000a00 */
[C---:B------:R-:W-:Y:S01]  /*a850*/  FFMA R59, R46.reuse, UR74, -R59 ;  /* 0x0000004a2e3b7c23 */ /* 0x040fe2000800083b */
[C---:B------:R-:W-:Y:S01]  /*a860*/  FFMA R56, R47.reuse, UR74, R56 ;  /* 0x0000004a2f387c23 */ /* 0x040fe20008000038 */
[----:B------:R-:W4:Y:S01]  /*a870*/  LDCU.64 UR74, c[0x3][0x240] ;  /* 0x00c04800ff4a77ac */ /* 0x000f220008000a00 */
[----:B0-----:R-:W-:Y:S01]  /*a880*/  FMUL R95, R47, UR77 ;  /* 0x0000004d2f5f7c20 */ /* 0x001fe20008400000 */
[----:B------:R-:W-:Y:S01]  /*a890*/  FMUL R94, R46, UR77 ;  /* 0x0000004d2e5e7c20 */ /* 0x000fe20008400000 */
[----:B--2---:R-:W-:Y:S01]  /*a8a0*/  FADD R18, R63, R18 ;  /* 0x000000123f127221 */ /* 0x004fe20000000000 */
[----:B------:R-:W-:Y:S01]  /*a8b0*/  FADD R19, R82, R19 ;  /* 0x0000001352137221 */ /* 0x000fe20000000000 */
[C---:B------:R-:W-:Y:S01]  /*a8c0*/  FFMA R63, R46.reuse, UR76, -R95 ;  /* 0x0000004c2e3f7c23 */ /* 0x040fe2000800085f */
[C---:B------:R-:W-:Y:S01]  /*a8d0*/  FFMA R82, R47.reuse, UR76, R94 ;  /* 0x0000004c2f527c23 */ /* 0x040fe2000800005e */
[----:B------:R-:W0:Y:S01]  /*a8e0*/  LDCU.64 UR76, c[0x3][0x740] ;  /* 0x00c0e800ff4c77ac */ /* 0x000e220008000a00 */
[----:B----4-:R-:W-:Y:S01]  /*a8f0*/  FMUL R89, R47, UR75 ;  /* 0x0000004b2f597c20 */ /* 0x010fe20008400000 */
[----:B------:R-:W-:-:S03]  /*a900*/  FMUL R80, R46, UR75 ;  /* 0x0000004b2e507c20 */ /* 0x000fc60008400000 */
[----:B------:R-:W-:Y:S01]  /*a910*/  FFMA R89, R46, UR74, -R89 ;  /* 0x0000004a2e597c23 */ /* 0x000fe20008000859 */
[----:B------:R-:W-:Y:S01]  /*a920*/  FFMA R80, R47, UR74, R80 ;  /* 0x0000004a2f507c23 */ /* 0x000fe20008000050 */
[----:B------:R-:W2:Y:S01]  /*a930*/  LDCU.64 UR74, c[0x3][0x440] ;  /* 0x00c08800ff4a77ac */ /* 0x000ea20008000a00 */
[----:B------:R0:W-:Y:S01]  /*a940*/  STS.64 [UR4+0xe0], R52 ;  /* 0x0000e034ff007988 */ /* 0x0001e20008000a04 */
[----:B-1----:R-:W-:Y:S01]  /*a950*/  FADD R44, R44, R31 ;  /* 0x0000001f2c2c7221 */ /* 0x002fe20000000000 */
[----:B------:R-:W-:Y:S01]  /*a960*/  FADD R45, R45, R72 ;  /* 0x000000482d2d7221 */ /* 0x000fe20000000000 */
[----:B0-----:R-:W-:Y:S01]  /*a970*/  FMUL R53, R47, UR77 ;  /* 0x0000004d2f357c20 */ /* 0x001fe20008400000 */
[----:B------:R-:W-:Y:S01]  /*a980*/  FMUL R52, R46, UR77 ;  /* 0x0000004d2e347c20 */ /* 0x000fe20008400000 */
[----:B---3--:R-:W-:Y:S01]  /*a990*/  FADD R50, R87, R50 ;  /* 0x0000003257327221 */ /* 0x008fe20000000000 */
[----:B------:R-:W-:Y:S01]  /*a9a0*/  FADD R51, R78, R51 ;  /* 0x000000334e337221 */ /* 0x000fe20000000000 */
[----:B------:R-:W-:Y:S01]  /*a9b0*/  FFMA R87, R46, UR76, -R53 ;  /* 0x0000004c2e577c23 */ /* 0x000fe20008000835 */
[----:B------:R-:W-:Y:S01]  /*a9c0*/  FFMA R78, R47, UR76, R52 ;  /* 0x0000004c2f4e7c23 */ /* 0x000fe20008000034 */
[----:B------:R-:W-:Y:S01]  /*a9d0*/  STS.64 [UR4+0xf0], R44 ;  /* 0x0000f02cff007988 */ /* 0x000fe20008000a04 */
[----:B------:R-:W-:Y:S01]  /*a9e0*/  FADD R48, R73, R48 ;  /* 0x0000003049307221 */ /* 0x000fe20000000000 */
[----:B------:R-:W-:Y:S01]  /*a9f0*/  FADD R49, R84, R49 ;  /* 0x0000003154317221 */ /* 0x000fe20000000000 */
[----:B------:R-:W0:Y:S01]  /*aa00*/  LDCU.64 UR76, c[0x3][0x940] ;  /* 0x00c12800ff4c77ac */ /* 0x000e220008000a00 */
[----:B------:R-:W1:Y:S01]  /*aa10*/  LDS.64 R52, [UR4+0x110] ;  /* 0x00011004ff347984 */ /* 0x000e620008000a00 */
[----:B--2---:R-:W-:Y:S01]  /*aa20*/  FMUL R73, R47, UR75 ;  /* 0x0000004b2f497c20 */ /* 0x004fe20008400000 */
[----:B------:R-:W-:-:S02]  /*aa30*/  FMUL R84, R46, UR75 ;  /* 0x0000004b2e547c20 */ /* 0x000fc40008400000 */
[----:B------:R-:W2:Y:S01]  /*aa40*/  LDS.64 R44, [UR4+0x120] ;  /* 0x00012004ff2c7984 */ /* 0x000ea20008000a00 */
[----:B------:R-:W-:-:S03]  /*aa50*/  FFMA R73, R46, UR74, -R73 ;  /* 0x0000004a2e497c23 */ /* 0x000fc60008000849 */
[----:B------:R-:W-:Y:S01]  /*aa60*/  STS.64 [UR4+0xf8], R50 ;  /* 0x0000f832ff007988 */ /* 0x000fe20008000a04 */
[C---:B------:R-:W-:Y:S01]  /*aa70*/  FFMA R84, R47.reuse, UR74, R84 ;  /* 0x0000004a2f547c23 */ /* 0x040fe20008000054 */
[----:B------:R-:W3:Y:S02]  /*aa80*/  LDCU.64 UR74, c[0x3][0x640] ;  /* 0x00c0c800ff4a77ac */ /* 0x000ee40008000a00 */
[----:B------:R-:W4:Y:S04]  /*aa90*/  LDS.64 R50, [UR4+0x128] ;  /* 0x00012804ff327984 */ /* 0x000f280008000a00 */
[----:B------:R-:W-:Y:S04]  /*aaa0*/  STS.64 [UR4+0xd0], R54 ;  /* 0x0000d036ff007988 */ /* 0x000fe80008000a04 */
[----:B------:R-:W5:Y:S04]  /*aab0*/  LDS.64 R54, [UR4+0x100] ;  /* 0x00010004ff367984 */ /* 0x000f680008000a00 */
[----:B------:R-:W-:Y:S04]  /*aac0*/  STS.64 [UR4+0xd8], R48 ;  /* 0x0000d830ff007988 */ /* 0x000fe80008000a04 */
[----:B------:R-:W0:Y:S01]  /*aad0*/  LDS.64 R48, [UR4+0x108] ;  /* 0x00010804ff307984 */ /* 0x000e220008000a00 */
[----:B---3--:R-:W-:Y:S01]  /*aae0*/  FMUL R31, R47, UR75 ;  /* 0x0000004b2f1f7c20 */ /* 0x008fe20008400000 */
[----:B------:R-:W-:-:S03]  /*aaf0*/  FMUL R72, R46, UR75 ;  /* 0x0000004b2e487c20 */ /* 0x000fc60008400000 */
[----:B------:R-:W-:Y:S01]  /*ab00*/  FFMA R31, R46, UR74, -R31 ;  /* 0x0000004a2e1f7c23 */ /* 0x000fe2000800081f */
[----:B------:R-:W-:Y:S01]  /*ab10*/  FFMA R72, R47, UR74, R72 ;  /* 0x0000004a2f487c23 */ /* 0x000fe20008000048 */
[----:B------:R-:W3:Y:S01]  /*ab20*/  LDCU.64 UR74, c[0x3][0x840] ;  /* 0x00c10800ff4a77ac */ /* 0x000ee20008000a00 */
[----:B-1----:R-:W-:Y:S01]  /*ab30*/  FADD R52, R52, R33 ;  /* 0x0000002134347221 */ /* 0x002fe20000000000 */
[----:B------:R-:W-:Y:S01]  /*ab40*/  FADD R53, R53, R68 ;  /* 0x0000004435357221 */ /* 0x000fe20000000000 */
[----:B--2---:R-:W-:Y:S01]  /*ab50*/  FADD R44, R44, R79 ;  /* 0x0000004f2c2c7221 */ /* 0x004fe20000000000 */
[----:B------:R-:W-:-:S03]  /*ab60*/  FADD R45, R45, R90 ;  /* 0x0000005a2d2d7221 */ /* 0x000fc60000000000 */
[----:B------:R-:W-:Y:S04]  /*ab70*/  STS.64 [UR4+0x110], R52 ;  /* 0x00011034ff007988 */ /* 0x000fe80008000a04 */
[----:B------:R-:W1:Y:S01]  /*ab80*/  LDS.64 R52, [UR4+0x138] ;  /* 0x00013804ff347984 */ /* 0x000e620008000a00 */
[----:B----4-:R-:W-:Y:S01]  /*ab90*/  FADD R50, R85, R50 ;  /* 0x0000003255327221 */ /* 0x010fe20000000000 */
[----:B------:R-:W-:Y:S02]  /*aba0*/  FADD R51, R88, R51 ;  /* 0x0000003358337221 */ /* 0x000fe40000000000 */
[----:B------:R-:W-:Y:S04]  /*abb0*/  STS.64 [UR4+0x120], R44 ;  /* 0x0001202cff007988 */ /* 0x000fe80008000a04 */
[----:B------:R-:W2:Y:S01]  /*abc0*/  LDS.64 R44, [UR4+0x148] ;  /* 0x00014804ff2c7984 */ /* 0x000ea20008000a00 */
[----:B-----5:R-:W-:Y:S01]  /*abd0*/  FADD R54, R54, R75 ;  /* 0x0000004b36367221 */ /* 0x020fe20000000000 */
[----:B------:R-:W-:Y:S01]  /*abe0*/  FADD R55, R55, R74 ;  /* 0x0000004a37377221 */ /* 0x000fe20000000000 */
[C---:B---3--:R-:W-:Y:S01]  /*abf0*/  FMUL R75, R47.reuse, UR75 ;  /* 0x0000004b2f4b7c20 */ /* 0x048fe20008400000 */
[C---:B------:R-:W-:Y:S01]  /*ac00*/  FMUL R74, R46.reuse, UR75 ;  /* 0x0000004b2e4a7c20 */ /* 0x040fe20008400000 */
[----:B------:R-:W-:Y:S01]  /*ac10*/  STS.64 [UR4+0x128], R50 ;  /* 0x00012832ff007988 */ /* 0x000fe20008000a04 */
[----:B0-----:R-:W-:Y:S01]  /*ac20*/  FMUL R95, R47, UR77 ;  /* 0x0000004d2f5f7c20 */ /* 0x001fe20008400000 */
[----:B------:R-:W-:-:S02]  /*ac30*/  FFMA R75, R46, UR74, -R75 ;  /* 0x0000004a2e4b7c23 */ /* 0x000fc4000800084b */
[----:B------:R-:W-:Y:S01]  /*ac40*/  LDS.64 R50, [UR4+0x58] ;  /* 0x00005804ff327984 */ /* 0x000fe20008000a00 */
[----:B------:R-:W-:Y:S01]  /*ac50*/  FFMA R74, R47, UR74, R74 ;  /* 0x0000004a2f4a7c23 */ /* 0x000fe2000800004a */
[----:B------:R-:W-:Y:S01]  /*ac60*/  FMUL R94, R46, UR77 ;  /* 0x0000004d2e5e7c20 */ /* 0x000fe20008400000 */
[----:B------:R-:W0:Y:S01]  /*ac70*/  LDCU.64 UR74, c[0x3][0xa40] ;  /* 0x00c14800ff4a77ac */ /* 0x000e220008000a00 */
[----:B------:R-:W-:Y:S01]  /*ac80*/  STS.64 [UR4+0xe8], R18 ;  /* 0x0000e812ff007988 */ /* 0x000fe20008000a04 */
[----:B------:R-:W-:-:S03]  /*ac90*/  FADD R48, R69, R48 ;  /* 0x0000003045307221 */ /* 0x000fc60000000000 */
[----:B------:R-:W3:Y:S01]  /*aca0*/  LDS.64 R18, [UR4+0x118] ;  /* 0x00011804ff127984 */ /* 0x000ee20008000a00 */
[----:B------:R-:W-:Y:S01]  /*acb0*/  FFMA R69, R46, UR76, -R95 ;  /* 0x0000004c2e457c23 */ /* 0x000fe2000800085f */
[C---:B------:R-:W-:Y:S01]  /*acc0*/  FFMA R68, R47.reuse, UR76, R94 ;  /* 0x0000004c2f447c23 */ /* 0x040fe2000800005e */
[----:B------:R-:W4:Y:S01]  /*acd0*/  LDCU.64 UR76, c[0x3][0xb40] ;  /* 0x00c16800ff4c77ac */ /* 0x000f220008000a00 */
[----:B------:R-:W-:Y:S01]  /*ace0*/  FADD R49, R76, R49 ;  /* 0x000000314c317221 */ /* 0x000fe20000000000 */
[----:B0-----:R-:W-:Y:S01]  /*acf0*/  FMUL R33, R47, UR75 ;  /* 0x0000004b2f217c20 */ /* 0x001fe20008400000 */
[----:B------:R-:W-:-:S03]  /*ad00*/  FMUL R76, R46, UR75 ;  /* 0x0000004b2e4c7c20 */ /* 0x000fc60008400000 */
[----:B------:R-:W-:Y:S01]  /*ad10*/  FFMA R33, R46, UR74, -R33 ;  /* 0x0000004a2e217c23 */ /* 0x000fe20008000821 */
[C---:B------:R-:W-:Y:S01]  /*ad20*/  FFMA R76, R47.reuse, UR74, R76 ;  /* 0x0000004a2f4c7c23 */ /* 0x040fe2000800004c */
[----:B------:R-:W0:Y:S01]  /*ad30*/  LDCU.64 UR74, c[0x3][0xc40] ;  /* 0x00c18800ff4a77ac */ /* 0x000e220008000a00 */
[----:B----4-:R-:W-:-:S04]  /*ad40*/  FMUL R95, R47, UR77 ;  /* 0x0000004d2f5f7c20 */ /* 0x010fc80008400000 */
[----:B------:R-:W-:Y:S01]  /*ad50*/  FFMA R79, R46, UR76, -R95 ;  /* 0x0000004c2e4f7c23 */ /* 0x000fe2000800085f */
[----:B------:R-:W-:Y:S01]  /*ad60*/  IADD3 R95, PT, PT, R91, R7, RZ ;  /* 0x000000075b5f7210 */ /* 0x000fe20007ffe0ff */
[----:B-1----:R-:W-:Y:S01]  /*ad70*/  FADD R52, R61, R52 ;  /* 0x000000343d347221 */ /* 0x002fe20000000000 */
[----:B------:R-:W-:Y:S01]  /*ad80*/  P2R R17, PR, RZ, 0x1 ;  /* 0x00000001ff117803 */ /* 0x000fe20000000000 */
[----:B------:R-:W-:Y:S01]  /*ad90*/  FADD R53, R60, R53 ;  /* 0x000000353c357221 */ /* 0x000fe20000000000 */
[----:B------:R-:W-:Y:S01]  /*ada0*/  ISETP.GE.AND P0, PT, R95, UR5, PT ;  /* 0x000000055f007c0c */ /* 0x000fe2000bf06270 */
[----:B--2---:R-:W-:Y:S01]  /*adb0*/  FADD R44, R77, R44 ;  /* 0x0000002c4d2c7221 */ /* 0x004fe20000000000 */
[----:B------:R-:W-:Y:S02]  /*adc0*/  FADD R45, R58, R45 ;  /* 0x0000002d3a2d7221 */ /* 0x000fe40000000000 */
[----:B------:R1:W-:Y:S04]  /*add0*/  STS.64 [UR4+0x138], R52 ;  /* 0x00013834ff007988 */ /* 0x0003e80008000a04 */
[----:B------:R2:W-:Y:S01]  /*ade0*/  STS.64 [UR4+0x148], R44 ;  /* 0x0001482cff007988 */ /* 0x0005e20008000a04 */
[----:B0-----:R-:W-:Y:S01]  /*adf0*/  FMUL R90, R46, UR75 ;  /* 0x0000004b2e5a7c20 */ /* 0x001fe20008400000 */
[----:B---3--:R-:W-:Y:S01]  /*ae00*/  FADD R18, R93, R18 ;  /* 0x000000125d127221 */ /* 0x008fe20000000000 */
[----:B-1----:R-:W-:Y:S01]  /*ae10*/  FADD R52, R57, R50 ;  /* 0x0000003239347221 */ /* 0x002fe20000000000 */
[----:B------:R-:W-:Y:S01]  /*ae20*/  FADD R53, R20, R51 ;  /* 0x0000003314357221 */ /* 0x000fe20000000000 */
[----:B------:R-:W-:Y:S01]  /*ae30*/  CS2R R50, SRZ ;  /* 0x0000000000327805 */ /* 0x000fe2000001ff00 */
[----:B--2---:R-:W-:-:S04]  /*ae40*/  IMAD.WIDE R44, R95, 0x8, R110 ;  /* 0x000000085f2c7825 */ /* 0x004fc800078e026e */
[C---:B------:R-:W-:Y:S01]  /*ae50*/  FMUL R93, R47.reuse, UR75 ;  /* 0x0000004b2f5d7c20 */ /* 0x040fe20008400000 */
[----:B------:R-:W-:Y:S01]  /*ae60*/  FFMA R90, R47, UR74, R90 ;  /* 0x0000004a2f5a7c23 */ /* 0x000fe2000800005a */
[----:B------:R-:W2:Y:S02]  /*ae70*/  @!P0 LDG.E.64 R50, desc[UR6][R44.64] ;  /* 0x000000062c328981 */ /* 0x000ea4000c1e1b00 */
[C---:B------:R-:W-:Y:S01]  /*ae80*/  FFMA R93, R46.reuse, UR74, -R93 ;  /* 0x0000004a2e5d7c23 */ /* 0x040fe2000800085d */
[----:B------:R-:W0:Y:S01]  /*ae90*/  LDCU.64 UR74, c[0x3][0xe40] ;  /* 0x00c1c800ff4a77ac */ /* 0x000e220008000a00 */
[----:B------:R-:W-:Y:S01]  /*aea0*/  FMUL R94, R46, UR77 ;  /* 0x0000004d2e5e7c20 */ /* 0x000fe20008400000 */
[----:B------:R-:W-:-:S03]  /*aeb0*/  FADD R19, R92, R19 ;  /* 0x000000135c137221 */ /* 0x000fc60000000000 */
[C---:B------:R-:W-:Y:S01]  /*aec0*/  FFMA R92, R47.reuse, UR76, R94 ;  /* 0x0000004c2f5c7c23 */ /* 0x040fe2000800005e */
[----:B------:R-:W1:Y:S01]  /*aed0*/  LDCU.64 UR76, c[0x3][0xd40] ;  /* 0x00c1a800ff4c77ac */ /* 0x000e620008000a00 */
[----:B------:R0:W-:Y:S02]  /*aee0*/  STS.64 [UR4+0x118], R18 ;  /* 0x00011812ff007988 */ /* 0x0001e40008000a04 */
[----:B0-----:R-:W-:Y:S01]  /*aef0*/  FMUL R19, R47, UR75 ;  /* 0x0000004b2f137c20 */ /* 0x001fe20008400000 */
[----:B------:R-:W-:-:S03]  /*af00*/  FMUL R18, R46, UR75 ;  /* 0x0000004b2e127c20 */ /* 0x000fc60008400000 */
[C---:B------:R-:W-:Y:S01]  /*af10*/  FFMA R61, R46.reuse, UR74, -R19 ;  /* 0x0000004a2e3d7c23 */ /* 0x040fe20008000813 */
[C---:B------:R-:W-:Y:S01]  /*af20*/  FFMA R60, R47.reuse, UR74, R18 ;  /* 0x0000004a2f3c7c23 */ /* 0x040fe20008000012 */
[----:B------:R1:W-:Y:S01]  /*af30*/  STS.64 [UR4+0x108], R48 ;  /* 0x00010830ff007988 */ /* 0x0003e20008000a04 */
[----:B------:R-:W0:Y:S03]  /*af40*/  LDCU.64 UR74, c[0x3][0x1040] ;  /* 0x00c20800ff4a77ac */ /* 0x000e260008000a00 */
[----:B------:R-:W3:Y:S04]  /*af50*/  LDS.64 R18, [UR4+0x50] ;  /* 0x00005004ff127984 */ /* 0x000ee80008000a00 */
[----:B------:R-:W-:Y:S01]  /*af60*/  STS.64 [UR4+0x100], R54 ;  /* 0x00010036ff007988 */ /* 0x000fe20008000a04 */
[----:B-1----:R-:W-:Y:S01]  /*af70*/  FMUL R49, R47, UR77 ;  /* 0x0000004d2f317c20 */ /* 0x002fe20008400000 */
[----:B------:R-:W-:-:S02]  /*af80*/  FMUL R48, R46, UR77 ;  /* 0x0000004d2e307c20 */ /* 0x000fc40008400000 */
[----:B------:R-:W1:Y:S01]  /*af90*/  LDS.64 R54, [UR4+0x130] ;  /* 0x00013004ff367984 */ /* 0x000e620008000a00 */
[----:B------:R-:W-:Y:S01]  /*afa0*/  FFMA R85, R46, UR76, -R49 ;  /* 0x0000004c2e557c23 */ /* 0x000fe20008000831 */
[----:B------:R-:W-:Y:S01]  /*afb0*/  FFMA R88, R47, UR76, R48 ;  /* 0x0000004c2f587c23 */ /* 0x000fe20008000030 */
[----:B------:R-:W4:Y:S01]  /*afc0*/  LDCU.64 UR76, c[0x3][0xf40] ;  /* 0x00c1e800ff4c77ac */ /* 0x000f220008000a00 */
[----:B------:R-:W5:Y:S01]  /*afd0*/  LDS.64 R48, [UR4+0x140] ;  /* 0x00014004ff307984 */ /* 0x000f620008000a00 */
[----:B---3--:R-:W-:-:S03]  /*afe0*/  FADD R18, R18, R59 ;  /* 0x0000003b12127221 */ /* 0x008fc60000000000 */
[----:B------:R-:W3:Y:S01]  /*aff0*/  LDS.64 R58, [UR4+0x60] ;  /* 0x00006004ff3a7984 */ /* 0x000ee20008000a00 */
[----:B-1----:R-:W-:Y:S01]  /*b000*/  FADD R54, R54, R83 ;  /* 0x0000005336367221 */ /* 0x002fe20000000000 */
[----:B------:R-:W-:Y:S01]  /*b010*/  FADD R55, R55, R86 ;  /* 0x0000005637377221 */ /* 0x000fe20000000000 */
[----:B----4-:R-:W-:Y:S01]  /*b020*/  FMUL R83, R47, UR77 ;  /* 0x0000004d2f537c20 */ /* 0x010fe20008400000 */
[----:B------:R-:W-:Y:S01]  /*b030*/  FMUL R86, R46, UR77 ;  /* 0x0000004d2e567c20 */ /* 0x000fe20008400000 */
[----:B-----5:R-:W-:Y:S01]  /*b040*/  FADD R48, R48, R81 ;  /* 0x0000005130307221 */ /* 0x020fe20000000000 */
[----:B------:R-:W-:Y:S01]  /*b050*/  FADD R49, R49, R64 ;  /* 0x0000004031317221 */ /* 0x000fe20000000000 */
[C---:B------:R-:W-:Y:S01]  /*b060*/  FFMA R83, R46.reuse, UR76, -R83 ;  /* 0x0000004c2e537c23 */ /* 0x040fe20008000853 */
[C---:B------:R-:W-:Y:S01]  /*b070*/  FFMA R86, R47.reuse, UR76, R86 ;  /* 0x0000004c2f567c23 */ /* 0x040fe20008000056 */
[C---:B0-----:R-:W-:Y:S01]  /*b080*/  FMUL R81, R47.reuse, UR75 ;  /* 0x0000004b2f517c20 */ /* 0x041fe20008400000 */
[C---:B------:R-:W-:Y:S01]  /*b090*/  FMUL R64, R46.reuse, UR75 ;  /* 0x0000004b2e407c20 */ /* 0x040fe20008400000 */
[----:B------:R-:W0:Y:S02]  /*b0a0*/  LDCU.64 UR76, c[0x3][0x1140] ;  /* 0x00c22800ff4c77ac */ /* 0x000e240008000a00 */
[----:B------:R-:W-:Y:S01]  /*b0b0*/  FFMA R81, R46, UR74, -R81 ;  /* 0x0000004a2e517c23 */ /* 0x000fe20008000851 */
[----:B------:R-:W-:Y:S01]  /*b0c0*/  FFMA R64, R47, UR74, R64 ;  /* 0x0000004a2f407c23 */ /* 0x000fe20008000040 */
[----:B------:R-:W1:Y:S01]  /*b0d0*/  LDCU.64 UR74, c[0x3][0x1240] ;  /* 0x00c24800ff4a77ac */ /* 0x000e620008000a00 */
[----:B------:R-:W-:-:S02]  /*b0e0*/  FADD R19, R19, R56 ;  /* 0x0000003813137221 */ /* 0x000fc40000000000 */
[----:B------:R-:W4:Y:S04]  /*b0f0*/  LDS.64 R56, [UR4+0x68] ;  /* 0x00006804ff387984 */ /* 0x000f280008000a00 */
[----:B------:R0:W-:Y:S02]  /*b100*/  STS.64 [UR4+0x130], R54 ;  /* 0x00013036ff007988 */ /* 0x0001e40008000a04 */
[C---:B0-----:R-:W-:Y:S01]  /*b110*/  FMUL R54, R46.reuse, UR77 ;  /* 0x0000004d2e367c20 */ /* 0x041fe20008400000 */
[C---:B------:R-:W-:Y:S01]  /*b120*/  FMUL R77, R47.reuse, UR77 ;  /* 0x0000004d2f4d7c20 */ /* 0x040fe20008400000 */
[C---:B-1----:R-:W-:Y:S02]  /*b130*/  FMUL R55, R47.reuse, UR75 ;  /* 0x0000004b2f377c20 */ /* 0x042fe40008400000 */
[----:B------:R-:W-:Y:S01]  /*b140*/  FFMA R20, R47, UR76, R54 ;  /* 0x0000004c2f147c23 */ /* 0x000fe20008000036 */
[C---:B------:R-:W-:Y:S01]  /*b150*/  FMUL R54, R46.reuse, UR75 ;  /* 0x0000004b2e367c20 */ /* 0x040fe20008400000 */
[----:B------:R0:W-:Y:S01]  /*b160*/  STS.64 [UR4+0x50], R18 ;  /* 0x00005012ff007988 */ /* 0x0001e20008000a04 */
[C---:B------:R-:W-:Y:S01]  /*b170*/  FFMA R77, R46.reuse, UR76, -R77 ;  /* 0x0000004c2e4d7c23 */ /* 0x040fe2000800084d */
[----:B---3--:R-:W-:Y:S01]  /*b180*/  FADD R59, R59, R80 ;  /* 0x000000503b3b7221 */ /* 0x008fe20000000000 */
[----:B------:R-:W1:Y:S01]  /*b190*/  LDCU.64 UR76, c[0x3][0x1340] ;  /* 0x00c26800ff4c77ac */ /* 0x000e620008000a00 */
[C---:B------:R-:W-:Y:S01]  /*b1a0*/  FFMA R80, R47.reuse, UR74, R54 ;  /* 0x0000004a2f507c23 */ /* 0x040fe20008000036 */
[C---:B0-----:R-:W-:Y:S01]  /*b1b0*/  FFMA R19, R46.reuse, UR74, -R55 ;  /* 0x0000004a2e137c23 */ /* 0x041fe20008000837 */
[----:B------:R1:W-:Y:S01]  /*b1c0*/  STS.64 [UR4+0x58], R52 ;  /* 0x00005834ff007988 */ /* 0x0003e20008000a04 */
[----:B------:R-:W0:Y:S03]  /*b1d0*/  LDCU.64 UR74, c[0x3][0x1440] ;  /* 0x00c28800ff4a77ac */ /* 0x000e260008000a00 */
[----:B------:R-:W3:Y:S04]  /*b1e0*/  LDS.64 R54, [UR4+0x70] ;  /* 0x00007004ff367984 */ /* 0x000ee80008000a00 */
[----:B------:R-:W-:Y:S01]  /*b1f0*/  STS.64 [UR4+0x140], R48 ;  /* 0x00014030ff007988 */ /* 0x000fe20008000a04 */
[----:B-1----:R-:W-:Y:S01]  /*b200*/  FMUL R53, R47, UR77 ;  /* 0x0000004d2f357c20 */ /* 0x002fe20008400000 */
[----:B------:R-:W-:-:S02]  /*b210*/  FMUL R52, R46, UR77 ;  /* 0x0000004d2e347c20 */ /* 0x000fc40008400000 */
[----:B------:R-:W1:Y:S01]  /*b220*/  LDS.64 R48, [UR4+0x78] ;  /* 0x00007804ff307984 */ /* 0x000e620008000a00 */
[----:B----4-:R-:W-:Y:S01]  /*b230*/  FADD R56, R65, R56 ;  /* 0x0000003841387221 */ /* 0x010fe20000000000 */
[----:B------:R-:W-:Y:S01]  /*b240*/  FADD R57, R62, R57 ;  /* 0x000000393e397221 */ /* 0x000fe20000000000 */
[----:B------:R-:W-:Y:S01]  /*b250*/  FFMA R65, R46, UR76, -R53 ;  /* 0x0000004c2e417c23 */ /* 0x000fe20008000835 */
[C---:B------:R-:W-:Y:S01]  /*b260*/  FFMA R62, R47.reuse, UR76, R52 ;  /* 0x0000004c2f3e7c23 */ /* 0x040fe20008000034 */
[----:B------:R-:W-:Y:S01]  /*b270*/  FADD R58, R58, R89 ;  /* 0x000000593a3a7221 */ /* 0x000fe20000000000 */
[----:B------:R-:W4:Y:S01]  /*b280*/  LDS.64 R52, [UR4+0x80] ;  /* 0x00008004ff347984 */ /* 0x000f220008000a00 */
[----:B0-----:R-:W-:Y:S01]  /*b290*/  FMUL R89, R47, UR75 ;  /* 0x0000004b2f597c20 */ /* 0x001fe20008400000 */
[----:B------:R-:W-:Y:S01]  /*b2a0*/  FMUL R94, R46, UR75 ;  /* 0x0000004b2e5e7c20 */ /* 0x000fe20008400000 */
[----:B------:R-:W0:Y:S01]  /*b2b0*/  LDCU.64 UR76, c[0x3][0x1540] ;  /* 0x00c2a800ff4c77ac */ /* 0x000e220008000a00 */
[----:B------:R-:W-:Y:S04]  /*b2c0*/  STS.64 [UR4+0x60], R58 ;  /* 0x0000603aff007988 */ /* 0x000fe80008000a04 */
[----:B------:R-:W5:Y:S01]  /*b2d0*/  LDS.64 R58, [UR4+0x88] ;  /* 0x00008804ff3a7984 */ /* 0x000f620008000a00 */
[----:B---3--:R-:W-:Y:S01]  /*b2e0*/  FADD R54, R54, R73 ;  /* 0x0000004936367221 */ /* 0x008fe20000000000 */
[----:B------:R-:W-:Y:S01]  /*b2f0*/  FADD R55, R55, R84 ;  /* 0x0000005437377221 */ /* 0x000fe20000000000 */
[C---:B------:R-:W-:Y:S01]  /*b300*/  FFMA R73, R46.reuse, UR74, -R89 ;  /* 0x0000004a2e497c23 */ /* 0x040fe20008000859 */
[C---:B------:R-:W-:Y:S01]  /*b310*/  FFMA R84, R47.reuse, UR74, R94 ;  /* 0x0000004a2f547c23 */ /* 0x040fe2000800005e */
[----:B------:R-:W3:Y:S02]  /*b320*/  LDCU.64 UR74, c[0x3][0x1640] ;  /* 0x00c2c800ff4a77ac */ /* 0x000ee40008000a00 */
[----:B------:R-:W-:Y:S04]  /*b330*/  STS.64 [UR4+0x70], R54 ;  /* 0x00007036ff007988 */ /* 0x000fe80008000a04 */
[----:B------:R-:W5:Y:S01]  /*b340*/  LDS.64 R54, [UR4+0x90] ;  /* 0x00009004ff367984 */ /* 0x000f620008000a00 */
[----:B0-----:R-:W-:Y:S01]  /*b350*/  FMUL R89, R47, UR77 ;  /* 0x0000004d2f597c20 */ /* 0x001fe20008400000 */
[----:B------:R-:W-:Y:S01]  /*b360*/  FMUL R94, R46, UR77 ;  /* 0x0000004d2e5e7c20 */ /* 0x000fe20008400000 */
[----:B-1----:R-:W-:Y:S01]  /*b370*/  FADD R48, R63, R48 ;  /* 0x000000303f307221 */ /* 0x002fe20000000000 */
[----:B------:R-:W-:Y:S01]  /*b380*/  FADD R49, R82, R49 ;  /* 0x0000003152317221 */ /* 0x000fe20000000000 */
[----:B------:R3:W-:Y:S01]  /*b390*/  STS.64 [UR4+0x68], R56 ;  /* 0x00006838ff007988 */ /* 0x0007e20008000a04 */
[----:B------:R-:W-:Y:S01]  /*b3a0*/  FFMA R63, R46, UR76, -R89 ;  /* 0x0000004c2e3f7c23 */ /* 0x000fe20008000859 */
[----:B------:R-:W-:Y:S01]  /*b3b0*/  FFMA R82, R47, UR76, R94 ;  /* 0x0000004c2f527c23 */ /* 0x000fe2000800005e */
[----:B------:R-:W0:Y:S01]  /*b3c0*/  LDCU.64 UR76, c[0x3][0x1740] ;  /* 0x00c2e800ff4c77ac */ /* 0x000e220008000a00 */
[----:B----4-:R-:W-:Y:S01]  /*b3d0*/  FADD R52, R52, R31 ;  /* 0x0000001f34347221 */ /* 0x010fe20000000000 */
[----:B------:R-:W-:Y:S01]  /*b3e0*/  FADD R53, R53, R72 ;  /* 0x0000004835357221 */ /* 0x000fe20000000000 */
[C---:B---3--:R-:W-:Y:S01]  /*b3f0*/  FMUL R57, R47.reuse, UR75 ;  /* 0x0000004b2f397c20 */ /* 0x048fe20008400000 */
[C---:B------:R-:W-:Y:S01]  /*b400*/  FMUL R56, R46.reuse, UR75 ;  /* 0x0000004b2e387c20 */ /* 0x040fe20008400000 */
[----:B------:R-:W-:Y:S02]  /*b410*/  STS.64 [UR4+0x78], R48 ;  /* 0x00007830ff007988 */ /* 0x000fe40008000a04 */
[----:B------:R-:W-:Y:S01]  /*b420*/  FFMA R31, R46, UR74, -R57 ;  /* 0x0000004a2e1f7c23 */ /* 0x000fe20008000839 */
[C---:B------:R-:W-:Y:S01]  /*b430*/  FFMA R72, R47.reuse, UR74, R56 ;  /* 0x0000004a2f487c23 */ /* 0x040fe20008000038 */
[----:B------:R-:W1:Y:S01]  /*b440*/  LDCU.64 UR74, c[0x3][0x1840] ;  /* 0x00c30800ff4a77ac */ /* 0x000e620008000a00 */
[----:B------:R-:W3:Y:S01]  /*b450*/  LDS.64 R48, [UR4+0x98] ;  /* 0x00009804ff307984 */ /* 0x000ee20008000a00 */
[----:B-----5:R-:W-:Y:S01]  /*b460*/  FADD R59, R78, R59 ;  /* 0x0000003b4e3b7221 */ /* 0x020fe20000000000 */
[----:B0-----:R-:W-:Y:S01]  /*b470*/  FMUL R56, R46, UR77 ;  /* 0x0000004d2e387c20 */ /* 0x001fe20008400000 */
[C---:B------:R-:W-:Y:S01]  /*b480*/  FMUL R89, R47.reuse, UR77 ;  /* 0x0000004d2f597c20 */ /* 0x040fe20008400000 */
[----:B------:R-:W-:Y:S02]  /*b490*/  STS.64 [UR4+0x80], R52 ;  /* 0x00008034ff007988 */ /* 0x000fe40008000a04 */
[----:B------:R-:W-:-:S02]  /*b4a0*/  FFMA R78, R47, UR76, R56 ;  /* 0x0000004c2f4e7c23 */ /* 0x000fc40008000038 */
[----:B------:R-:W0:Y:S01]  /*b4b0*/  LDS.64 R52, [UR4+0xa0] ;  /* 0x0000a004ff347984 */ /* 0x000e220008000a00 */
[C---:B------:R-:W-:Y:S01]  /*b4c0*/  FFMA R89, R46.reuse, UR76, -R89 ;  /* 0x0000004c2e597c23 */ /* 0x040fe20008000859 */
[----:B------:R-:W4:Y:S01]  /*b4d0*/  LDCU.64 UR76, c[0x3][0x1940] ;  /* 0x00c32800ff4c77ac */ /* 0x000f220008000a00 */
[----:B-1----:R-:W-:Y:S01]  /*b4e0*/  FMUL R57, R47, UR75 ;  /* 0x0000004b2f397c20 */ /* 0x002fe20008400000 */
[----:B------:R-:W-:Y:S01]  /*b4f0*/  FMUL R56, R46, UR75 ;  /* 0x0000004b2e387c20 */ /* 0x000fe20008400000 */
[----:B------:R-:W-:Y:S01]  /*b500*/  FADD R54, R54, R75 ;  /* 0x0000004b36367221 */ /* 0x000fe20000000000 */
[----:B------:R-:W-:Y:S01]  /*b510*/  FADD R55, R55, R74 ;  /* 0x0000004a37377221 */ /* 0x000fe20000000000 */
[C---:B------:R-:W-:Y:S01]  /*b520*/  FFMA R75, R46.reuse, UR74, -R57 ;  /* 0x0000004a2e4b7c23 */ /* 0x040fe20008000839 */
[----:B------:R-:W-:Y:S01]  /*b530*/  FFMA R74, R47, UR74, R56 ;  /* 0x0000004a2f4a7c23 */ /* 0x000fe20008000038 */
[----:B------:R-:W-:Y:S01]  /*b540*/  FADD R58, R87, R58 ;  /* 0x0000003a573a7221 */ /* 0x000fe20000000000 */
[----:B------:R-:W1:Y:S01]  /*b550*/  LDS.64 R56, [UR4+0xa8] ;  /* 0x0000a804ff387984 */ /* 0x000e620008000a00 */
[----:B------:R-:W5:Y:S01]  /*b560*/  LDCU.64 UR74, c[0x3][0x1a40] ;  /* 0x00c34800ff4a77ac */ /* 0x000f620008000a00 */
[----:B----4-:R-:W-:Y:S01]  /*b570*/  FMUL R87, R47, UR77 ;  /* 0x0000004d2f577c20 */ /* 0x010fe20008400000 */
[----:B------:R-:W-:Y:S01]  /*b580*/  FMUL R94, R46, UR77 ;  /* 0x0000004d2e5e7c20 */ /* 0x000fe20008400000 */
[----:B------:R-:W-:Y:S04]  /*b590*/  STS.64 [UR4+0x90], R54 ;  /* 0x00009036ff007988 */ /* 0x000fe80008000a04 */
[----:B------:R-:W4:Y:S01]  /*b5a0*/  LDS.64 R54, [UR4+0xb8] ;  /* 0x0000b804ff367984 */ /* 0x000f220008000a00 */
[----:B---3--:R-:W-:Y:S01]  /*b5b0*/  FADD R48, R69, R48 ;  /* 0x0000003045307221 */ /* 0x008fe20000000000 */
[----:B------:R-:W-:Y:S01]  /*b5c0*/  FADD R49, R68, R49 ;  /* 0x0000003144317221 */ /* 0x000fe20000000000 */
[----:B------:R-:W-:Y:S01]  /*b5d0*/  FFMA R69, R46, UR76, -R87 ;  /* 0x0000004c2e457c23 */ /* 0x000fe20008000857 */
[----:B------:R-:W-:Y:S01]  /*b5e0*/  FFMA R68, R47, UR76, R94 ;  /* 0x0000004c2f447c23 */ /* 0x000fe2000800005e */
[----:B------:R-:W3:Y:S02]  /*b5f0*/  LDCU.64 UR76, c[0x3][0x1b40] ;  /* 0x00c36800ff4c77ac */ /* 0x000ee40008000a00 */
[----:B------:R-:W-:Y:S04]  /*b600*/  STS.64 [UR4+0x98], R48 ;  /* 0x00009830ff007988 */ /* 0x000fe80008000a04 */
[----:B------:R-:W2:Y:S01]  /*b610*/  LDS.64 R48, [UR4+0xb0] ;  /* 0x0000b004ff307984 */ /* 0x000ea20008000a00 */
[----:B0-----:R-:W-:Y:S01]  /*b620*/  FADD R52, R52, R33 ;  /* 0x0000002134347221 */ /* 0x001fe20000000000 */
[----:B------:R-:W-:-:S02]  /*b630*/  FADD R53, R53, R76 ;  /* 0x0000004c35357221 */ /* 0x000fc40000000000 */
[----:B------:R5:W-:Y:S04]  /*b640*/  STS.64 [UR4+0x88], R58 ;  /* 0x0000883aff007988 */ /* 0x000be80008000a04 */
[----:B------:R-:W-:Y:S04]  /*b650*/  STS.64 [UR4+0xa0], R52 ;  /* 0x0000a034ff007988 */ /* 0x000fe80008000a04 */
[----:B------:R-:W0:Y:S01]  /*b660*/  LDS.64 R52, [UR4+0xc0] ;  /* 0x0000c004ff347984 */ /* 0x000e220008000a00 */
[----:B-----5:R-:W-:Y:S01]  /*b670*/  FMUL R59, R47, UR75 ;  /* 0x0000004b2f3b7c20 */ /* 0x020fe20008400000 */
[----:B------:R-:W-:-:S03]  /*b680*/  FMUL R58, R46, UR75 ;  /* 0x0000004b2e3a7c20 */ /* 0x000fc60008400000 */
[C---:B------:R-:W-:Y:S01]  /*b690*/  FFMA R33, R46.reuse, UR74, -R59 ;  /* 0x0000004a2e217c23 */ /* 0x040fe2000800083b */
[C---:B------:R-:W-:Y:S01]  /*b6a0*/  FFMA R76, R47.reuse, UR74, R58 ;  /* 0x0000004a2f4c7c23 */ /* 0x040fe2000800003a */
[----:B---3--:R-:W-:Y:S01]  /*b6b0*/  FMUL R59, R47, UR77 ;  /* 0x0000004d2f3b7c20 */ /* 0x008fe20008400000 */
[----:B------:R-:W-:Y:S01]  /*b6c0*/  FMUL R58, R46, UR77 ;  /* 0x0000004d2e3a7c20 */ /* 0x000fe20008400000 */
[----:B------:R-:W3:Y:S01]  /*b6d0*/  LDCU.64 UR74, c[0x3][0x1c40] ;  /* 0x00c38800ff4a77ac */ /* 0x000ee20008000a00 */
[----:B-1----:R-:W-:Y:S01]  /*b6e0*/  FADD R56, R79, R56 ;  /* 0x000000384f387221 */ /* 0x002fe20000000000 */
[----:B------:R-:W-:Y:S01]  /*b6f0*/  FADD R57, R92, R57 ;  /* 0x000000395c397221 */ /* 0x000fe20000000000 */
[C---:B------:R-:W-:Y:S01]  /*b700*/  FFMA R79, R46.reuse, UR76, -R59 ;  /* 0x0000004c2e4f7c23 */ /* 0x040fe2000800083b */
[----:B------:R-:W-:Y:S01]  /*b710*/  FFMA R92, R47, UR76, R58 ;  /* 0x0000004c2f5c7c23 */ /* 0x000fe2000800003a */
[----:B------:R-:W1:Y:S01]  /*b720*/  LDCU.64 UR76, c[0x3][0x1d40] ;  /* 0x00c3a800ff4c77ac */ /* 0x000e620008000a00 */
[----:B----4-:R-:W-:Y:S01]  /*b730*/  FADD R54, R85, R54 ;  /* 0x0000003655367221 */ /* 0x010fe20000000000 */
[----:B---3--:R-:W-:Y:S01]  /*b740*/  FMUL R87, R47, UR75 ;  /* 0x0000004b2f577c20 */ /* 0x008fe20008400000 */
[----:B------:R-:W-:-:S03]  /*b750*/  FMUL R96, R46, UR75 ;  /* 0x0000004b2e607c20 */ /* 0x000fc60008400000 */
[C---:B------:R-:W-:Y:S01]  /*b760*/  FFMA R87, R46.reuse, UR74, -R87 ;  /* 0x0000004a2e577c23 */ /* 0x040fe20008000857 */
[C---:B------:R-:W-:Y:S01]  /*b770*/  FFMA R96, R47.reuse, UR74, R96 ;  /* 0x0000004a2f607c23 */ /* 0x040fe20008000060 */
[----:B-1----:R-:W-:Y:S01]  /*b780*/  FMUL R59, R47, UR77 ;  /* 0x0000004d2f3b7c20 */ /* 0x002fe20008400000 */
[C---:B------:R-:W-:Y:S01]  /*b790*/  FMUL R58, R46.reuse, UR77 ;  /* 0x0000004d2e3a7c20 */ /* 0x040fe20008400000 */
[----:B------:R-:W1:Y:S01]  /*b7a0*/  LDCU.64 UR74, c[0x3][0x1e40] ;  /* 0x00c3c800ff4a77ac */ /* 0x000e620008000a00 */
[----:B--2---:R-:W-:Y:S01]  /*b7b0*/  FADD R49, R49, R90 ;  /* 0x0000005a31317221 */ /* 0x004fe20000000000 */
[----:B------:R-:W-:Y:S01]  /*b7c0*/  FFMA R85, R46, UR76, -R59 ;  /* 0x0000004c2e557c23 */ /* 0x000fe2000800083b */
[----:B------:R-:W-:Y:S01]  /*b7d0*/  FFMA R90, R47, UR76, R58 ;  /* 0x0000004c2f5a7c23 */ /* 0x000fe2000800003a */
[----:B------:R-:W2:Y:S01]  /*b7e0*/  LDCU.64 UR76, c[0x3][0x1f40] ;  /* 0x00c3e800ff4c77ac */ /* 0x000ea20008000a00 */
[----:B------:R-:W3:Y:S01]  /*b7f0*/  LDS.64 R58, [UR4+0xd0] ;  /* 0x0000d004ff3a7984 */ /* 0x000ee20008000a00 */
[----:B0-----:R-:W-:Y:S01]  /*b800*/  FADD R52, R52, R61 ;  /* 0x0000003d34347221 */ /* 0x001fe20000000000 */
[----:B------:R-:W-:-:S02]  /*b810*/  FADD R53, R53, R60 ;  /* 0x0000003c35357221 */ /* 0x000fc40000000000 */
[----:B------:R-:W0:Y:S01]  /*b820*/  LDS.64 R60, [UR4+0xd8] ;  /* 0x0000d804ff3c7984 */ /* 0x000e220008000a00 */
[----:B-1----:R-:W-:Y:S01]  /*b830*/  FMUL R95, R47, UR75 ;  /* 0x0000004b2f5f7c20 */ /* 0x002fe20008400000 */
[----:B------:R-:W-:-:S03]  /*b840*/  FMUL R94, R46, UR75 ;  /* 0x0000004b2e5e7c20 */ /* 0x000fc60008400000 */
[----:B------:R-:W-:Y:S01]  /*b850*/  FFMA R95, R46, UR74, -R95 ;  /* 0x0000004a2e5f7c23 */ /* 0x000fe2000800085f */
[C---:B------:R-:W-:Y:S01]  /*b860*/  FFMA R94, R47.reuse, UR74, R94 ;  /* 0x0000004a2f5e7c23 */ /* 0x040fe2000800005e */
[----:B------:R-:W1:Y:S01]  /*b870*/  LDCU.64 UR74, c[0x3][0x48] ;  /* 0x00c00900ff4a77ac */ /* 0x000e620008000a00 */
[----:B------:R-:W-:Y:S01]  /*b880*/  FADD R48, R48, R93 ;  /* 0x0000005d30307221 */ /* 0x000fe20000000000 */
[----:B------:R-:W-:Y:S01]  /*b890*/  FADD R55, R88, R55 ;  /* 0x0000003758377221 */ /* 0x000fe20000000000 */
[----:B------:R-:W-:Y:S01]  /*b8a0*/  STS.64 [UR4+0xa8], R56 ;  /* 0x0000a838ff007988 */ /* 0x000fe20008000a04 */
[C---:B--2---:R-:W-:Y:S01]  /*b8b0*/  FMUL R93, R47.reuse, UR77 ;  /* 0x0000004d2f5d7c20 */ /* 0x044fe20008400000 */
[C---:B------:R-:W-:Y:S02]  /*b8c0*/  FMUL R88, R46.reuse, UR77 ;  /* 0x0000004d2e587c20 */ /* 0x040fe40008400000 */
[----:B------:R-:W2:Y:S01]  /*b8d0*/  LDS.64 R56, [UR4+0xc8] ;  /* 0x0000c804ff387984 */ /* 0x000ea20008000a00 */
[----:B------:R-:W-:Y:S01]  /*b8e0*/  FFMA R93, R46, UR76, -R93 ;  /* 0x0000004c2e5d7c23 */ /* 0x000fe2000800085d */
[----:B------:R-:W-:Y:S01]  /*b8f0*/  FFMA R88, R47, UR76, R88 ;  /* 0x0000004c2f587c23 */ /* 0x000fe20008000058 */
[----:B------:R-:W4:Y:S01]  /*b900*/  LDCU.64 UR76, c[0x3][0x148] ;  /* 0x00c02900ff4c77ac */ /* 0x000f220008000a00 */
[----:B------:R1:W-:Y:S04]  /*b910*/  STS.64 [UR4+0xb0], R48 ;  /* 0x0000b030ff007988 */ /* 0x0003e80008000a04 */
[----:B------:R-:W5:Y:S01]  /*b920*/  LDS.64 R46, [UR4+0xe0] ;  /* 0x0000e004ff2e7984 */ /* 0x000f620008000a00 */
[----:B-1----:R-:W-:Y:S01]  /*b930*/  FMUL R49, R51, UR75 ;  /* 0x0000004b33317c20 */ /* 0x002fe20008400000 */
[----:B------:R-:W-:Y:S01]  /*b940*/  FMUL R48, R50, UR75 ;  /* 0x0000004b32307c20 */ /* 0x000fe20008400000 */
[----:B---3--:R-:W-:Y:S01]  /*b950*/  FADD R58, R58, R81 ;  /* 0x000000513a3a7221 */ /* 0x008fe20000000000 */
[----:B------:R-:W-:Y:S01]  /*b960*/  FADD R59, R59, R64 ;  /* 0x000000403b3b7221 */ /* 0x000fe20000000000 */
[----:B------:R-:W-:Y:S01]  /*b970*/  FFMA R81, R50, UR74, -R49 ;  /* 0x0000004a32517c23 */ /* 0x000fe20008000831 */
[----:B------:R-:W-:Y:S01]  /*b980*/  FFMA R64, R51, UR74, R48 ;  /* 0x0000004a33407c23 */ /* 0x000fe20008000030 */
[----:B0-----:R-:W-:Y:S01]  /*b990*/  FADD R60, R77, R60 ;  /* 0x0000003c4d3c7221 */ /* 0x001fe20000000000 */
[----:B------:R-:W0:Y:S01]  /*b9a0*/  LDS.64 R48, [UR4+0xe8] ;  /* 0x0000e804ff307984 */ /* 0x000e220008000a00 */
[----:B------:R-:W-:Y:S01]  /*b9b0*/  FADD R61, R20, R61 ;  /* 0x0000003d143d7221 */ /* 0x000fe20000000000 */
[C---:B----4-:R-:W-:Y:S01]  /*b9c0*/  FMUL R77, R51.reuse, UR77 ;  /* 0x0000004d334d7c20 */ /* 0x050fe20008400000 */
[C---:B------:R-:W-:Y:S01]  /*b9d0*/  FMUL R20, R50.reuse, UR77 ;  /* 0x0000004d32147c20 */ /* 0x040fe20008400000 */
[----:B------:R-:W1:Y:S02]  /*b9e0*/  LDCU.64 UR74, c[0x3][0x248] ;  /* 0x00c04900ff4a77ac */ /* 0x000e640008000a00 */
[----:B------:R-:W-:Y:S01]  /*b9f0*/  STS.64 [UR4+0xd8], R60 ;  /* 0x0000d83cff007988 */ /* 0x000fe20008000a04 */
[----:B------:R-:W-:Y:S01]  /*ba00*/  FFMA R77, R50, UR76, -R77 ;  /* 0x0000004c324d7c23 */ /* 0x000fe2000800084d */
[----:B------:R-:W-:Y:S01]  /*ba10*/  FFMA R20, R51, UR76, R20 ;  /* 0x0000004c33147c23 */ /* 0x000fe20008000014 */
[----:B------:R-:W3:Y:S01]  /*ba20*/  LDCU.64 UR76, c[0x3][0x348] ;  /* 0x00c06900ff4c77ac */ /* 0x000ee20008000a00 */
[----:B------:R-:W4:Y:S04]  /*ba30*/  LDS.64 R60, [UR4+0xf8] ;  /* 0x0000f804ff3c7984 */ /* 0x000f280008000a00 */
[----:B------:R-:W-:Y:S04]  /*ba40*/  STS.64 [UR4+0xb8], R54 ;  /* 0x0000b836ff007988 */ /* 0x000fe80008000a04 */
[----:B------:R-:W4:Y:S01]  /*ba50*/  LDS.64 R54, [UR4+0xf0] ;  /* 0x0000f004ff367984 */ /* 0x000f220008000a00 */
[----:B--2---:R-:W-:Y:S01]  /*ba60*/  FADD R56, R83, R56 ;  /* 0x0000003853387221 */ /* 0x004fe20000000000 */
[----:B------:R-:W-:Y:S01]  /*ba70*/  FADD R57, R86, R57 ;  /* 0x0000003956397221 */ /* 0x000fe20000000000 */
[----:B-1----:R-:W-:Y:S01]  /*ba80*/  FMUL R83, R51, UR75 ;  /* 0x0000004b33537c20 */ /* 0x002fe20008400000 */
[----:B------:R-:W-:Y:S01]  /*ba90*/  FMUL R86, R50, UR75 ;  /* 0x0000004b32567c20 */ /* 0x000fe20008400000 */
[----:B------:R3:W-:Y:S01]  /*baa0*/  STS.64 [UR4+0xc0], R52 ;  /* 0x0000c034ff007988 */ /* 0x0007e20008000a04 */
[----:B-----5:R-:W-:Y:S01]  /*bab0*/  FADD R46, R46, R19 ;  /* 0x000000132e2e7221 */ /* 0x020fe20000000000 */
[----:B------:R-:W-:Y:S01]  /*bac0*/  FADD R47, R47, R80 ;  /* 0x000000502f2f7221 */ /* 0x000fe20000000000 */
[C---:B------:R-:W-:Y:S01]  /*bad0*/  FFMA R19, R50.reuse, UR74, -R83 ;  /* 0x0000004a32137c23 */ /* 0x040fe20008000853 */
[C---:B------:R-:W-:Y:S01]  /*bae0*/  FFMA R80, R51.reuse, UR74, R86 ;  /* 0x0000004a33507c23 */ /* 0x040fe20008000056 */
[----:B------:R-:W1:Y:S01]  /*baf0*/  LDCU.64 UR74, c[0x3][0x448] ;  /* 0x00c08900ff4a77ac */ /* 0x000e620008000a00 */
[----:B---3--:R-:W-:Y:S01]  /*bb00*/  FMUL R53, R51, UR77 ;  /* 0x0000004d33357c20 */ /* 0x008fe20008400000 */
[----:B------:R-:W-:Y:S01]  /*bb10*/  FMUL R52, R50, UR77 ;  /* 0x0000004d32347c20 */ /* 0x000fe20008400000 */
[----:B0-----:R-:W-:Y:S01]  /*bb20*/  FADD R48, R65, R48 ;  /* 0x0000003041307221 */ /* 0x001fe20000000000 */
[----:B------:R-:W-:Y:S01]  /*bb30*/  FADD R49, R62, R49 ;  /* 0x000000313e317221 */ /* 0x000fe20000000000 */
[C---:B------:R-:W-:Y:S01]  /*bb40*/  FFMA R65, R50.reuse, UR76, -R53 ;  /* 0x0000004c32417c23 */ /* 0x040fe20008000835 */
[----:B------:R-:W-:Y:S01]  /*bb50*/  FFMA R62, R51, UR76, R52 ;  /* 0x0000004c333e7c23 */ /* 0x000fe20008000034 */
[----:B------:R0:W-:Y:S01]  /*bb60*/  STS.64 [UR4+0xc8], R56 ;  /* 0x0000c838ff007988 */ /* 0x0001e20008000a04 */
[----:B------:R-:W2:Y:S03]  /*bb70*/  LDCU.64 UR76, c[0x3][0x548] ;  /* 0x00c0a900ff4c77ac */ /* 0x000ea60008000a00 */
[----:B------:R-:W3:Y:S01]  /*bb80*/  LDS.64 R52, [UR4+0x100] ;  /* 0x00010004ff347984 */ /* 0x000ee20008000a00 */
[----:B-1----:R-:W-:Y:S01]  /*bb90*/  FMUL R86, R50, UR75 ;  /* 0x0000004b32567c20 */ /* 0x002fe20008400000 */
[----:B----4-:R-:W-:Y:S01]  /*bba0*/  FADD R60, R63, R60 ;  /* 0x0000003c3f3c7221 */ /* 0x010fe20000000000 */
[----:B0-----:R-:W-:-:S02]  /*bbb0*/  FMUL R57, R51, UR75 ;  /* 0x0000004b33397c20 */ /* 0x001fc40008400000 */
[----:B------:R-:W-:Y:S02]  /*bbc0*/  FFMA R86, R51, UR74, R86 ;  /* 0x0000004a33567c23 */ /* 0x000fe40008000056 */
[----:B------:R-:W-:Y:S01]  /*bbd0*/  FFMA R63, R50, UR74, -R57 ;  /* 0x0000004a323f7c23 */ /* 0x000fe20008000839 */
[----:B------:R-:W0:Y:S01]  /*bbe0*/  LDCU.64 UR74, c[0x3][0x648] ;  /* 0x00c0c900ff4a77ac */ /* 0x000e220008000a00 */
[----:B------:R-:W1:Y:S01]  /*bbf0*/  LDS.64 R56, [UR4+0x108] ;  /* 0x00010804ff387984 */ /* 0x000e620008000a00 */
[----:B------:R-:W-:-:S03]  /*bc00*/  FADD R55, R55, R84 ;  /* 0x0000005437377221 */ /* 0x000fc60000000000 */
[----:B------:R-:W-:Y:S01]  /*bc10*/  STS.64 [UR4+0xd0], R58 ;  /* 0x0000d03aff007988 */ /* 0x000fe20008000a04 */
[----:B--2---:R-:W-:-:S03]  /*bc20*/  FMUL R83, R51, UR77 ;  /* 0x0000004d33537c20 */ /* 0x004fc60008400000 */
[----:B------:R-:W2:Y:S01]  /*bc30*/  LDS.64 R58, [UR4+0x110] ;  /* 0x00011004ff3a7984 */ /* 0x000ea20008000a00 */
[----:B------:R-:W-:Y:S01]  /*bc40*/  FMUL R84, R50, UR77 ;  /* 0x0000004d32547c20 */ /* 0x000fe20008400000 */
[----:B------:R-:W-:Y:S01]  /*bc50*/  FADD R54, R54, R73 ;  /* 0x0000004936367221 */ /* 0x000fe20000000000 */
[----:B------:R-:W-:Y:S02]  /*bc60*/  FFMA R83, R50, UR76, -R83 ;  /* 0x0000004c32537c23 */ /* 0x000fe40008000853 */
[C---:B------:R-:W-:Y:S01]  /*bc70*/  FFMA R84, R51.reuse, UR76, R84 ;  /* 0x0000004c33547c23 */ /* 0x040fe20008000054 */
[----:B------:R-:W4:Y:S01]  /*bc80*/  LDCU.64 UR76, c[0x3][0x748] ;  /* 0x00c0e900ff4c77ac */ /* 0x000f220008000a00 */
[----:B0-----:R-:W-:Y:S01]  /*bc90*/  FMUL R73, R51, UR75 ;  /* 0x0000004b33497c20 */ /* 0x001fe20008400000 */
[----:B------:R-:W-:Y:S01]  /*bca0*/  FADD R61, R82, R61 ;  /* 0x0000003d523d7221 */ /* 0x000fe20000000000 */
[----:B------:R-:W-:-:S04]  /*bcb0*/  FMUL R82, R50, UR75 ;  /* 0x0000004b32527c20 */ /* 0x000fc80008400000 */
[----:B------:R-:W-:Y:S01]  /*bcc0*/  FFMA R82, R51, UR74, R82 ;  /* 0x0000004a33527c23 */ /* 0x000fe20008000052 */
[----:B---3--:R-:W-:Y:S01]  /*bcd0*/  FADD R52, R52, R31 ;  /* 0x0000001f34347221 */ /* 0x008fe20000000000 */
[----:B------:R-:W-:Y:S01]  /*bce0*/  FADD R53, R53, R72 ;  /* 0x0000004835357221 */ /* 0x000fe20000000000 */
[----:B------:R-:W-:Y:S01]  /*bcf0*/  FFMA R31, R50, UR74, -R73 ;  /* 0x0000004a321f7c23 */ /* 0x000fe20008000849 */
[----:B------:R-:W0:Y:S01]  /*bd00*/  LDCU.64 UR74, c[0x3][0x848] ;  /* 0x00c10900ff4a77ac */ /* 0x000e220008000a00 */
[----:B------:R-:W3:Y:S04]  /*bd10*/  LDS.64 R72, [UR4+0x118] ;  /* 0x00011804ff487984 */ /* 0x000ee80008000a00 */
[----:B------:R4:W-:Y:S01]  /*bd20*/  STS.64 [UR4+0xe0], R46 ;  /* 0x0000e02eff007988 */ /* 0x0009e20008000a04 */
[----:B-1----:R-:W-:Y:S01]  /*bd30*/  FADD R56, R89, R56 ;  /* 0x0000003859387221 */ /* 0x002fe20000000000 */
[----:B------:R-:W-:Y:S01]  /*bd40*/  FADD R57, R78, R57 ;  /* 0x000000394e397221 */ /* 0x000fe20000000000 */
[----:B----4-:R-:W-:Y:S01]  /*bd50*/  FMUL R47, R51, UR77 ;  /* 0x0000004d332f7c20 */ /* 0x010fe20008400000 */
[----:B------:R-:W-:-:S03]  /*bd60*/  FMUL R46, R50, UR77 ;  /* 0x0000004d322e7c20 */ /* 0x000fc60008400000 */
[----:B------:R-:W-:Y:S01]  /*bd70*/  FFMA R89, R50, UR76, -R47 ;  /* 0x0000004c32597c23 */ /* 0x000fe2000800082f */
[----:B------:R-:W-:Y:S01]  /*bd80*/  FFMA R78, R51, UR76, R46 ;  /* 0x0000004c334e7c23 */ /* 0x000fe2000800002e */
[----:B------:R0:W-:Y:S01]  /*bd90*/  STS.64 [UR4+0xe8], R48 ;  /* 0x0000e830ff007988 */ /* 0x0001e20008000a04 */
[----:B------:R-:W1:Y:S03]  /*bda0*/  LDCU.64 UR76, c[0x3][0x948] ;  /* 0x00c12900ff4c77ac */ /* 0x000e660008000a00 */
[----:B------:R-:W4:Y:S01]  /*bdb0*/  LDS.64 R46, [UR4+0x120] ;  /* 0x00012004ff2e7984 */ /* 0x000f220008000a00 */
[----:B--2---:R-:W-:Y:S01]  /*bdc0*/  FADD R58, R58, R75 ;  /* 0x0000004b3a3a7221 */ /* 0x004fe20000000000 */
[----:B------:R-:W-:Y:S01]  /*bdd0*/  FADD R59, R59, R74 ;  /* 0x0000004a3b3b7221 */ /* 0x000fe20000000000 */
[----:B0-----:R-:W-:Y:S01]  /*bde0*/  FMUL R49, R51, UR75 ;  /* 0x0000004b33317c20 */ /* 0x001fe20008400000 */
[----:B------:R-:W-:-:S03]  /*bdf0*/  FMUL R48, R50, UR75 ;  /* 0x0000004b32307c20 */ /* 0x000fc60008400000 */
[----:B------:R-:W-:Y:S01]  /*be00*/  FFMA R75, R50, UR74, -R49 ;  /* 0x0000004a324b7c23 */ /* 0x000fe20008000831 */
[----:B------:R-:W-:Y:S01]  /*be10*/  FFMA R74, R51, UR74, R48 ;  /* 0x0000004a334a7c23 */ /* 0x000fe20008000030 */
[----:B------:R-:W0:Y:S01]  /*be20*/  LDCU.64 UR74, c[0x3][0xa48] ;  /* 0x00c14900ff4a77ac */ /* 0x000e220008000a00 */
[----:B------:R-:W2:Y:S01]  /*be30*/  LDS.64 R48, [UR4+0x128] ;  /* 0x00012804ff307984 */ /* 0x000ea20008000a00 */
[----:B---3--:R-:W-:Y:S01]  /*be40*/  FADD R72, R69, R72 ;  /* 0x0000004845487221 */ /* 0x008fe20000000000 */
[----:B------:R-:W-:Y:S01]  /*be50*/  FADD R73, R68, R73 ;  /* 0x0000004944497221 */ /* 0x000fe20000000000 */
[----:B-1----:R-:W-:Y:S01]  /*be60*/  FMUL R69, R51, UR77 ;  /* 0x0000004d33457c20 */ /* 0x002fe20008400000 */
[----:B------:R-:W-:-:S03]  /*be70*/  FMUL R68, R50, UR77 ;  /* 0x0000004d32447c20 */ /* 0x000fc60008400000 */
[----:B------:R-:W-:Y:S01]  /*be80*/  FFMA R69, R50, UR76, -R69 ;  /* 0x0000004c32457c23 */ /* 0x000fe20008000845 */
[----:B------:R-:W-:Y:S01]  /*be90*/  FFMA R68, R51, UR76, R68 ;  /* 0x0000004c33447c23 */ /* 0x000fe20008000044 */
[----:B------:R-:W1:Y:S01]  /*bea0*/  LDCU.64 UR76, c[0x3][0xb48] ;  /* 0x00c16900ff4c77ac */ /* 0x000e620008000a00 */
[----:B------:R-:W-:Y:S04]  /*beb0*/  STS.64 [UR4+0xf0], R54 ;  /* 0x0000f036ff007988 */ /* 0x000fe80008000a04 */
[----:B------:R-:W-:Y:S04]  /*bec0*/  STS.64 [UR4+0xf8], R60 ;  /* 0x0000f83cff007988 */ /* 0x000fe80008000a04 */
[----:B------:R1:W-:Y:S04]  /*bed0*/  STS.64 [UR4+0x100], R52 ;  /* 0x00010034ff007988 */ /* 0x0003e80008000a04 */
[----:B------:R-:W3:Y:S01]  /*bee0*/  LDS.64 R54, [UR4+0x130] ;  /* 0x00013004ff367984 */ /* 0x000ee20008000a00 */
[----:B----4-:R-:W-:Y:S01]  /*bef0*/  FADD R46, R46, R33 ;  /* 0x000000212e2e7221 */ /* 0x010fe20000000000 */
[----:B------:R-:W-:-:S02]  /*bf00*/  FADD R47, R47, R76 ;  /* 0x0000004c2f2f7221 */ /* 0x000fc40000000000 */
[----:B------:R-:W4:Y:S01]  /*bf10*/  LDS.64 R60, [UR4+0x138] ;  /* 0x00013804ff3c7984 */ /* 0x000f220008000a00 */
[----:B-1----:R-:W-:Y:S01]  /*bf20*/  FMUL R53, R51, UR77 ;  /* 0x0000004d33357c20 */ /* 0x002fe20008400000 */
[----:B------:R-:W-:Y:S02]  /*bf30*/  FMUL R52, R50, UR77 ;  /* 0x0000004d32347c20 */ /* 0x000fe40008400000 */
[----:B------:R-:W-:Y:S04]  /*bf40*/  STS.64 [UR4+0x120], R46 ;  /* 0x0001202eff007988 */ /* 0x000fe80008000a04 */
[----:B------:R-:W1:Y:S01]  /*bf50*/  LDS.64 R46, [UR4+0x58] ;  /* 0x00005804ff2e7984 */ /* 0x000e620008000a00 */
[----:B--2---:R-:W-:Y:S01]  /*bf60*/  FADD R48, R79, R48 ;  /* 0x000000304f307221 */ /* 0x004fe20000000000 */
[----:B------:R-:W-:Y:S01]  /*bf70*/  FADD R49, R92, R49 ;  /* 0x000000315c317221 */ /* 0x000fe20000000000 */
[C---:B------:R-:W-:Y:S01]  /*bf80*/  FFMA R79, R50.reuse, UR76, -R53 ;  /* 0x0000004c324f7c23 */ /* 0x040fe20008000835 */
[C---:B------:R-:W-:Y:S01]  /*bf90*/  FFMA R92, R51.reuse, UR76, R52 ;  /* 0x0000004c335c7c23 */ /* 0x040fe20008000034 */
[----:B0-----:R-:W-:Y:S01]  /*bfa0*/  FMUL R97, R51, UR75 ;  /* 0x0000004b33617c20 */ /* 0x001fe20008400000 */
[----:B------:R-:W0:Y:S01]  /*bfb0*/  LDS.64 R52, [UR4+0x140] ;  /* 0x00014004ff347984 */ /* 0x000e220008000a00 */
[C---:B------:R-:W-:Y:S01]  /*bfc0*/  FMUL R106, R50.reuse, UR75 ;  /* 0x0000004b326a7c20 */ /* 0x040fe20008400000 */
[----:B------:R-:W2:Y:S01]  /*bfd0*/  LDCU.64 UR76, c[0x3][0xd48] ;  /* 0x00c1a900ff4c77ac */ /* 0x000ea20008000a00 */
[----:B------:R-:W-:-:S02]  /*bfe0*/  FFMA R33, R50, UR74, -R97 ;  /* 0x0000004a32217c23 */ /* 0x000fc40008000861 */
[C---:B------:R-:W-:Y:S01]  /*bff0*/  FFMA R76, R51.reuse, UR74, R106 ;  /* 0x0000004a334c7c23 */ /* 0x040fe2000800006a */
[----:B------:R-:W5:Y:S01]  /*c000*/  LDCU.64 UR74, c[0x3][0xc48] ;  /* 0x00c18900ff4a77ac */ /* 0x000f620008000a00 */
[----:B------:R5:W-:Y:S04]  /*c010*/  STS.64 [UR4+0x108], R56 ;  /* 0x00010838ff007988 */ /* 0x000be80008000a04 */
[----:B------:R-:W-:Y:S04]  /*c020*/  STS.64 [UR4+0x110], R58 ;  /* 0x0001103aff007988 */ /* 0x000fe80008000a04 */
[----:B------:R-:W2:Y:S01]  /*c030*/  LDS.64 R58, [UR4+0x50] ;  /* 0x00005004ff3a7984 */ /* 0x000ea20008000a00 */
[----:B---3--:R-:W-:Y:S01]  /*c040*/  FADD R54, R54, R87 ;  /* 0x0000005736367221 */ /* 0x008fe20000000000 */
[----:B-----5:R-:W-:Y:S01]  /*c050*/  FMUL R57, R51, UR75 ;  /* 0x0000004b33397c20 */ /* 0x020fe20008400000 */
[----:B------:R-:W-:Y:S01]  /*c060*/  FMUL R56, R50, UR75 ;  /* 0x0000004b32387c20 */ /* 0x000fe20008400000 */
[----:B----4-:R-:W-:-:S02]  /*c070*/  FADD R61, R90, R61 ;  /* 0x0000003d5a3d7221 */ /* 0x010fc40000000000 */
[----:B------:R-:W-:Y:S01]  /*c080*/  FFMA R87, R50, UR74, -R57 ;  /* 0x0000004a32577c23 */ /* 0x000fe20008000839 */
[----:B------:R-:W-:Y:S01]  /*c090*/  FFMA R90, R51, UR74, R56 ;  /* 0x0000004a335a7c23 */ /* 0x000fe20008000038 */
[----:B-1----:R-:W-:Y:S01]  /*c0a0*/  FADD R47, R20, R47 ;  /* 0x0000002f142f7221 */ /* 0x002fe20000000000 */
[----:B------:R-:W1:Y:S01]  /*c0b0*/  LDS.64 R56, [UR4+0x148] ;  /* 0x00014804ff387984 */ /* 0x000e620008000a00 */
[----:B------:R-:W-:Y:S02]  /*c0c0*/  IADD3 R20, PT, PT, R91, R5, RZ ;  /* 0x000000055b147210 */ /* 0x000fe40007ffe0ff */
[----:B------:R-:W-:Y:S01]  /*c0d0*/  P2R R18, PR, RZ, 0x1 ;  /* 0x00000001ff127803 */ /* 0x000fe20000000000 */
[----:B------:R-:W-:Y:S01]  /*c0e0*/  FADD R46, R77, R46 ;  /* 0x0000002e4d2e7221 */ /* 0x000fe20000000000 */
[----:B------:R-:W-:Y:S01]  /*c0f0*/  ISETP.GE.AND P0, PT, R20, UR5, PT ;  /* 0x0000000514007c0c */ /* 0x000fe2000bf06270 */
[----:B------:R3:W-:Y:S01]  /*c100*/  STS.64 [UR4+0x118], R72 ;  /* 0x00011848ff007988 */ /* 0x0007e20008000a04 */
[----:B0-----:R-:W-:Y:S01]  /*c110*/  FADD R52, R52, R95 ;  /* 0x0000005f34347221 */ /* 0x001fe20000000000 */
[----:B------:R-:W-:Y:S01]  /*c120*/  FADD R53, R53, R94 ;  /* 0x0000005e35357221 */ /* 0x000fe20000000000 */
[----:B------:R-:W-:Y:S01]  /*c130*/  FADD R60, R85, R60 ;  /* 0x0000003c553c7221 */ /* 0x000fe20000000000 */
[----:B------:R0:W-:Y:S01]  /*c140*/  STS.64 [UR4+0x58], R46 ;  /* 0x0000582eff007988 */ /* 0x0001e20008000a04 */
[----:B--2---:R-:W-:Y:S01]  /*c150*/  FMUL R85, R51, UR77 ;  /* 0x0000004d33557c20 */ /* 0x004fe20008400000 */
[----:B------:R-:W-:Y:S01]  /*c160*/  FADD R55, R55, R96 ;  /* 0x0000006037377221 */ /* 0x000fe20000000000 */
[----:B------:R-:W2:Y:S01]  /*c170*/  LDCU.64 UR74, c[0x3][0xe48] ;  /* 0x00c1c900ff4a77ac */ /* 0x000ea20008000a00 */
[----:B------:R4:W-:Y:S01]  /*c180*/  STS.64 [UR4+0x140], R52 ;  /* 0x00014034ff007988 */ /* 0x0009e20008000a04 */
[----:B---3--:R-:W-:Y:S01]  /*c190*/  FMUL R72, R50, UR77 ;  /* 0x0000004d32487c20 */ /* 0x008fe20008400000 */
[----:B0-----:R-:W-:Y:S01]  /*c1a0*/  IMAD.WIDE R46, R20, 0x8, R110 ;  /* 0x00000008142e7825 */ /* 0x001fe200078e026e */
[----:B----4-:R-:W-:-:S03]  /*c1b0*/  CS2R R52, SRZ ;  /* 0x0000000000347805 */ /* 0x010fc6000001ff00 */
[----:B------:R-:W-:Y:S01]  /*c1c0*/  FFMA R85, R50, UR76, -R85 ;  /* 0x0000004c32557c23 */ /* 0x000fe20008000855 */
[----:B------:R-:W-:Y:S01]  /*c1d0*/  FFMA R72, R51, UR76, R72 ;  /* 0x0000004c33487c23 */ /* 0x000fe20008000048 */
[----:B------:R-:W0:Y:S01]  /*c1e0*/  LDCU.64 UR76, c[0x3][0xf48] ;  /* 0x00c1e900ff4c77ac */ /* 0x000e220008000a00 */
[----:B------:R-:W3:Y:S04]  /*c1f0*/  @!P0 LDG.E.64 R52, desc[UR6][R46.64] ;  /* 0x000000062e348981 */ /* 0x000ee8000c1e1b00 */
[----:B------:R-:W-:Y:S04]  /*c200*/  STS.64 [UR4+0x128], R48 ;  /* 0x00012830ff007988 */ /* 0x000fe80008000a04 */
[----:B------:R-:W4:Y:S04]  /*c210*/  LDS.64 R48, [UR4+0x60] ;  /* 0x00006004ff307984 */ /* 0x000f280008000a00 */
[----:B------:R0:W-:Y:S01]  /*c220*/  STS.64 [UR4+0x130], R54 ;  /* 0x00013036ff007988 */ /* 0x0001e20008000a04 */
[----:B------:R-:W-:Y:S01]  /*c230*/  FADD R59, R59, R64 ;  /* 0x000000403b3b7221 */ /* 0x000fe20000000000 */
[----:B-1----:R-:W-:Y:S01]  /*c240*/  FADD R56, R93, R56 ;  /* 0x000000385d387221 */ /* 0x002fe20000000000 */
[----:B------:R-:W-:Y:S01]  /*c250*/  FADD R57, R88, R57 ;  /* 0x0000003958397221 */ /* 0x000fe20000000000 */
[----:B0-----:R-:W-:Y:S01]  /*c260*/  FMUL R55, R51, UR77 ;  /* 0x0000004d33377c20 */ /* 0x001fe20008400000 */
[----:B------:R-:W-:-:S03]  /*c270*/  FMUL R54, R50, UR77 ;  /* 0x0000004d32367c20 */ /* 0x000fc60008400000 */
[C---:B------:R-:W-:Y:S01]  /*c280*/  FFMA R77, R50.reuse, UR76, -R55 ;  /* 0x0000004c324d7c23 */ /* 0x040fe20008000837 */
[C---:B------:R-:W-:Y:S01]  /*c290*/  FFMA R64, R51.reuse, UR76, R54 ;  /* 0x0000004c33407c23 */ /* 0x040fe20008000036 */
        /* <DEDUP_REMOVED lines=8> */
[----:B------:R-:W5:Y:S01]  /*c320*/  LDCU.64 UR74, c[0x3][0x1048] ;  /* 0x00c20900ff4a77ac */ /* 0x000f620008000a00 */
[----:B------:R4:W-:Y:S01]  /*c330*/  STS.64 [UR4+0x138], R60 ;  /* 0x0001383cff007988 */ /* 0x0009e20008000a04 */
[----:B------:R-:W-:Y:S01]  /*c340*/  FADD R58, R58, R81 ;  /* 0x000000513a3a7221 */ /* 0x000fe20000000000 */
[----:B----4-:R-:W-:Y:S01]  /*c350*/  FADD R60, R48, R19 ;  /* 0x00000013303c7221 */ /* 0x010fe20000000000 */
[----:B------:R-:W-:-:S02]  /*c360*/  FADD R61, R49, R80 ;  /* 0x00000050313d7221 */ /* 0x000fc40000000000 */
[----:B------:R-:W4:Y:S01]  /*c370*/  LDS.64 R48, [UR4+0x78] ;  /* 0x00007804ff307984 */ /* 0x000f220008000a00 */
[C---:B0-----:R-:W-:Y:S01]  /*c380*/  FMUL R94, R50.reuse, UR77 ;  /* 0x0000004d325e7c20 */ /* 0x041fe20008400000 */
[C---:B-----5:R-:W-:Y:S01]  /*c390*/  FMUL R93, R51.reuse, UR75 ;  /* 0x0000004b335d7c20 */ /* 0x060fe20008400000 */
[C---:B------:R-:W-:Y:S01]  /*c3a0*/  FMUL R96, R50.reuse, UR75 ;  /* 0x0000004b32607c20 */ /* 0x040fe20008400000 */
[----:B------:R0:W-:Y:S02]  /*c3b0*/  STS.64 [UR4+0x50], R58 ;  /* 0x0000503aff007988 */ /* 0x0001e40008000a04 */
[----:B------:R-:W-:Y:S01]  /*c3c0*/  FFMA R93, R50, UR74, -R93 ;  /* 0x0000004a325d7c23 */ /* 0x000fe2000800085d */
[C---:B------:R-:W-:Y:S01]  /*c3d0*/  FFMA R96, R51.reuse, UR74, R96 ;  /* 0x0000004a33607c23 */ /* 0x040fe20008000060 */
[----:B------:R-:W5:Y:S01]  /*c3e0*/  LDCU.64 UR74, c[0x3][0x1248] ;  /* 0x00c24900ff4a77ac */ /* 0x000f620008000a00 */
[C---:B------:R-:W-:Y:S01]  /*c3f0*/  FFMA R80, R51.reuse, UR76, R94 ;  /* 0x0000004c33507c23 */ /* 0x040fe2000800005e */
[----:B0-----:R-:W-:Y:S01]  /*c400*/  FMUL R59, R51, UR77 ;  /* 0x0000004d333b7c20 */ /* 0x001fe20008400000 */
[----:B-1----:R-:W-:-:S03]  /*c410*/  FADD R58, R65, R54 ;  /* 0x00000036413a7221 */ /* 0x002fc60000000000 */
[----:B------:R-:W-:Y:S01]  /*c420*/  FFMA R65, R50, UR76, -R59 ;  /* 0x0000004c32417c23 */ /* 0x000fe2000800083b */
[----:B------:R-:W0:Y:S01]  /*c430*/  LDCU.64 UR76, c[0x3][0x1348] ;  /* 0x00c26900ff4c77ac */ /* 0x000e220008000a00 */
[----:B------:R-:W-:Y:S02]  /*c440*/  FADD R59, R62, R55 ;  /* 0x000000373e3b7221 */ /* 0x000fe40000000000 */
[----:B------:R-:W1:Y:S01]  /*c450*/  LDS.64 R54, [UR4+0x80] ;  /* 0x00008004ff367984 */ /* 0x000e620008000a00 */
[----:B--2---:R-:W-:Y:S01]  /*c460*/  FADD R62, R56, R63 ;  /* 0x0000003f383e7221 */ /* 0x004fe20000000000 */
[----:B------:R-:W-:Y:S02]  /*c470*/  FADD R63, R57, R86 ;  /* 0x00000056393f7221 */ /* 0x000fe40000000000 */
[----:B------:R-:W2:Y:S01]  /*c480*/  LDS.64 R56, [UR4+0x88] ;  /* 0x00008804ff387984 */ /* 0x000ea20008000a00 */
[----:B-----5:R-:W-:Y:S01]  /*c490*/  FMUL R81, R51, UR75 ;  /* 0x0000004b33517c20 */ /* 0x020fe20008400000 */
[----:B------:R-:W-:-:S02]  /*c4a0*/  FMUL R94, R50, UR75 ;  /* 0x0000004b325e7c20 */ /* 0x000fc40008400000 */
[----:B------:R5:W-:Y:S01]  /*c4b0*/  STS.64 [UR4+0x60], R60 ;  /* 0x0000603cff007988 */ /* 0x000be20008000a04 */
[C---:B------:R-:W-:Y:S01]  /*c4c0*/  FFMA R81, R50.reuse, UR74, -R81 ;  /* 0x0000004a32517c23 */ /* 0x040fe20008000851 */
[C---:B------:R-:W-:Y:S01]  /*c4d0*/  FFMA R94, R51.reuse, UR74, R94 ;  /* 0x0000004a335e7c23 */ /* 0x040fe2000800005e */
[----:B------:R-:W1:Y:S01]  /*c4e0*/  LDCU.64 UR74, c[0x3][0x1448] ;  /* 0x00c28900ff4a77ac */ /* 0x000e620008000a00 */
[C---:B0-----:R-:W-:Y:S01]  /*c4f0*/  FMUL R106, R50.reuse, UR77 ;  /* 0x0000004d326a7c20 */ /* 0x041fe20008400000 */
[----:B-----5:R-:W-:Y:S01]  /*c500*/  FMUL R61, R51, UR77 ;  /* 0x0000004d333d7c20 */ /* 0x020fe20008400000 */
[----:B----4-:R-:W-:Y:S02]  /*c510*/  FADD R60, R83, R48 ;  /* 0x00000030533c7221 */ /* 0x010fe40000000000 */
[----:B------:R-:W-:Y:S01]  /*c520*/  FFMA R86, R51, UR76, R106 ;  /* 0x0000004c33567c23 */ /* 0x000fe2000800006a */
[----:B------:R-:W-:Y:S01]  /*c530*/  FFMA R83, R50, UR76, -R61 ;  /* 0x0000004c32537c23 */ /* 0x000fe2000800083d */
[----:B------:R-:W-:Y:S01]  /*c540*/  FADD R61, R84, R49 ;  /* 0x00000031543d7221 */ /* 0x000fe20000000000 */
[----:B------:R-:W0:Y:S01]  /*c550*/  LDCU.64 UR76, c[0x3][0x1548] ;  /* 0x00c2a900ff4c77ac */ /* 0x000e220008000a00 */
[----:B------:R-:W4:Y:S04]  /*c560*/  LDS.64 R48, [UR4+0x90] ;  /* 0x00009004ff307984 */ /* 0x000f280008000a00 */
[----:B------:R5:W-:Y:S01]  /*c570*/  STS.64 [UR4+0x68], R58 ;  /* 0x0000683aff007988 */ /* 0x000be20008000a04 */
[----:B-1----:R-:W-:-:S03]  /*c580*/  FMUL R106, R50, UR75 ;  /* 0x0000004b326a7c20 */ /* 0x002fc60008400000 */
[----:B------:R0:W-:Y:S01]  /*c590*/  STS.64 [UR4+0x70], R62 ;  /* 0x0000703eff007988 */ /* 0x0001e20008000a04 */
[C---:B------:R-:W-:Y:S01]  /*c5a0*/  FFMA R84, R51.reuse, UR74, R106 ;  /* 0x0000004a33547c23 */ /* 0x040fe2000800006a */
[----:B-----5:R-:W-:Y:S01]  /*c5b0*/  FMUL R59, R51, UR75 ;  /* 0x0000004b333b7c20 */ /* 0x020fe20008400000 */
[----:B------:R-:W-:-:S03]  /*c5c0*/  FADD R58, R54, R31 ;  /* 0x0000001f363a7221 */ /* 0x000fc60000000000 */
[C---:B------:R-:W-:Y:S01]  /*c5d0*/  FFMA R31, R50.reuse, UR74, -R59 ;  /* 0x0000004a321f7c23 */ /* 0x040fe2000800083b */
[----:B0-----:R-:W-:Y:S01]  /*c5e0*/  FMUL R63, R51, UR77 ;  /* 0x0000004d333f7c20 */ /* 0x001fe20008400000 */
[----:B------:R-:W0:Y:S01]  /*c5f0*/  LDCU.64 UR74, c[0x3][0x1648] ;  /* 0x00c2c900ff4a77ac */ /* 0x000e220008000a00 */
[----:B------:R-:W-:Y:S01]  /*c600*/  FADD R59, R55, R82 ;  /* 0x00000052373b7221 */ /* 0x000fe20000000000 */
[----:B--2---:R-:W-:Y:S01]  /*c610*/  FADD R62, R89, R56 ;  /* 0x00000038593e7221 */ /* 0x004fe20000000000 */
[----:B------:R-:W1:Y:S01]  /*c620*/  LDS.64 R54, [UR4+0x98] ;  /* 0x00009804ff367984 */ /* 0x000e620008000a00 */
[----:B------:R-:W-:Y:S01]  /*c630*/  FFMA R89, R50, UR76, -R63 ;  /* 0x0000004c32597c23 */ /* 0x000fe2000800083f */
[----:B------:R-:W-:Y:S02]  /*c640*/  FADD R63, R78, R57 ;  /* 0x000000394e3f7221 */ /* 0x000fe40000000000 */
[----:B------:R-:W2:Y:S01]  /*c650*/  LDS.64 R56, [UR4+0xa0] ;  /* 0x0000a004ff387984 */ /* 0x000ea20008000a00 */
[----:B------:R-:W-:-:S03]  /*c660*/  FMUL R106, R50, UR77 ;  /* 0x0000004d326a7c20 */ /* 0x000fc60008400000 */
[----:B------:R5:W-:Y:S01]  /*c670*/  STS.64 [UR4+0x78], R60 ;  /* 0x0000783cff007988 */ /* 0x000be20008000a04 */
[C---:B------:R-:W-:Y:S01]  /*c680*/  FFMA R82, R51.reuse, UR76, R106 ;  /* 0x0000004c33527c23 */ /* 0x040fe2000800006a */
[----:B------:R-:W4:Y:S01]  /*c690*/  LDCU.64 UR76, c[0x3][0x1748] ;  /* 0x00c2e900ff4c77ac */ /* 0x000f220008000a00 */
[----:B0-----:R-:W-:Y:S01]  /*c6a0*/  FMUL R106, R50, UR75 ;  /* 0x0000004b326a7c20 */ /* 0x001fe20008400000 */
[C---:B-----5:R-:W-:Y:S01]  /*c6b0*/  FMUL R61, R51.reuse, UR75 ;  /* 0x0000004b333d7c20 */ /* 0x060fe20008400000 */
[----:B----4-:R-:W-:Y:S02]  /*c6c0*/  FADD R60, R48, R75 ;  /* 0x0000004b303c7221 */ /* 0x010fe40000000000 */
[----:B------:R-:W-:Y:S01]  /*c6d0*/  FFMA R78, R51, UR74, R106 ;  /* 0x0000004a334e7c23 */ /* 0x000fe2000800006a */
[C---:B------:R-:W-:Y:S01]  /*c6e0*/  FFMA R75, R50.reuse, UR74, -R61 ;  /* 0x0000004a324b7c23 */ /* 0x040fe2000800083d */
[----:B------:R-:W-:Y:S01]  /*c6f0*/  FADD R61, R49, R74 ;  /* 0x0000004a313d7221 */ /* 0x000fe20000000000 */
[----:B------:R-:W0:Y:S01]  /*c700*/  LDCU.64 UR74, c[0x3][0x1848] ;  /* 0x00c30900ff4a77ac */ /* 0x000e220008000a00 */
[----:B------:R-:W4:Y:S01]  /*c710*/  LDS.64 R48, [UR4+0xa8] ;  /* 0x0000a804ff307984 */ /* 0x000f220008000a00 */
[----:B------:R-:W-:-:S03]  /*c720*/  FMUL R106, R50, UR77 ;  /* 0x0000004d326a7c20 */ /* 0x000fc60008400000 */
[----:B------:R5:W-:Y:S01]  /*c730*/  STS.64 [UR4+0x80], R58 ;  /* 0x0000803aff007988 */ /* 0x000be20008000a04 */
[----:B------:R-:W-:-:S03]  /*c740*/  FFMA R74, R51, UR76, R106 ;  /* 0x0000004c334a7c23 */ /* 0x000fc6000800006a */
[----:B------:R2:W-:Y:S01]  /*c750*/  STS.64 [UR4+0x88], R62 ;  /* 0x0000883eff007988 */ /* 0x0005e20008000a04 */
[----:B-----5:R-:W-:Y:S01]  /*c760*/  FMUL R59, R51, UR77 ;  /* 0x0000004d333b7c20 */ /* 0x020fe20008400000 */
[----:B-1----:R-:W-:Y:S01]  /*c770*/  FADD R58, R69, R54 ;  /* 0x00000036453a7221 */ /* 0x002fe20000000000 */
[C---:B0-----:R-:W-:Y:S01]  /*c780*/  FMUL R106, R50.reuse, UR75 ;  /* 0x0000004b326a7c20 */ /* 0x041fe20008400000 */
[C---:B--2---:R-:W-:Y:S01]  /*c790*/  FMUL R63, R51.reuse, UR75 ;  /* 0x0000004b333f7c20 */ /* 0x044fe20008400000 */
[----:B------:R-:W-:Y:S01]  /*c7a0*/  FFMA R69, R50, UR76, -R59 ;  /* 0x0000004c32457c23 */ /* 0x000fe2000800083b */
[----:B------:R-:W-:Y:S01]  /*c7b0*/  FADD R59, R68, R55 ;  /* 0x00000037443b7221 */ /* 0x000fe20000000000 */
[----:B------:R-:W-:Y:S01]  /*c7c0*/  FADD R62, R56, R33 ;  /* 0x00000021383e7221 */ /* 0x000fe20000000000 */
[----:B------:R-:W-:Y:S01]  /*c7d0*/  FFMA R33, R50, UR74, -R63 ;  /* 0x0000004a32217c23 */ /* 0x000fe2000800083f */
[----:B------:R-:W-:Y:S01]  /*c7e0*/  FFMA R68, R51, UR74, R106 ;  /* 0x0000004a33447c23 */ /* 0x000fe2000800006a */
[----:B------:R-:W0:Y:S01]  /*c7f0*/  LDCU.64 UR76, c[0x3][0x1948] ;  /* 0x00c32900ff4c77ac */ /* 0x000e220008000a00 */
[----:B------:R-:W1:Y:S01]  /*c800*/  LDS.64 R54, [UR4+0xb0] ;  /* 0x0000b004ff367984 */ /* 0x000e620008000a00 */
[----:B------:R-:W2:Y:S03]  /*c810*/  LDCU.64 UR74, c[0x3][0x1a48] ;  /* 0x00c34900ff4a77ac */ /* 0x000ea60008000a00 */
[----:B------:R4:W-:Y:S01]  /*c820*/  STS.64 [UR4+0x90], R60 ;  /* 0x0000903cff007988 */ /* 0x0009e20008000a04 */
[----:B------:R-:W-:-:S05]  /*c830*/  FADD R63, R57, R76 ;  /* 0x0000004c393f7221 */ /* 0x000fca0000000000 */
[----:B------:R5:W-:Y:S01]  /*c840*/  STS.64 [UR4+0xa0], R62 ;  /* 0x0000a03eff007988 */ /* 0x000be20008000a04 */
[----:B----4-:R-:W-:Y:S01]  /*c850*/  FADD R60, R79, R48 ;  /* 0x000000304f3c7221 */ /* 0x010fe20000000000 */
[----:B0-----:R-:W-:Y:S01]  /*c860*/  FMUL R61, R51, UR77 ;  /* 0x0000004d333d7c20 */ /* 0x001fe20008400000 */
[----:B--2---:R-:W-:-:S03]  /*c870*/  FMUL R48, R50, UR75 ;  /* 0x0000004b32307c20 */ /* 0x004fc60008400000 */
[----:B------:R-:W-:Y:S01]  /*c880*/  FFMA R79, R50, UR76, -R61 ;  /* 0x0000004c324f7c23 */ /* 0x000fe2000800083d */
[----:B------:R-:W-:Y:S01]  /*c890*/  FADD R61, R92, R49 ;  /* 0x000000315c3d7221 */ /* 0x000fe20000000000 */
[C---:B-----5:R-:W-:Y:S02]  /*c8a0*/  FFMA R62, R51.reuse, UR74, R48 ;  /* 0x0000004a333e7c23 */ /* 0x060fe40008000030 */
[----:B------:R-:W0:Y:S01]  /*c8b0*/  LDS.64 R48, [UR4+0xc0] ;  /* 0x0000c004ff307984 */ /* 0x000e220008000a00 */
[C---:B------:R-:W-:Y:S01]  /*c8c0*/  FMUL R56, R50.reuse, UR77 ;  /* 0x0000004d32387c20 */ /* 0x040fe20008400000 */
[C---:B------:R-:W-:Y:S02]  /*c8d0*/  FMUL R57, R51.reuse, UR75 ;  /* 0x0000004b33397c20 */ /* 0x040fe40008400000 */
[----:B------:R-:W-:Y:S01]  /*c8e0*/  STS.64 [UR4+0x98], R58 ;  /* 0x0000983aff007988 */ /* 0x000fe20008000a04 */
[----:B------:R-:W-:Y:S01]  /*c8f0*/  FFMA R76, R51, UR76, R56 ;  /* 0x0000004c334c7c23 */ /* 0x000fe20008000038 */
[----:B------:R-:W2:Y:S02]  /*c900*/  LDCU.64 UR76, c[0x3][0x1b48] ;  /* 0x00c36900ff4c77ac */ /* 0x000ea40008000a00 */
[----:B------:R-:W4:Y:S01]  /*c910*/  LDS.64 R58, [UR4+0xb8] ;  /* 0x0000b804ff3a7984 */ /* 0x000f220008000a00 */
[----:B------:R-:W-:Y:S01]  /*c920*/  FFMA R63, R50, UR74, -R57 ;  /* 0x0000004a323f7c23 */ /* 0x000fe20008000839 */
[----:B------:R-:W5:Y:S01]  /*c930*/  LDCU.64 UR74, c[0x3][0x1c48] ;  /* 0x00c38900ff4a77ac */ /* 0x000f620008000a00 */
[----:B-1----:R-:W-:Y:S01]  /*c940*/  FADD R56, R54, R87 ;  /* 0x0000005736387221 */ /* 0x002fe20000000000 */
[----:B------:R-:W-:-:S02]  /*c950*/  FADD R57, R55, R90 ;  /* 0x0000005a37397221 */ /* 0x000fc40000000000 */
[----:B------:R-:W1:Y:S04]  /*c960*/  LDS.64 R54, [UR4+0xc8] ;  /* 0x0000c804ff367984 */ /* 0x000e680008000a00 */
[----:B------:R5:W-:Y:S01]  /*c970*/  STS.64 [UR4+0xa8], R60 ;  /* 0x0000a83cff007988 */ /* 0x000be20008000a04 */
[----:B--2---:R-:W-:Y:S01]  /*c980*/  FMUL R95, R51, UR77 ;  /* 0x0000004d335f7c20 */ /* 0x004fe20008400000 */
[----:B------:R-:W-:-:S03]  /*c990*/  FMUL R92, R50, UR77 ;  /* 0x0000004d325c7c20 */ /* 0x000fc60008400000 */
[----:B------:R-:W-:Y:S01]  /*c9a0*/  FFMA R95, R50, UR76, -R95 ;  /* 0x0000004c325f7c23 */ /* 0x000fe2000800085f */
[C---:B------:R-:W-:Y:S01]  /*c9b0*/  FFMA R92, R51.reuse, UR76, R92 ;  /* 0x0000004c335c7c23 */ /* 0x040fe2000800005c */
[----:B-----5:R-:W-:Y:S01]  /*c9c0*/  FMUL R61, R51, UR75 ;  /* 0x0000004b333d7c20 */ /* 0x020fe20008400000 */
[----:B------:R-:W2:Y:S01]  /*c9d0*/  LDCU.64 UR76, c[0x3][0x1d48] ;  /* 0x00c3a900ff4c77ac */ /* 0x000ea20008000a00 */
[----:B0-----:R-:W-:Y:S02]  /*c9e0*/  FADD R60, R48, R73 ;  /* 0x00000049303c7221 */ /* 0x001fe40000000000 */
[C---:B------:R-:W-:Y:S01]  /*c9f0*/  FFMA R73, R50.reuse, UR74, -R61 ;  /* 0x0000004a32497c23 */ /* 0x040fe2000800083d */
[----:B------:R-:W-:Y:S02]  /*ca00*/  FADD R61, R49, R88 ;  /* 0x00000058313d7221 */ /* 0x000fe40000000000 */
[----:B------:R-:W0:Y:S01]  /*ca10*/  LDS.64 R48, [UR4+0xd0] ;  /* 0x0000d004ff307984 */ /* 0x000e220008000a00 */
[----:B------:R-:W-:Y:S01]  /*ca20*/  FMUL R90, R50, UR75 ;  /* 0x0000004b325a7c20 */ /* 0x000fe20008400000 */
[----:B----4-:R-:W-:Y:S01]  /*ca30*/  FADD R59, R72, R59 ;  /* 0x0000003b483b7221 */ /* 0x010fe20000000000 */
[----:B------:R-:W-:-:S02]  /*ca40*/  FADD R58, R85, R58 ;  /* 0x0000003a553a7221 */ /* 0x000fc40000000000 */
[C---:B------:R-:W-:Y:S01]  /*ca50*/  FFMA R72, R51.reuse, UR74, R90 ;  /* 0x0000004a33487c23 */ /* 0x040fe2000800005a */
[----:B--2---:R-:W-:Y:S01]  /*ca60*/  FMUL R85, R51, UR77 ;  /* 0x0000004d33557c20 */ /* 0x004fe20008400000 */
[C---:B------:R-:W-:Y:S01]  /*ca70*/  FMUL R90, R50.reuse, UR77 ;  /* 0x0000004d325a7c20 */ /* 0x040fe20008400000 */
[----:B------:R-:W2:Y:S01]  /*ca80*/  LDCU.64 UR74, c[0x3][0x1e48] ;  /* 0x00c3c900ff4a77ac */ /* 0x000ea20008000a00 */
[----:B-1----:R-:W-:Y:S01]  /*ca90*/  FADD R54, R77, R54 ;  /* 0x000000364d367221 */ /* 0x002fe20000000000 */
[----:B------:R-:W-:Y:S01]  /*caa0*/  FFMA R77, R50, UR76, -R85 ;  /* 0x0000004c324d7c23 */ /* 0x000fe20008000855 */
[----:B------:R-:W-:Y:S01]  /*cab0*/  FFMA R90, R51, UR76, R90 ;  /* 0x0000004c335a7c23 */ /* 0x000fe2000800005a */
[----:B------:R-:W1:Y:S01]  /*cac0*/  LDCU.64 UR76, c[0x3][0x1f48] ;  /* 0x00c3e900ff4c77ac */ /* 0x000e620008000a00 */
[----:B------:R-:W-:Y:S01]  /*cad0*/  STS.64 [UR4+0xb0], R56 ;  /* 0x0000b038ff007988 */ /* 0x000fe20008000a04 */
[----:B------:R-:W-:-:S03]  /*cae0*/  FADD R55, R64, R55 ;  /* 0x0000003740377221 */ /* 0x000fc60000000000 */
[----:B------:R-:W4:Y:S04]  /*caf0*/  LDS.64 R56, [UR4+0xd8] ;  /* 0x0000d804ff387984 */ /* 0x000f280008000a00 */
[----:B------:R-:W-:Y:S01]  /*cb00*/  STS.64 [UR4+0xc0], R60 ;  /* 0x0000c03cff007988 */ /* 0x000fe20008000a04 */
[C---:B--2---:R-:W-:Y:S01]  /*cb10*/  FMUL R87, R51.reuse, UR75 ;  /* 0x0000004b33577c20 */ /* 0x044fe20008400000 */
[C---:B------:R-:W-:Y:S02]  /*cb20*/  FMUL R88, R50.reuse, UR75 ;  /* 0x0000004b32587c20 */ /* 0x040fe40008400000 */
[----:B------:R-:W2:Y:S01]  /*cb30*/  LDS.64 R60, [UR4+0xe0] ;  /* 0x0000e004ff3c7984 */ /* 0x000ea20008000a00 */
[C---:B-1----:R-:W-:Y:S01]  /*cb40*/  FMUL R85, R51.reuse, UR77 ;  /* 0x0000004d33557c20 */ /* 0x042fe20008400000 */
[C---:B------:R-:W-:Y:S01]  /*cb50*/  FMUL R64, R50.reuse, UR77 ;  /* 0x0000004d32407c20 */ /* 0x040fe20008400000 */
[C---:B------:R-:W-:Y:S01]  /*cb60*/  FFMA R87, R50.reuse, UR74, -R87 ;  /* 0x0000004a32577c23 */ /* 0x040fe20008000857 */
[C---:B------:R-:W-:Y:S01]  /*cb70*/  FFMA R88, R51.reuse, UR74, R88 ;  /* 0x0000004a33587c23 */ /* 0x040fe20008000058 */
[----:B------:R-:W-:Y:S01]  /*cb80*/  FFMA R85, R50, UR76, -R85 ;  /* 0x0000004c32557c23 */ /* 0x000fe20008000855 */
[----:B------:R-:W-:Y:S01]  /*cb90*/  FFMA R64, R51, UR76, R64 ;  /* 0x0000004c33407c23 */ /* 0x000fe20008000040 */
[----:B------:R-:W3:Y:S01]  /*cba0*/  LDCU.64 UR74, c[0x3][0x50] ;  /* 0x00c00a00ff4a77ac */ /* 0x000ee20008000a00 */
[----:B0-----:R-:W-:Y:S01]  /*cbb0*/  FADD R48, R48, R93 ;  /* 0x0000005d30307221 */ /* 0x001fe20000000000 */
[----:B------:R-:W-:Y:S01]  /*cbc0*/  FADD R49, R49, R96 ;  /* 0x0000006031317221 */ /* 0x000fe20000000000 */
[----:B------:R-:W0:Y:S01]  /*cbd0*/  LDS.64 R50, [UR4+0xe8] ;  /* 0x0000e804ff327984 */ /* 0x000e220008000a00 */
[----:B------:R-:W1:Y:S03]  /*cbe0*/  LDCU.64 UR76, c[0x3][0x150] ;  /* 0x00c02a00ff4c77ac */ /* 0x000e660008000a00 */
[----:B------:R-:W-:Y:S04]  /*cbf0*/  STS.64 [UR4+0xd0], R48 ;  /* 0x0000d030ff007988 */ /* 0x000fe80008000a04 */
[----:B------:R-:W5:Y:S04]  /*cc00*/  LDS.64 R48, [UR4+0x100] ;  /* 0x00010004ff307984 */ /* 0x000f680008000a00 */
[----:B------:R-:W-:Y:S04]  /*cc10*/  STS.64 [UR4+0xc8], R54 ;  /* 0x0000c836ff007988 */ /* 0x000fe80008000a04 */
[----:B------:R-:W5:Y:S01]  /*cc20*/  LDS.64 R54, [UR4+0xf0] ;  /* 0x0000f004ff367984 */ /* 0x000f620008000a00 */
[----:B----4-:R-:W-:Y:S01]  /*cc30*/  FADD R56, R65, R56 ;  /* 0x0000003841387221 */ /* 0x010fe20000000000 */
[----:B------:R-:W-:Y:S01]  /*cc40*/  FADD R57, R80, R57 ;  /* 0x0000003950397221 */ /* 0x000fe20000000000 */
[C---:B---3--:R-:W-:Y:S01]  /*cc50*/  FMUL R65, R53.reuse, UR75 ;  /* 0x0000004b35417c20 */ /* 0x048fe20008400000 */
[C---:B------:R-:W-:Y:S01]  /*cc60*/  FMUL R80, R52.reuse, UR75 ;  /* 0x0000004b34507c20 */ /* 0x040fe20008400000 */
[----:B------:R3:W-:Y:S01]  /*cc70*/  STS.64 [UR4+0xb8], R58 ;  /* 0x0000b83aff007988 */ /* 0x0007e20008000a04 */
[C---:B-1----:R-:W-:Y:S01]  /*cc80*/  FMUL R96, R52.reuse, UR77 ;  /* 0x0000004d34607c20 */ /* 0x042fe20008400000 */
[----:B------:R-:W-:Y:S01]  /*cc90*/  FFMA R65, R52, UR74, -R65 ;  /* 0x0000004a34417c23 */ /* 0x000fe20008000841 */
[----:B------:R-:W-:Y:S01]  /*cca0*/  FFMA R80, R53, UR74, R80 ;  /* 0x0000004a35507c23 */ /* 0x000fe20008000050 */
[----:B------:R-:W1:Y:S01]  /*ccb0*/  LDCU.64 UR74, c[0x3][0x250] ;  /* 0x00c04a00ff4a77ac */ /* 0x000e620008000a00 */
[----:B--2---:R-:W-:Y:S01]  /*ccc0*/  FADD R60, R60, R81 ;  /* 0x000000513c3c7221 */ /* 0x004fe20000000000 */
[----:B------:R-:W-:Y:S01]  /*ccd0*/  FADD R61, R61, R94 ;  /* 0x0000005e3d3d7221 */ /* 0x000fe20000000000 */
[C---:B---3--:R-:W-:Y:S01]  /*cce0*/  FMUL R59, R53.reuse, UR77 ;  /* 0x0000004d353b7c20 */ /* 0x048fe20008400000 */
[----:B------:R-:W-:-:S03]  /*ccf0*/  FFMA R96, R53, UR76, R96 ;  /* 0x0000004c35607c23 */ /* 0x000fc60008000060 */
[----:B------:R5:W-:Y:S01]  /*cd00*/  STS.64 [UR4+0xe0], R60 ;  /* 0x0000e03cff007988 */ /* 0x000be20008000a04 */
[----:B------:R-:W-:Y:S01]  /*cd10*/  FFMA R81, R52, UR76, -R59 ;  /* 0x0000004c34517c23 */ /* 0x000fe2000800083b */
[----:B------:R-:W2:Y:S02]  /*cd20*/  LDCU.64 UR76, c[0x3][0x350] ;  /* 0x00c06a00ff4c77ac */ /* 0x000ea40008000a00 */
[----:B------:R-:W3:Y:S01]  /*cd30*/  LDS.64 R58, [UR4+0xf8] ;  /* 0x0000f804ff3a7984 */ /* 0x000ee20008000a00 */
[----:B0-----:R-:W-:Y:S01]  /*cd40*/  FADD R50, R83, R50 ;  /* 0x0000003253327221 */ /* 0x001fe20000000000 */
[----:B------:R-:W-:-:S05]  /*cd50*/  FADD R51, R86, R51 ;  /* 0x0000003356337221 */ /* 0x000fca0000000000 */
[----:B------:R-:W-:Y:S01]  /*cd60*/  STS.64 [UR4+0xe8], R50 ;  /* 0x0000e832ff007988 */ /* 0x000fe20008000a04 */
[----:B-----5:R-:W-:Y:S01]  /*cd70*/  FADD R60, R48, R75 ;  /* 0x0000004b303c7221 */ /* 0x020fe20000000000 */
[----:B------:R-:W-:Y:S02]  /*cd80*/  FADD R61, R49, R78 ;  /* 0x0000004e313d7221 */ /* 0x000fe40000000000 */
[----:B------:R-:W0:Y:S04]  /*cd90*/  LDS.64 R50, [UR4+0x120] ;  /* 0x00012004ff327984 */ /* 0x000e280008000a00 */
[----:B------:R-:W4:Y:S01]  /*cda0*/  LDS.64 R48, [UR4+0x118] ;  /* 0x00011804ff307984 */ /* 0x000f220008000a00 */
[----:B-1----:R-:W-:-:S03]  /*cdb0*/  FMUL R94, R52, UR75 ;  /* 0x0000004b345e7c20 */ /* 0x002fc60008400000 */
[----:B------:R1:W-:Y:S01]  /*cdc0*/  STS.64 [UR4+0xd8], R56 ;  /* 0x0000d838ff007988 */ /* 0x0003e20008000a04 */
[C---:B------:R-:W-:Y:S01]  /*cdd0*/  FFMA R86, R53.reuse, UR74, R94 ;  /* 0x0000004a35567c23 */ /* 0x040fe2000800005e */
[----:B-1----:R-:W-:Y:S01]  /*cde0*/  FMUL R57, R53, UR75 ;  /* 0x0000004b35397c20 */ /* 0x002fe20008400000 */
[----:B------:R-:W-:Y:S01]  /*cdf0*/  FADD R56, R54, R31 ;  /* 0x0000001f36387221 */ /* 0x000fe20000000000 */
[C---:B--2---:R-:W-:Y:S02]  /*ce00*/  FMUL R54, R52.reuse, UR77 ;  /* 0x0000004d34367c20 */ /* 0x044fe40008400000 */
[----:B------:R-:W-:Y:S01]  /*ce10*/  FFMA R83, R52, UR74, -R57 ;  /* 0x0000004a34537c23 */ /* 0x000fe20008000839 */
[----:B------:R-:W-:Y:S01]  /*ce20*/  FADD R57, R55, R84 ;  /* 0x0000005437397221 */ /* 0x000fe20000000000 */
[C---:B------:R-:W-:Y:S01]  /*ce30*/  FMUL R31, R53.reuse, UR77 ;  /* 0x0000004d351f7c20 */ /* 0x040fe20008400000 */
[----:B------:R-:W1:Y:S01]  /*ce40*/  LDCU.64 UR74, c[0x3][0x450] ;  /* 0x00c08a00ff4a77ac */ /* 0x000e620008000a00 */
[----:B------:R-:W-:-:S02]  /*ce50*/  FFMA R84, R53, UR76, R54 ;  /* 0x0000004c35547c23 */ /* 0x000fc40008000036 */
[----:B------:R-:W-:Y:S01]  /*ce60*/  STS.64 [UR4+0xf0], R56 ;  /* 0x0000f038ff007988 */ /* 0x000fe20008000a04 */
[----:B------:R-:W-:Y:S01]  /*ce70*/  FFMA R31, R52, UR76, -R31 ;  /* 0x0000004c341f7c23 */ /* 0x000fe2000800081f */
[----:B------:R-:W2:Y:S02]  /*ce80*/  LDCU.64 UR76, c[0x3][0x550] ;  /* 0x00c0aa00ff4c77ac */ /* 0x000ea40008000a00 */
[----:B------:R-:W5:Y:S04]  /*ce90*/  LDS.64 R54, [UR4+0x108] ;  /* 0x00010804ff367984 */ /* 0x000f680008000a00 */
[----:B------:R-:W5:Y:S01]  /*cea0*/  LDS.64 R56, [UR4+0x110] ;  /* 0x00011004ff387984 */ /* 0x000f620008000a00 */
[----:B---3--:R-:W-:Y:S01]  /*ceb0*/  FADD R59, R82, R59 ;  /* 0x0000003b523b7221 */ /* 0x008fe20000000000 */
[----:B0-----:R-:W-:Y:S01]  /*cec0*/  FADD R50, R50, R63 ;  /* 0x0000003f32327221 */ /* 0x001fe20000000000 */
[----:B-1----:R-:W-:Y:S01]  /*ced0*/  FMUL R93, R53, UR75 ;  /* 0x0000004b355d7c20 */ /* 0x002fe20008400000 */
[----:B------:R-:W-:Y:S01]  /*cee0*/  FMUL R94, R52, UR75 ;  /* 0x0000004b345e7c20 */ /* 0x000fe20008400000 */
[----:B----4-:R-:W-:Y:S01]  /*cef0*/  FADD R48, R79, R48 ;  /* 0x000000304f307221 */ /* 0x010fe20000000000 */
[----:B------:R-:W-:Y:S01]  /*cf00*/  FADD R49, R76, R49 ;  /* 0x000000314c317221 */ /* 0x000fe20000000000 */
[----:B------:R-:W-:Y:S01]  /*cf10*/  FADD R51, R51, R62 ;  /* 0x0000003e33337221 */ /* 0x000fe20000000000 */
[C---:B------:R-:W-:Y:S01]  /*cf20*/  FFMA R93, R52.reuse, UR74, -R93 ;  /* 0x0000004a345d7c23 */ /* 0x040fe2000800085d */
[C---:B------:R-:W-:Y:S01]  /*cf30*/  FFMA R94, R53.reuse, UR74, R94 ;  /* 0x0000004a355e7c23 */ /* 0x040fe2000800005e */
[C---:B--2---:R-:W-:Y:S01]  /*cf40*/  FMUL R75, R53.reuse, UR77 ;  /* 0x0000004d354b7c20 */ /* 0x044fe20008400000 */
[C---:B------:R-:W-:Y:S01]  /*cf50*/  FMUL R82, R52.reuse, UR77 ;  /* 0x0000004d34527c20 */ /* 0x040fe20008400000 */
[----:B------:R-:W0:Y:S01]  /*cf60*/  LDCU.64 UR74, c[0x3][0x650] ;  /* 0x00c0ca00ff4a77ac */ /* 0x000e220008000a00 */
[----:B------:R-:W-:Y:S01]  /*cf70*/  STS.64 [UR4+0x118], R48 ;  /* 0x00011830ff007988 */ /* 0x000fe20008000a04 */
[----:B------:R-:W-:Y:S01]  /*cf80*/  FFMA R75, R52, UR76, -R75 ;  /* 0x0000004c344b7c23 */ /* 0x000fe2000800084b */
[----:B------:R-:W-:Y:S01]  /*cf90*/  FFMA R82, R53, UR76, R82 ;  /* 0x0000004c35527c23 */ /* 0x000fe20008000052 */
[----:B------:R-:W1:Y:S01]  /*cfa0*/  LDCU.64 UR76, c[0x3][0x750] ;  /* 0x00c0ea00ff4c77ac */ /* 0x000e620008000a00 */
[----:B------:R-:W-:Y:S04]  /*cfb0*/  STS.64 [UR4+0x120], R50 ;  /* 0x00012032ff007988 */ /* 0x000fe80008000a04 */
[----:B------:R-:W2:Y:S04]  /*cfc0*/  LDS.64 R48, [UR4+0x148] ;  /* 0x00014804ff307984 */ /* 0x000ea80008000a00 */
[----:B------:R-:W3:Y:S01]  /*cfd0*/  LDS.64 R50, [UR4+0x50] ;  /* 0x00005004ff327984 */ /* 0x000ee20008000a00 */
[----:B------:R-:W-:-:S03]  /*cfe0*/  FADD R58, R89, R58 ;  /* 0x0000003a593a7221 */ /* 0x000fc60000000000 */
[----:B------:R-:W-:Y:S01]  /*cff0*/  STS.64 [UR4+0x100], R60 ;  /* 0x0001003cff007988 */ /* 0x000fe20008000a04 */
[----:B0-----:R-:W-:Y:S01]  /*d000*/  FMUL R89, R53, UR75 ;  /* 0x0000004b35597c20 */ /* 0x001fe20008400000 */
[----:B------:R-:W-:Y:S01]  /*d010*/  FMUL R78, R52, UR75 ;  /* 0x0000004b344e7c20 */ /* 0x000fe20008400000 */
[----:B-----5:R-:W-:Y:S01]  /*d020*/  FADD R54, R69, R54 ;  /* 0x0000003645367221 */ /* 0x020fe20000000000 */
[----:B------:R-:W-:Y:S01]  /*d030*/  FADD R55, R74, R55 ;  /* 0x000000374a377221 */ /* 0x000fe20000000000 */
[----:B------:R0:W-:Y:S01]  /*d040*/  STS.64 [UR4+0xf8], R58 ;  /* 0x0000f83aff007988 */ /* 0x0001e20008000a04 */
[----:B------:R-:W-:Y:S01]  /*d050*/  FFMA R69, R52, UR74, -R89 ;  /* 0x0000004a34457c23 */ /* 0x000fe20008000859 */
[----:B------:R-:W-:Y:S01]  /*d060*/  FADD R56, R56, R33 ;  /* 0x0000002138387221 */ /* 0x000fe20000000000 */
[C---:B------:R-:W-:Y:S01]  /*d070*/  FFMA R74, R53.reuse, UR74, R78 ;  /* 0x0000004a354a7c23 */ /* 0x040fe2000800004e */
[----:B-1----:R-:W-:Y:S01]  /*d080*/  FMUL R33, R53, UR77 ;  /* 0x0000004d35217c20 */ /* 0x002fe20008400000 */
[----:B------:R-:W1:Y:S01]  /*d090*/  LDCU.64 UR74, c[0x3][0x850] ;  /* 0x00c10a00ff4a77ac */ /* 0x000e620008000a00 */
[----:B------:R-:W-:Y:S01]  /*d0a0*/  FADD R57, R57, R68 ;  /* 0x0000004439397221 */ /* 0x000fe20000000000 */
[----:B------:R-:W4:Y:S01]  /*d0b0*/  LDS.64 R62, [UR4+0x130] ;  /* 0x00013004ff3e7984 */ /* 0x000f220008000a00 */
[C---:B0-----:R-:W-:Y:S01]  /*d0c0*/  FMUL R58, R52.reuse, UR77 ;  /* 0x0000004d343a7c20 */ /* 0x041fe20008400000 */
[----:B------:R-:W-:-:S02]  /*d0d0*/  FFMA R33, R52, UR76, -R33 ;  /* 0x0000004c34217c23 */ /* 0x000fc40008000821 */
[----:B------:R-:W0:Y:S01]  /*d0e0*/  LDS.64 R60, [UR4+0x128] ;  /* 0x00012804ff3c7984 */ /* 0x000e220008000a00 */
[C---:B------:R-:W-:Y:S01]  /*d0f0*/  FFMA R68, R53.reuse, UR76, R58 ;  /* 0x0000004c35447c23 */ /* 0x040fe2000800003a */
[----:B------:R-:W5:Y:S02]  /*d100*/  LDCU.64 UR76, c[0x3][0x950] ;  /* 0x00c12a00ff4c77ac */ /* 0x000f640008000a00 */
[----:B------:R-:W-:Y:S04]  /*d110*/  STS.64 [UR4+0x108], R54 ;  /* 0x00010836ff007988 */ /* 0x000fe80008000a04 */
[----:B------:R-:W0:Y:S01]  /*d120*/  LDS.64 R54, [UR4+0x138] ;  /* 0x00013804ff367984 */ /* 0x000e220008000a00 */
[----:B-1----:R-:W-:Y:S01]  /*d130*/  FMUL R89, R53, UR75 ;  /* 0x0000004b35597c20 */ /* 0x002fe20008400000 */
[----:B------:R-:W-:Y:S01]  /*d140*/  FMUL R78, R52, UR75 ;  /* 0x0000004b344e7c20 */ /* 0x000fe20008400000 */
[----:B--2---:R-:W-:-:S02]  /*d150*/  FADD R49, R64, R49 ;  /* 0x0000003140317221 */ /* 0x004fc40000000000 */
[----:B------:R-:W-:Y:S01]  /*d160*/  FFMA R89, R52, UR74, -R89 ;  /* 0x0000004a34597c23 */ /* 0x000fe20008000859 */
[C---:B------:R-:W-:Y:S01]  /*d170*/  FFMA R78, R53.reuse, UR74, R78 ;  /* 0x0000004a354e7c23 */ /* 0x040fe2000800004e */
[----:B------:R-:W1:Y:S01]  /*d180*/  LDCU.64 UR74, c[0x3][0xa50] ;  /* 0x00c14a00ff4a77ac */ /* 0x000e620008000a00 */
[----:B---3--:R-:W-:Y:S02]  /*d190*/  FADD R50, R50, R65 ;  /* 0x0000004132327221 */ /* 0x008fe40000000000 */
[----:B------:R-:W2:Y:S01]  /*d1a0*/  LDS.64 R64, [UR4+0x68] ;  /* 0x00006804ff407984 */ /* 0x000ea20008000a00 */
[----:B-----5:R-:W-:Y:S01]  /*d1b0*/  FMUL R79, R53, UR77 ;  /* 0x0000004d354f7c20 */ /* 0x020fe20008400000 */
[----:B------:R-:W-:-:S03]  /*d1c0*/  FMUL R76, R52, UR77 ;  /* 0x0000004d344c7c20 */ /* 0x000fc60008400000 */
[C---:B------:R-:W-:Y:S01]  /*d1d0*/  FFMA R79, R52.reuse, UR76, -R79 ;  /* 0x0000004c344f7c23 */ /* 0x040fe2000800084f */
[C---:B------:R-:W-:Y:S01]  /*d1e0*/  FFMA R76, R53.reuse, UR76, R76 ;  /* 0x0000004c354c7c23 */ /* 0x040fe2000800004c */
[----:B------:R-:W3:Y:S01]  /*d1f0*/  LDCU.64 UR76, c[0x3][0xb50] ;  /* 0x00c16a00ff4c77ac */ /* 0x000ee20008000a00 */
[----:B------:R-:W-:Y:S04]  /*d200*/  STS.64 [UR4+0x110], R56 ;  /* 0x00011038ff007988 */ /* 0x000fe80008000a04 */
[----:B------:R-:W5:Y:S01]  /*d210*/  LDS.64 R56, [UR4+0x140] ;  /* 0x00014004ff387984 */ /* 0x000f620008000a00 */
[----:B-1----:R-:W-:Y:S01]  /*d220*/  FMUL R59, R53, UR75 ;  /* 0x0000004b353b7c20 */ /* 0x002fe20008400000 */
[----:B------:R-:W-:Y:S01]  /*d230*/  FMUL R58, R52, UR75 ;  /* 0x0000004b343a7c20 */ /* 0x000fe20008400000 */
[----:B----4-:R-:W-:Y:S01]  /*d240*/  FADD R62, R62, R73 ;  /* 0x000000493e3e7221 */ /* 0x010fe20000000000 */
[----:B0-----:R-:W-:Y:S01]  /*d250*/  FADD R61, R92, R61 ;  /* 0x0000003d5c3d7221 */ /* 0x001fe20000000000 */
[C---:B------:R-:W-:Y:S01]  /*d260*/  FFMA R73, R52.reuse, UR74, -R59 ;  /* 0x0000004a34497c23 */ /* 0x040fe2000800083b */
[----:B------:R-:W-:Y:S01]  /*d270*/  FADD R63, R63, R72 ;  /* 0x000000483f3f7221 */ /* 0x000fe20000000000 */
[----:B------:R-:W-:Y:S01]  /*d280*/  FFMA R72, R53, UR74, R58 ;  /* 0x0000004a35487c23 */ /* 0x000fe2000800003a */
[----:B------:R-:W-:Y:S01]  /*d290*/  FADD R60, R95, R60 ;  /* 0x0000003c5f3c7221 */ /* 0x000fe20000000000 */
[----:B------:R-:W-:Y:S01]  /*d2a0*/  P2R R19, PR, RZ, 0x1 ;  /* 0x00000001ff137803 */ /* 0x000fe20000000000 */
[----:B---3--:R-:W-:Y:S01]  /*d2b0*/  FMUL R59, R53, UR77 ;  /* 0x0000004d353b7c20 */ /* 0x008fe20008400000 */
[C---:B------:R-:W-:Y:S01]  /*d2c0*/  FMUL R92, R52.reuse, UR77 ;  /* 0x0000004d345c7c20 */ /* 0x040fe20008400000 */
[----:B------:R-:W-:Y:S01]  /*d2d0*/  FADD R58, R77, R54 ;  /* 0x000000364d3a7221 */ /* 0x000fe20000000000 */
[----:B------:R-:W-:Y:S01]  /*d2e0*/  FADD R48, R85, R48 ;  /* 0x0000003055307221 */ /* 0x000fe20000000000 */
[----:B------:R-:W-:Y:S01]  /*d2f0*/  FFMA R77, R52, UR76, -R59 ;  /* 0x0000004c344d7c23 */ /* 0x000fe2000800083b */
[----:B------:R-:W-:Y:S01]  /*d300*/  FFMA R92, R53, UR76, R92 ;  /* 0x0000004c355c7c23 */ /* 0x000fe2000800005c */
[----:B------:R-:W0:Y:S01]  /*d310*/  LDCU.64 UR76, c[0x3][0xd50] ;  /* 0x00c1aa00ff4c77ac */ /* 0x000e220008000a00 */
[----:B------:R0:W-:Y:S01]  /*d320*/  STS.64 [UR4+0x128], R60 ;  /* 0x0001283cff007988 */ /* 0x0001e20008000a04 */
[----:B------:R-:W1:Y:S01]  /*d330*/  LDCU.64 UR74, c[0x3][0xc50] ;  /* 0x00c18a00ff4a77ac */ /* 0x000e620008000a00 */
[----:B--2---:R-:W-:Y:S01]  /*d340*/  FADD R64, R31, R64 ;  /* 0x000000401f407221 */ /* 0x004fe20000000000 */
[----:B------:R-:W-:-:S04]  /*d350*/  IADD3 R31, PT, PT, R20, R7, RZ ;  /* 0x00000007141f7210 */ /* 0x000fc80007ffe0ff */
[----:B------:R-:W-:Y:S01]  /*d360*/  ISETP.GE.AND P0, PT, R31, UR5, PT ;  /* 0x000000051f007c0c */ /* 0x000fe2000bf06270 */
[----:B0-----:R-:W-:Y:S01]  /*d370*/  FMUL R61, R53, UR77 ;  /* 0x0000004d353d7c20 */ /* 0x001fe20008400000 */
[C---:B------:R-:W-:Y:S01]  /*d380*/  FMUL R60, R52.reuse, UR77 ;  /* 0x0000004d343c7c20 */ /* 0x040fe20008400000 */
[----:B-----5:R-:W-:Y:S02]  /*d390*/  FADD R57, R57, R88 ;  /* 0x0000005839397221 */ /* 0x020fe40000000000 */
[C---:B------:R-:W-:Y:S01]  /*d3a0*/  FFMA R85, R52.reuse, UR76, -R61 ;  /* 0x0000004c34557c23 */ /* 0x040fe2000800083d */
[C---:B------:R-:W-:Y:S01]  /*d3b0*/  FFMA R88, R53.reuse, UR76, R60 ;  /* 0x0000004c35587c23 */ /* 0x040fe2000800003c */
[----:B------:R0:W-:Y:S01]  /*d3c0*/  STS.64 [UR4+0x148], R48 ;  /* 0x00014830ff007988 */ /* 0x0001e20008000a04 */
[----:B------:R-:W-:Y:S01]  /*d3d0*/  CS2R R60, SRZ ;  /* 0x00000000003c7805 */ /* 0x000fe2000001ff00 */
[----:B-1----:R-:W-:Y:S01]  /*d3e0*/  FMUL R54, R52, UR75 ;  /* 0x0000004b34367c20 */ /* 0x002fe20008400000 */
[----:B------:R-:W-:Y:S01]  /*d3f0*/  FADD R59, R90, R55 ;  /* 0x000000375a3b7221 */ /* 0x000fe20000000000 */
[----:B------:R-:W-:Y:S01]  /*d400*/  STS.64 [UR4+0x130], R62 ;  /* 0x0001303eff007988 */ /* 0x000fe20008000a04 */
[----:B------:R-:W-:Y:S01]  /*d410*/  FMUL R95, R53, UR75 ;  /* 0x0000004b355f7c20 */ /* 0x000fe20008400000 */
[----:B------:R-:W-:Y:S01]  /*d420*/  FADD R56, R56, R87 ;  /* 0x0000005738387221 */ /* 0x000fe20000000000 */
[----:B------:R-:W1:Y:S01]  /*d430*/  LDCU.64 UR76, c[0x3][0xf50] ;  /* 0x00c1ea00ff4c77ac */ /* 0x000e620008000a00 */
[----:B0-----:R-:W-:-:S04]  /*d440*/  IMAD.WIDE R48, R31, 0x8, R110 ;  /* 0x000000081f307825 */ /* 0x001fc800078e026e */
[----:B------:R-:W-:Y:S01]  /*d450*/  FFMA R90, R53, UR74, R54 ;  /* 0x0000004a355a7c23 */ /* 0x000fe20008000036 */
[----:B------:R-:W-:Y:S04]  /*d460*/  LDS.64 R62, [UR4+0x60] ;  /* 0x00006004ff3e7984 */ /* 0x000fe80008000a00 */
[----:B------:R-:W2:Y:S04]  /*d470*/  @!P0 LDG.E.64 R60, desc[UR6][R48.64] ;  /* 0x00000006303c8981 */ /* 0x000ea8000c1e1b00 */
[----:B------:R-:W0:Y:S01]  /*d480*/  LDS.64 R54, [UR4+0x58] ;  /* 0x00005804ff367984 */ /* 0x000e220008000a00 */
[----:B------:R-:W-:Y:S01]  /*d490*/  FFMA R87, R52, UR74, -R95 ;  /* 0x0000004a34577c23 */ /* 0x000fe2000800085f */
[----:B------:R-:W3:Y:S02]  /*d4a0*/  LDCU.64 UR74, c[0x3][0xe50] ;  /* 0x00c1ca00ff4a77ac */ /* 0x000ee40008000a00 */
[----:B------:R3:W-:Y:S01]  /*d4b0*/  STS.64 [UR4+0x138], R58 ;  /* 0x0001383aff007988 */ /* 0x0007e20008000a04 */
[----:B------:R-:W-:-:S03]  /*d4c0*/  FADD R51, R51, R80 ;  /* 0x0000005033337221 */ /* 0x000fc60000000000 */
[----:B------:R1:W-:Y:S01]  /*d4d0*/  STS.64 [UR4+0x140], R56 ;  /* 0x00014038ff007988 */ /* 0x0003e20008000a04 */
[----:B---3--:R-:W-:Y:S01]  /*d4e0*/  FMUL R59, R53, UR75 ;  /* 0x0000004b353b7c20 */ /* 0x008fe20008400000 */
[----:B------:R-:W-:-:S04]  /*d4f0*/  FMUL R58, R52, UR75 ;  /* 0x0000004b343a7c20 */ /* 0x000fc80008400000 */
[C---:B------:R-:W-:Y:S01]  /*d500*/  FFMA R80, R53.reuse, UR74, R58 ;  /* 0x0000004a35507c23 */ /* 0x040fe2000800003a */
[----:B-1----:R-:W-:Y:S01]  /*d510*/  FMUL R57, R53, UR77 ;  /* 0x0000004d35397c20 */ /* 0x002fe20008400000 */
[C---:B------:R-:W-:Y:S01]  /*d520*/  FMUL R56, R52.reuse, UR77 ;  /* 0x0000004d34387c20 */ /* 0x040fe20008400000 */
[----:B------:R-:W-:Y:S04]  /*d530*/  STS.64 [UR4+0x50], R50 ;  /* 0x00005032ff007988 */ /* 0x000fe80008000a04 */
[----:B------:R-:W1:Y:S01]  /*d540*/  LDS.64 R50, [UR4+0x70] ;  /* 0x00007004ff327984 */ /* 0x000e620008000a00 */
[----:B0-----:R-:W-:Y:S01]  /*d550*/  FADD R54, R81, R54 ;  /* 0x0000003651367221 */ /* 0x001fe20000000000 */
[----:B------:R-:W-:Y:S01]  /*d560*/  FFMA R81, R52, UR74, -R59 ;  /* 0x0000004a34517c23 */ /* 0x000fe2000800083b */
[----:B------:R-:W0:Y:S01]  /*d570*/  LDCU.64 UR74, c[0x3][0x1050] ;  /* 0x00c20a00ff4a77ac */ /* 0x000e220008000a00 */
[----:B------:R-:W-:Y:S01]  /*d580*/  FADD R55, R96, R55 ;  /* 0x0000003760377221 */ /* 0x000fe20000000000 */
[----:B------:R-:W-:Y:S01]  /*d590*/  FADD R62, R62, R83 ;  /* 0x000000533e3e7221 */ /* 0x000fe20000000000 */
[----:B------:R-:W-:Y:S01]  /*d5a0*/  FADD R63, R63, R86 ;  /* 0x000000563f3f7221 */ /* 0x000fe20000000000 */
[C---:B------:R-:W-:Y:S01]  /*d5b0*/  FFMA R83, R52.reuse, UR76, -R57 ;  /* 0x0000004c34537c23 */ /* 0x040fe20008000839 */
[C---:B------:R-:W-:Y:S01]  /*d5c0*/  FFMA R86, R53.reuse, UR76, R56 ;  /* 0x0000004c35567c23 */ /* 0x040fe20008000038 */
[----:B------:R-:W-:Y:S01]  /*d5d0*/  STS.64 [UR4+0x58], R54 ;  /* 0x00005836ff007988 */ /* 0x000fe20008000a04 */
[----:B------:R-:W3:Y:S03]  /*d5e0*/  LDCU.64 UR76, c[0x3][0x1150] ;  /* 0x00c22a00ff4c77ac */ /* 0x000ee60008000a00 */
[----:B------:R-:W4:Y:S04]  /*d5f0*/  LDS.64 R54, [UR4+0x78] ;  /* 0x00007804ff367984 */ /* 0x000f280008000a00 */
[----:B------:R-:W5:Y:S01]  /*d600*/  LDS.64 R56, [UR4+0x80] ;  /* 0x00008004ff387984 */ /* 0x000f620008000a00 */
[----:B0-----:R-:W-:Y:S01]  /*d610*/  FMUL R107, R53, UR75 ;  /* 0x0000004b356b7c20 */ /* 0x001fe20008400000 */
[----:B------:R-:W-:-:S02]  /*d620*/  FMUL R108, R52, UR75 ;  /* 0x0000004b346c7c20 */ /* 0x000fc40008400000 */
[----:B------:R-:W0:Y:S01]  /*d630*/  LDS.64 R58, [UR4+0x88] ;  /* 0x00008804ff3a7984 */ /* 0x000e220008000a00 */
[----:B------:R-:W-:Y:S01]  /*d640*/  FFMA R107, R52, UR74, -R107 ;  /* 0x0000004a346b7c23 */ /* 0x000fe2000800086b */
[C---:B------:R-:W-:Y:S01]  /*d650*/  FFMA R108, R53.reuse, UR74, R108 ;  /* 0x0000004a356c7c23 */ /* 0x040fe2000800006c */
[----:B------:R-:W4:Y:S01]  /*d660*/  LDCU.64 UR74, c[0x3][0x1250] ;  /* 0x00c24a00ff4a77ac */ /* 0x000f220008000a00 */
[----:B------:R-:W-:Y:S01]  /*d670*/  FADD R65, R84, R65 ;  /* 0x0000004154417221 */ /* 0x000fe20000000000 */
[----:B---3--:R-:W-:Y:S01]  /*d680*/  FMUL R31, R53, UR77 ;  /* 0x0000004d351f7c20 */ /* 0x008fe20008400000 */
[----:B------:R-:W-:-:S03]  /*d690*/  FMUL R84, R52, UR77 ;  /* 0x0000004d34547c20 */ /* 0x000fc60008400000 */
[----:B------:R-:W-:Y:S01]  /*d6a0*/  FFMA R31, R52, UR76, -R31 ;  /* 0x0000004c341f7c23 */ /* 0x000fe2000800081f */
[----:B------:R-:W-:Y:S01]  /*d6b0*/  FFMA R84, R53, UR76, R84 ;  /* 0x0000004c35547c23 */ /* 0x000fe20008000054 */
[----:B------:R-:W3:Y:S01]  /*d6c0*/  LDCU.64 UR76, c[0x3][0x1350] ;  /* 0x00c26a00ff4c77ac */ /* 0x000ee20008000a00 */
[----:B-1----:R-:W-:Y:S01]  /*d6d0*/  FADD R50, R50, R93 ;  /* 0x0000005d32327221 */ /* 0x002fe20000000000 */
[----:B------:R-:W-:Y:S01]  /*d6e0*/  FADD R51, R51, R94 ;  /* 0x0000005e33337221 */ /* 0x000fe20000000000 */
[----:B----4-:R-:W-:Y:S01]  /*d6f0*/  FMUL R97, R53, UR75 ;  /* 0x0000004b35617c20 */ /* 0x010fe20008400000 */
[----:B------:R-:W-:-:S03]  /*d700*/  FMUL R106, R52, UR75 ;  /* 0x0000004b346a7c20 */ /* 0x000fc60008400000 */
[----:B------:R-:W-:Y:S01]  /*d710*/  FFMA R97, R52, UR74, -R97 ;  /* 0x0000004a34617c23 */ /* 0x000fe20008000861 */
[----:B------:R-:W-:Y:S01]  /*d720*/  FFMA R106, R53, UR74, R106 ;  /* 0x0000004a356a7c23 */ /* 0x000fe2000800006a */
[----:B------:R-:W1:Y:S01]  /*d730*/  LDCU.64 UR74, c[0x3][0x1450] ;  /* 0x00c28a00ff4a77ac */ /* 0x000e620008000a00 */
[----:B------:R-:W-:Y:S01]  /*d740*/  FADD R54, R75, R54 ;  /* 0x000000364b367221 */ /* 0x000fe20000000000 */
[----:B------:R-:W-:Y:S01]  /*d750*/  FADD R55, R82, R55 ;  /* 0x0000003752377221 */ /* 0x000fe20000000000 */
[----:B------:R-:W-:Y:S01]  /*d760*/  STS.64 [UR4+0x70], R50 ;  /* 0x00007032ff007988 */ /* 0x000fe20008000a04 */
[----:B-----5:R-:W-:Y:S01]  /*d770*/  FADD R56, R56, R69 ;  /* 0x0000004538387221 */ /* 0x020fe20000000000 */
[----:B------:R-:W-:Y:S02]  /*d780*/  FADD R57, R57, R74 ;  /* 0x0000004a39397221 */ /* 0x000fe40000000000 */
[----:B------:R-:W4:Y:S04]  /*d790*/  LDS.64 R50, [UR4+0x90] ;  /* 0x00009004ff327984 */ /* 0x000f280008000a00 */
[----:B------:R-:W-:Y:S04]  /*d7a0*/  STS.64 [UR4+0x78], R54 ;  /* 0x00007836ff007988 */ /* 0x000fe80008000a04 */
[----:B------:R-:W5:Y:S04]  /*d7b0*/  LDS.64 R54, [UR4+0x98] ;  /* 0x00009804ff367984 */ /* 0x000f680008000a00 */
[----:B------:R-:W-:Y:S04]  /*d7c0*/  STS.64 [UR4+0x80], R56 ;  /* 0x00008038ff007988 */ /* 0x000fe80008000a04 */
[----:B------:R-:W5:Y:S01]  /*d7d0*/  LDS.64 R56, [UR4+0xa8] ;  /* 0x0000a804ff387984 */ /* 0x000f620008000a00 */
[----:B---3--:R-:W-:Y:S01]  /*d7e0*/  FMUL R75, R53, UR77 ;  /* 0x0000004d354b7c20 */ /* 0x008fe20008400000 */
[----:B------:R-:W-:-:S02]  /*d7f0*/  FMUL R82, R52, UR77 ;  /* 0x0000004d34527c20 */ /* 0x000fc40008400000 */
[----:B------:R1:W-:Y:S01]  /*d800*/  STS.64 [UR4+0x60], R62 ;  /* 0x0000603eff007988 */ /* 0x0003e20008000a04 */
[----:B------:R-:W-:Y:S01]  /*d810*/  FFMA R75, R52, UR76, -R75 ;  /* 0x0000004c344b7c23 */ /* 0x000fe2000800084b */
[----:B------:R-:W-:Y:S01]  /*d820*/  FFMA R82, R53, UR76, R82 ;  /* 0x0000004c35527c23 */ /* 0x000fe20008000052 */
[----:B------:R-:W3:Y:S01]  /*d830*/  LDCU.64 UR76, c[0x3][0x1550] ;  /* 0x00c2aa00ff4c77ac */ /* 0x000ee20008000a00 */
[----:B0-----:R-:W-:Y:S01]  /*d840*/  FADD R58, R33, R58 ;  /* 0x0000003a213a7221 */ /* 0x001fe20000000000 */
[----:B------:R-:W-:Y:S01]  /*d850*/  FADD R59, R68, R59 ;  /* 0x0000003b443b7221 */ /* 0x000fe20000000000 */
[----:B-1----:R-:W-:Y:S01]  /*d860*/  FMUL R63, R53, UR75 ;  /* 0x0000004b353f7c20 */ /* 0x002fe20008400000 */
[----:B------:R-:W-:-:S03]  /*d870*/  FMUL R62, R52, UR75 ;  /* 0x0000004b343e7c20 */ /* 0x000fc60008400000 */
[C---:B------:R-:W-:Y:S01]  /*d880*/  FFMA R33, R52.reuse, UR74, -R63 ;  /* 0x0000004a34217c23 */ /* 0x040fe2000800083f */
[C---:B------:R-:W-:Y:S01]  /*d890*/  FFMA R68, R53.reuse, UR74, R62 ;  /* 0x0000004a35447c23 */ /* 0x040fe2000800003e */
[----:B------:R-:W0:Y:S01]  /*d8a0*/  LDCU.64 UR74, c[0x3][0x1650] ;  /* 0x00c2ca00ff4a77ac */ /* 0x000e220008000a00 */
[----:B------:R-:W1:Y:S01]  /*d8b0*/  LDS.64 R62, [UR4+0xa0] ;  /* 0x0000a004ff3e7984 */ /* 0x000e620008000a00 */
[C---:B---3--:R-:W-:Y:S01]  /*d8c0*/  FMUL R69, R53.reuse, UR77 ;  /* 0x0000004d35457c20 */ /* 0x048fe20008400000 */
[C---:B------:R-:W-:Y:S02]  /*d8d0*/  FMUL R74, R52.reuse, UR77 ;  /* 0x0000004d344a7c20 */ /* 0x040fe40008400000 */
[----:B------:R0:W-:Y:S01]  /*d8e0*/  STS.64 [UR4+0x68], R64 ;  /* 0x00006840ff007988 */ /* 0x0001e20008000a04 */
[----:B------:R-:W-:Y:S01]  /*d8f0*/  FFMA R69, R52, UR76, -R69 ;  /* 0x0000004c34457c23 */ /* 0x000fe20008000845 */
[----:B------:R-:W-:Y:S01]  /*d900*/  FFMA R74, R53, UR76, R74 ;  /* 0x0000004c354a7c23 */ /* 0x000fe2000800004a */
[----:B------:R-:W3:Y:S01]  /*d910*/  LDCU.64 UR76, c[0x3][0x1750] ;  /* 0x00c2ea00ff4c77ac */ /* 0x000ee20008000a00 */
[----:B----4-:R-:W-:Y:S01]  /*d920*/  FADD R50, R50, R89 ;  /* 0x0000005932327221 */ /* 0x010fe20000000000 */
[----:B------:R-:W-:Y:S01]  /*d930*/  FADD R51, R51, R78 ;  /* 0x0000004e33337221 */ /* 0x000fe20000000000 */
[----:B0-----:R-:W-:Y:S01]  /*d940*/  FMUL R65, R53, UR75 ;  /* 0x0000004b35417c20 */ /* 0x001fe20008400000 */
[----:B------:R-:W-:Y:S01]  /*d950*/  FMUL R64, R52, UR75 ;  /* 0x0000004b34407c20 */ /* 0x000fe20008400000 */
[----:B-----5:R-:W-:-:S02]  /*d960*/  FADD R55, R76, R55 ;  /* 0x000000374c377221 */ /* 0x020fc40000000000 */
[----:B------:R-:W-:Y:S01]  /*d970*/  FFMA R89, R52, UR74, -R65 ;  /* 0x0000004a34597c23 */ /* 0x000fe20008000841 */
[----:B------:R-:W-:Y:S01]  /*d980*/  FFMA R78, R53, UR74, R64 ;  /* 0x0000004a354e7c23 */ /* 0x000fe20008000040 */
[----:B------:R-:W0:Y:S01]  /*d990*/  LDCU.64 UR74, c[0x3][0x1850] ;  /* 0x00c30a00ff4a77ac */ /* 0x000e220008000a00 */
[----:B------:R-:W-:Y:S01]  /*d9a0*/  FADD R76, R77, R56 ;  /* 0x000000384d4c7221 */ /* 0x000fe20000000000 */
[----:B------:R-:W-:Y:S01]  /*d9b0*/  FADD R77, R92, R57 ;  /* 0x000000395c4d7221 */ /* 0x000fe20000000000 */
[----:B------:R3:W-:Y:S04]  /*d9c0*/  STS.64 [UR4+0x88], R58 ;  /* 0x0000883aff007988 */ /* 0x0007e80008000a04 */
[----:B------:R-:W4:Y:S04]  /*d9d0*/  LDS.64 R56, [UR4+0xb0] ;  /* 0x0000b004ff387984 */ /* 0x000f280008000a00 */
[----:B------:R-:W5:Y:S01]  /*d9e0*/  LDS.64 R64, [UR4+0xc0] ;  /* 0x0000c004ff407984 */ /* 0x000f620008000a00 */
[----:B---3--:R-:W-:Y:S01]  /*d9f0*/  FMUL R59, R53, UR77 ;  /* 0x0000004d353b7c20 */ /* 0x008fe20008400000 */
[----:B------:R-:W-:Y:S01]  /*da00*/  FMUL R58, R52, UR77 ;  /* 0x0000004d343a7c20 */ /* 0x000fe20008400000 */
[----:B-1----:R-:W-:Y:S01]  /*da10*/  FADD R62, R62, R73 ;  /* 0x000000493e3e7221 */ /* 0x002fe20000000000 */
[----:B------:R-:W-:Y:S01]  /*da20*/  FADD R63, R63, R72 ;  /* 0x000000483f3f7221 */ /* 0x000fe20000000000 */
[C---:B------:R-:W-:Y:S01]  /*da30*/  FFMA R73, R52.reuse, UR76, -R59 ;  /* 0x0000004c34497c23 */ /* 0x040fe2000800083b */
[C---:B------:R-:W-:Y:S01]  /*da40*/  FFMA R72, R53.reuse, UR76, R58 ;  /* 0x0000004c35487c23 */ /* 0x040fe2000800003a */
[C---:B0-----:R-:W-:Y:S01]  /*da50*/  FMUL R95, R53.reuse, UR75 ;  /* 0x0000004b355f7c20 */ /* 0x041fe20008400000 */
[C---:B------:R-:W-:Y:S01]  /*da60*/  FMUL R96, R52.reuse, UR75 ;  /* 0x0000004b34607c20 */ /* 0x040fe20008400000 */
[----:B------:R-:W0:Y:S01]  /*da70*/  LDCU.64 UR76, c[0x3][0x1950] ;  /* 0x00c32a00ff4c77ac */ /* 0x000e220008000a00 */
[----:B------:R-:W1:Y:S01]  /*da80*/  LDS.64 R58, [UR4+0xb8] ;  /* 0x0000b804ff3a7984 */ /* 0x000e620008000a00 */
[C---:B------:R-:W-:Y:S01]  /*da90*/  FFMA R95, R52.reuse, UR74, -R95 ;  /* 0x0000004a345f7c23 */ /* 0x040fe2000800085f */
[----:B------:R-:W-:Y:S01]  /*daa0*/  FFMA R96, R53, UR74, R96 ;  /* 0x0000004a35607c23 */ /* 0x000fe20008000060 */
[----:B------:R-:W3:Y:S01]  /*dab0*/  LDCU.64 UR74, c[0x3][0x1a50] ;  /* 0x00c34a00ff4a77ac */ /* 0x000ee20008000a00 */
[----:B------:R-:W-:Y:S01]  /*dac0*/  FADD R54, R79, R54 ;  /* 0x000000364f367221 */ /* 0x000fe20000000000 */
[----:B------:R3:W-:Y:S04]  /*dad0*/  STS.64 [UR4+0x90], R50 ;  /* 0x00009032ff007988 */ /* 0x0007e80008000a04 */
[----:B------:R-:W-:Y:S04]  /*dae0*/  STS.64 [UR4+0x98], R54 ;  /* 0x00009836ff007988 */ /* 0x000fe80008000a04 */
[----:B------:R-:W1:Y:S01]  /*daf0*/  LDS.64 R54, [UR4+0xc8] ;  /* 0x0000c804ff367984 */ /* 0x000e620008000a00 */
[----:B0-----:R-:W-:Y:S01]  /*db00*/  FMUL R79, R53, UR77 ;  /* 0x0000004d354f7c20 */ /* 0x001fe20008400000 */
[----:B------:R-:W-:-:S03]  /*db10*/  FMUL R92, R52, UR77 ;  /* 0x0000004d345c7c20 */ /* 0x000fc60008400000 */
[C---:B------:R-:W-:Y:S01]  /*db20*/  FFMA R79, R52.reuse, UR76, -R79 ;  /* 0x0000004c344f7c23 */ /* 0x040fe2000800084f */
[C---:B------:R-:W-:Y:S01]  /*db30*/  FFMA R92, R53.reuse, UR76, R92 ;  /* 0x0000004c355c7c23 */ /* 0x040fe2000800005c */
[----:B---3--:R-:W-:Y:S01]  /*db40*/  FMUL R51, R53, UR75 ;  /* 0x0000004b35337c20 */ /* 0x008fe20008400000 */
[----:B------:R-:W-:Y:S01]  /*db50*/  FMUL R50, R52, UR75 ;  /* 0x0000004b34327c20 */ /* 0x000fe20008400000 */
[----:B------:R-:W0:Y:S01]  /*db60*/  LDCU.64 UR76, c[0x3][0x1b50] ;  /* 0x00c36a00ff4c77ac */ /* 0x000e220008000a00 */
[----:B----4-:R-:W-:Y:S01]  /*db70*/  FADD R56, R56, R87 ;  /* 0x0000005738387221 */ /* 0x010fe20000000000 */
[----:B------:R-:W-:Y:S01]  /*db80*/  FADD R57, R57, R90 ;  /* 0x0000005a39397221 */ /* 0x000fe20000000000 */
[----:B------:R-:W-:Y:S01]  /*db90*/  FFMA R87, R52, UR74, -R51 ;  /* 0x0000004a34577c23 */ /* 0x000fe20008000833 */
[----:B------:R-:W-:Y:S01]  /*dba0*/  FFMA R90, R53, UR74, R50 ;  /* 0x0000004a355a7c23 */ /* 0x000fe20008000032 */
[----:B------:R-:W3:Y:S01]  /*dbb0*/  LDCU.64 UR74, c[0x3][0x1c50] ;  /* 0x00c38a00ff4a77ac */ /* 0x000ee20008000a00 */
[----:B-----5:R-:W-:Y:S01]  /*dbc0*/  FADD R64, R64, R81 ;  /* 0x0000005140407221 */ /* 0x020fe20000000000 */
[----:B------:R-:W-:Y:S01]  /*dbd0*/  FADD R65, R65, R80 ;  /* 0x0000005041417221 */ /* 0x000fe20000000000 */
[----:B------:R-:W-:Y:S04]  /*dbe0*/  STS.64 [UR4+0xa0], R62 ;  /* 0x0000a03eff007988 */ /* 0x000fe80008000a04 */
[----:B------:R-:W4:Y:S01]  /*dbf0*/  LDS.64 R62, [UR4+0xd8] ;  /* 0x0000d804ff3e7984 */ /* 0x000f220008000a00 */
[----:B-1----:R-:W-:Y:S01]  /*dc00*/  FADD R58, R85, R58 ;  /* 0x0000003a553a7221 */ /* 0x002fe20000000000 */
[----:B0-----:R-:W-:Y:S01]  /*dc10*/  FMUL R51, R53, UR77 ;  /* 0x0000004d35337c20 */ /* 0x001fe20008400000 */
[----:B------:R-:W-:Y:S01]  /*dc20*/  FMUL R50, R52, UR77 ;  /* 0x0000004d34327c20 */ /* 0x000fe20008400000 */
[----:B------:R-:W-:-:S02]  /*dc30*/  FADD R59, R88, R59 ;  /* 0x0000003b583b7221 */ /* 0x000fc40000000000 */
[C---:B------:R-:W-:Y:S01]  /*dc40*/  FFMA R81, R52.reuse, UR76, -R51 ;  /* 0x0000004c34517c23 */ /* 0x040fe20008000833 */
[C---:B------:R-:W-:Y:S01]  /*dc50*/  FFMA R80, R53.reuse, UR76, R50 ;  /* 0x0000004c35507c23 */ /* 0x040fe20008000032 */
[C---:B---3--:R-:W-:Y:S01]  /*dc60*/  FMUL R85, R53.reuse, UR75 ;  /* 0x0000004b35557c20 */ /* 0x048fe20008400000 */
[C---:B------:R-:W-:Y:S01]  /*dc70*/  FMUL R88, R52.reuse, UR75 ;  /* 0x0000004b34587c20 */ /* 0x040fe20008400000 */
[----:B------:R-:W0:Y:S01]  /*dc80*/  LDCU.64 UR76, c[0x3][0x1d50] ;  /* 0x00c3aa00ff4c77ac */ /* 0x000e220008000a00 */
[----:B------:R-:W1:Y:S01]  /*dc90*/  LDS.64 R50, [UR4+0xd0] ;  /* 0x0000d004ff327984 */ /* 0x000e620008000a00 */
[----:B------:R-:W-:Y:S01]  /*dca0*/  FFMA R85, R52, UR74, -R85 ;  /* 0x0000004a34557c23 */ /* 0x000fe20008000855 */
[----:B------:R-:W-:Y:S01]  /*dcb0*/  FFMA R88, R53, UR74, R88 ;  /* 0x0000004a35587c23 */ /* 0x000fe20008000058 */
[----:B------:R-:W3:Y:S01]  /*dcc0*/  LDCU.64 UR74, c[0x3][0x1e50] ;  /* 0x00c3ca00ff4a77ac */ /* 0x000ee20008000a00 */
[----:B------:R-:W-:Y:S01]  /*dcd0*/  FADD R54, R83, R54 ;  /* 0x0000003653367221 */ /* 0x000fe20000000000 */
[----:B------:R-:W-:Y:S01]  /*dce0*/  FADD R55, R86, R55 ;  /* 0x0000003756377221 */ /* 0x000fe20000000000 */
[----:B------:R-:W-:Y:S04]  /*dcf0*/  STS.64 [UR4+0xb8], R58 ;  /* 0x0000b83aff007988 */ /* 0x000fe80008000a04 */
[----:B------:R-:W5:Y:S01]  /*dd00*/  LDS.64 R58, [UR4+0xe8] ;  /* 0x0000e804ff3a7984 */ /* 0x000f620008000a00 */
[----:B0-----:R-:W-:Y:S01]  /*dd10*/  FMUL R93, R53, UR77 ;  /* 0x0000004d355d7c20 */ /* 0x001fe20008400000 */
[----:B------:R-:W-:-:S03]  /*dd20*/  FMUL R94, R52, UR77 ;  /* 0x0000004d345e7c20 */ /* 0x000fc60008400000 */
[C---:B------:R-:W-:Y:S01]  /*dd30*/  FFMA R93, R52.reuse, UR76, -R93 ;  /* 0x0000004c345d7c23 */ /* 0x040fe2000800085d */
[C---:B------:R-:W-:Y:S01]  /*dd40*/  FFMA R94, R53.reuse, UR76, R94 ;  /* 0x0000004c355e7c23 */ /* 0x040fe2000800005e */
[C---:B---3--:R-:W-:Y:S01]  /*dd50*/  FMUL R83, R53.reuse, UR75 ;  /* 0x0000004b35537c20 */ /* 0x048fe20008400000 */
[C---:B------:R-:W-:Y:S01]  /*dd60*/  FMUL R86, R52.reuse, UR75 ;  /* 0x0000004b34567c20 */ /* 0x040fe20008400000 */
[----:B------:R-:W0:Y:S02]  /*dd70*/  LDCU.64 UR76, c[0x3][0x1f50] ;  /* 0x00c3ea00ff4c77ac */ /* 0x000e240008000a00 */
[----:B------:R-:W-:Y:S01]  /*dd80*/  FFMA R83, R52, UR74, -R83 ;  /* 0x0000004a34537c23 */ /* 0x000fe20008000853 */
[----:B------:R-:W-:Y:S01]  /*dd90*/  FFMA R86, R53, UR74, R86 ;  /* 0x0000004a35567c23 */ /* 0x000fe20008000056 */
[----:B------:R-:W2:Y:S01]  /*dda0*/  LDCU.64 UR74, c[0x3][0x58] ;  /* 0x00c00b00ff4a77ac */ /* 0x000ea20008000a00 */
[----:B------:R-:W-:Y:S04]  /*ddb0*/  STS.64 [UR4+0xc8], R54 ;  /* 0x0000c836ff007988 */ /* 0x000fe80008000a04 */
[----:B------:R-:W3:Y:S04]  /*ddc0*/  LDS.64 R54, [UR4+0xf0] ;  /* 0x0000f004ff367984 */ /* 0x000ee80008000a00 */
[----:B------:R0:W-:Y:S01]  /*ddd0*/  STS.64 [UR4+0xa8], R76 ;  /* 0x0000a84cff007988 */ /* 0x0001e20008000a04 */
[----:B----4-:R-:W-:Y:S01]  /*dde0*/  FADD R62, R31, R62 ;  /* 0x0000003e1f3e7221 */ /* 0x010fe20000000000 */
[----:B------:R-:W-:Y:S01]  /*ddf0*/  FADD R63, R84, R63 ;  /* 0x0000003f543f7221 */ /* 0x000fe20000000000 */
[----:B0-----:R-:W-:Y:S01]  /*de00*/  FMUL R77, R53, UR77 ;  /* 0x0000004d354d7c20 */ /* 0x001fe20008400000 */
[----:B------:R-:W-:-:S03]  /*de10*/  FMUL R76, R52, UR77 ;  /* 0x0000004d344c7c20 */ /* 0x000fc60008400000 */
[----:B------:R-:W-:Y:S01]  /*de20*/  FFMA R77, R52, UR76, -R77 ;  /* 0x0000004c344d7c23 */ /* 0x000fe2000800084d */
[----:B------:R-:W-:Y:S01]  /*de30*/  FFMA R76, R53, UR76, R76 ;  /* 0x0000004c354c7c23 */ /* 0x000fe2000800004c */
[----:B------:R-:W0:Y:S01]  /*de40*/  LDCU.64 UR76, c[0x3][0x158] ;  /* 0x00c02b00ff4c77ac */ /* 0x000e220008000a00 */
[----:B------:R-:W-:Y:S04]  /*de50*/  STS.64 [UR4+0xb0], R56 ;  /* 0x0000b038ff007988 */ /* 0x000fe80008000a04 */
[----:B------:R-:W4:Y:S01]  /*de60*/  LDS.64 R56, [UR4+0xf8] ;  /* 0x0000f804ff387984 */ /* 0x000f220008000a00 */
[C---:B--2---:R-:W-:Y:S01]  /*de70*/  FMUL R31, R61.reuse, UR75 ;  /* 0x0000004b3d1f7c20 */ /* 0x044fe20008400000 */
[C---:B------:R-:W-:Y:S02]  /*de80*/  FMUL R84, R60.reuse, UR75 ;  /* 0x0000004b3c547c20 */ /* 0x040fe40008400000 */
[----:B------:R-:W2:Y:S01]  /*de90*/  LDS.64 R52, [UR4+0xe0] ;  /* 0x0000e004ff347984 */ /* 0x000ea20008000a00 */
[----:B------:R-:W-:Y:S01]  /*dea0*/  FFMA R31, R60, UR74, -R31 ;  /* 0x0000004a3c1f7c23 */ /* 0x000fe2000800081f */
[----:B------:R-:W-:Y:S01]  /*deb0*/  FFMA R84, R61, UR74, R84 ;  /* 0x0000004a3d547c23 */ /* 0x000fe20008000054 */
[----:B------:R-:W3:Y:S01]  /*dec0*/  LDCU.64 UR74, c[0x3][0x258] ;  /* 0x00c04b00ff4a77ac */ /* 0x000ee20008000a00 */
[----:B-1----:R-:W-:Y:S01]  /*ded0*/  FADD R50, R50, R107 ;  /* 0x0000006b32327221 */ /* 0x002fe20000000000 */
[----:B------:R-:W-:Y:S01]  /*dee0*/  FADD R51, R51, R108 ;  /* 0x0000006c33337221 */ /* 0x000fe20000000000 */
[----:B------:R0:W-:Y:S01]  /*def0*/  STS.64 [UR4+0xc0], R64 ;  /* 0x0000c040ff007988 */ /* 0x0001e20008000a04 */
[----:B-----5:R-:W-:Y:S01]  /*df00*/  FADD R58, R75, R58 ;  /* 0x0000003a4b3a7221 */ /* 0x020fe20000000000 */
[----:B------:R-:W-:-:S02]  /*df10*/  FADD R59, R82, R59 ;  /* 0x0000003b523b7221 */ /* 0x000fc40000000000 */
[----:B------:R3:W-:Y:S01]  /*df20*/  STS.64 [UR4+0xd0], R50 ;  /* 0x0000d032ff007988 */ /* 0x0007e20008000a04 */
[----:B0-----:R-:W-:Y:S01]  /*df30*/  FMUL R65, R61, UR77 ;  /* 0x0000004d3d417c20 */ /* 0x001fe20008400000 */
[----:B------:R-:W-:-:S03]  /*df40*/  FMUL R64, R60, UR77 ;  /* 0x0000004d3c407c20 */ /* 0x000fc60008400000 */
[C---:B------:R-:W-:Y:S01]  /*df50*/  FFMA R75, R60.reuse, UR76, -R65 ;  /* 0x0000004c3c4b7c23 */ /* 0x040fe20008000841 */
[C---:B------:R-:W-:Y:S01]  /*df60*/  FFMA R82, R61.reuse, UR76, R64 ;  /* 0x0000004c3d527c23 */ /* 0x040fe20008000040 */
[----:B---3--:R-:W-:Y:S01]  /*df70*/  FMUL R51, R61, UR75 ;  /* 0x0000004b3d337c20 */ /* 0x008fe20008400000 */
[----:B------:R-:W-:Y:S01]  /*df80*/  FMUL R50, R60, UR75 ;  /* 0x0000004b3c327c20 */ /* 0x000fe20008400000 */
[----:B------:R-:W0:Y:S01]  /*df90*/  LDCU.64 UR76, c[0x3][0x358] ;  /* 0x00c06b00ff4c77ac */ /* 0x000e220008000a00 */
[----:B------:R-:W-:Y:S01]  /*dfa0*/  FADD R54, R54, R33 ;  /* 0x0000002136367221 */ /* 0x000fe20000000000 */
[----:B------:R-:W-:Y:S01]  /*dfb0*/  FADD R55, R55, R68 ;  /* 0x0000004437377221 */ /* 0x000fe20000000000 */
[C---:B------:R-:W-:Y:S01]  /*dfc0*/  FFMA R33, R60.reuse, UR74, -R51 ;  /* 0x0000004a3c217c23 */ /* 0x040fe20008000833 */
[C---:B------:R-:W-:Y:S01]  /*dfd0*/  FFMA R68, R61.reuse, UR74, R50 ;  /* 0x0000004a3d447c23 */ /* 0x040fe20008000032 */
[----:B------:R-:W-:Y:S01]  /*dfe0*/  STS.64 [UR4+0xd8], R62 ;  /* 0x0000d83eff007988 */ /* 0x000fe20008000a04 */
[----:B------:R-:W1:Y:S03]  /*dff0*/  LDCU.64 UR74, c[0x3][0x458] ;  /* 0x00c08b00ff4a77ac */ /* 0x000e660008000a00 */
[----:B------:R-:W3:Y:S04]  /*e000*/  LDS.64 R50, [UR4+0x100] ;  /* 0x00010004ff327984 */ /* 0x000ee80008000a00 */
[----:B------:R-:W-:Y:S04]  /*e010*/  STS.64 [UR4+0xf0], R54 ;  /* 0x0000f036ff007988 */ /* 0x000fe80008000a04 */
[----:B------:R-:W5:Y:S01]  /*e020*/  LDS.64 R54, [UR4+0x118] ;  /* 0x00011804ff367984 */ /* 0x000f620008000a00 */
[----:B0-----:R-:W-:Y:S01]  /*e030*/  FMUL R65, R61, UR77 ;  /* 0x0000004d3d417c20 */ /* 0x001fe20008400000 */
[----:B------:R-:W-:Y:S01]  /*e040*/  FMUL R64, R60, UR77 ;  /* 0x0000004d3c407c20 */ /* 0x000fe20008400000 */
[----:B----4-:R-:W-:Y:S01]  /*e050*/  FADD R56, R69, R56 ;  /* 0x0000003845387221 */ /* 0x010fe20000000000 */
[----:B------:R-:W0:Y:S01]  /*e060*/  LDS.64 R62, [UR4+0x108] ;  /* 0x00010804ff3e7984 */ /* 0x000e220008000a00 */
[----:B------:R-:W-:Y:S01]  /*e070*/  FADD R57, R74, R57 ;  /* 0x000000394a397221 */ /* 0x000fe20000000000 */
[----:B------:R-:W-:Y:S01]  /*e080*/  FFMA R69, R60, UR76, -R65 ;  /* 0x0000004c3c457c23 */ /* 0x000fe20008000841 */
[----:B------:R-:W-:Y:S01]  /*e090*/  FFMA R74, R61, UR76, R64 ;  /* 0x0000004c3d4a7c23 */ /* 0x000fe20008000040 */
[----:B------:R-:W4:Y:S01]  /*e0a0*/  LDCU.64 UR76, c[0x3][0x558] ;  /* 0x00c0ab00ff4c77ac */ /* 0x000f220008000a00 */
[----:B--2---:R-:W-:Y:S01]  /*e0b0*/  FADD R52, R52, R97 ;  /* 0x0000006134347221 */ /* 0x004fe20000000000 */
[----:B------:R-:W-:-:S05]  /*e0c0*/  FADD R53, R53, R106 ;  /* 0x0000006a35357221 */ /* 0x000fca0000000000 */
[----:B------:R-:W-:Y:S04]  /*e0d0*/  STS.64 [UR4+0xe0], R52 ;  /* 0x0000e034ff007988 */ /* 0x000fe80008000a04 */
[----:B------:R-:W2:Y:S01]  /*e0e0*/  LDS.64 R52, [UR4+0x110] ;  /* 0x00011004ff347984 */ /* 0x000ea20008000a00 */
[C---:B-1----:R-:W-:Y:S01]  /*e0f0*/  FMUL R65, R61.reuse, UR75 ;  /* 0x0000004b3d417c20 */ /* 0x042fe20008400000 */
[C---:B------:R-:W-:Y:S02]  /*e100*/  FMUL R64, R60.reuse, UR75 ;  /* 0x0000004b3c407c20 */ /* 0x040fe40008400000 */
[----:B------:R4:W-:Y:S01]  /*e110*/  STS.64 [UR4+0xe8], R58 ;  /* 0x0000e83aff007988 */ /* 0x0009e20008000a04 */
[C---:B------:R-:W-:Y:S01]  /*e120*/  FFMA R65, R60.reuse, UR74, -R65 ;  /* 0x0000004a3c417c23 */ /* 0x040fe20008000841 */
[C---:B------:R-:W-:Y:S01]  /*e130*/  FFMA R64, R61.reuse, UR74, R64 ;  /* 0x0000004a3d407c23 */ /* 0x040fe20008000040 */
[----:B------:R-:W1:Y:S01]  /*e140*/  LDCU.64 UR74, c[0x3][0x658] ;  /* 0x00c0cb00ff4a77ac */ /* 0x000e620008000a00 */
[----:B----4-:R-:W-:Y:S01]  /*e150*/  FMUL R59, R61, UR77 ;  /* 0x0000004d3d3b7c20 */ /* 0x010fe20008400000 */
[----:B------:R-:W-:Y:S01]  /*e160*/  FMUL R58, R60, UR77 ;  /* 0x0000004d3c3a7c20 */ /* 0x000fe20008400000 */
[----:B---3--:R-:W-:Y:S01]  /*e170*/  FADD R50, R50, R89 ;  /* 0x0000005932327221 */ /* 0x008fe20000000000 */
[----:B------:R-:W-:Y:S01]  /*e180*/  FADD R51, R51, R78 ;  /* 0x0000004e33337221 */ /* 0x000fe20000000000 */
[----:B------:R-:W-:Y:S01]  /*e190*/  FFMA R89, R60, UR76, -R59 ;  /* 0x0000004c3c597c23 */ /* 0x000fe2000800083b */
[----:B------:R-:W-:Y:S01]  /*e1a0*/  FFMA R78, R61, UR76, R58 ;  /* 0x0000004c3d4e7c23 */ /* 0x000fe2000800003a */
[----:B------:R-:W3:Y:S01]  /*e1b0*/  LDCU.64 UR76, c[0x3][0x758] ;  /* 0x00c0eb00ff4c77ac */ /* 0x000ee20008000a00 */
[----:B------:R-:W4:Y:S01]  /*e1c0*/  LDS.64 R58, [UR4+0x120] ;  /* 0x00012004ff3a7984 */ /* 0x000f220008000a00 */
[----:B-----5:R-:W-:Y:S01]  /*e1d0*/  FADD R54, R79, R54 ;  /* 0x000000364f367221 */ /* 0x020fe20000000000 */
[----:B------:R-:W-:-:S02]  /*e1e0*/  FADD R55, R92, R55 ;  /* 0x000000375c377221 */ /* 0x000fc40000000000 */
[----:B------:R-:W-:Y:S01]  /*e1f0*/  STS.64 [UR4+0x100], R50 ;  /* 0x00010032ff007988 */ /* 0x000fe20008000a04 */
[----:B0-----:R-:W-:Y:S01]  /*e200*/  FADD R62, R73, R62 ;  /* 0x0000003e493e7221 */ /* 0x001fe20000000000 */
[----:B------:R-:W-:Y:S01]  /*e210*/  FADD R63, R72, R63 ;  /* 0x0000003f483f7221 */ /* 0x000fe20000000000 */
[----:B-1----:R-:W-:Y:S01]  /*e220*/  FMUL R73, R61, UR75 ;  /* 0x0000004b3d497c20 */ /* 0x002fe20008400000 */
[----:B------:R-:W-:Y:S01]  /*e230*/  STS.64 [UR4+0x118], R54 ;  /* 0x00011836ff007988 */ /* 0x000fe20008000a04 */
[----:B------:R-:W-:-:S03]  /*e240*/  FMUL R72, R60, UR75 ;  /* 0x0000004b3c487c20 */ /* 0x000fc60008400000 */
[----:B------:R-:W0:Y:S04]  /*e250*/  LDS.64 R50, [UR4+0x130] ;  /* 0x00013004ff327984 */ /* 0x000e280008000a00 */
[----:B------:R-:W1:Y:S01]  /*e260*/  LDS.64 R54, [UR4+0x140] ;  /* 0x00014004ff367984 */ /* 0x000e620008000a00 */
[----:B------:R-:W-:Y:S01]  /*e270*/  FFMA R73, R60, UR74, -R73 ;  /* 0x0000004a3c497c23 */ /* 0x000fe20008000849 */
[----:B------:R-:W-:Y:S01]  /*e280*/  FFMA R72, R61, UR74, R72 ;  /* 0x0000004a3d487c23 */ /* 0x000fe20008000048 */
[----:B------:R-:W5:Y:S01]  /*e290*/  LDCU.64 UR74, c[0x3][0x858] ;  /* 0x00c10b00ff4a77ac */ /* 0x000f620008000a00 */
[----:B------:R-:W-:Y:S04]  /*e2a0*/  STS.64 [UR4+0xf8], R56 ;  /* 0x0000f838ff007988 */ /* 0x000fe80008000a04 */
[----:B------:R-:W1:Y:S01]  /*e2b0*/  LDS.64 R56, [UR4+0x128] ;  /* 0x00012804ff387984 */ /* 0x000e620008000a00 */
[----:B--2---:R-:W-:Y:S01]  /*e2c0*/  FADD R52, R52, R95 ;  /* 0x0000005f34347221 */ /* 0x004fe20000000000 */
[----:B------:R-:W-:Y:S01]  /*e2d0*/  FADD R53, R53, R96 ;  /* 0x0000006035357221 */ /* 0x000fe20000000000 */
[----:B---3--:R-:W-:Y:S01]  /*e2e0*/  FMUL R97, R61, UR77 ;  /* 0x0000004d3d617c20 */ /* 0x008fe20008400000 */
[----:B------:R-:W-:-:S03]  /*e2f0*/  FMUL R106, R60, UR77 ;  /* 0x0000004d3c6a7c20 */ /* 0x000fc60008400000 */
[----:B------:R-:W-:Y:S04]  /*e300*/  STS.64 [UR4+0x110], R52 ;  /* 0x00011034ff007988 */ /* 0x000fe80008000a04 */
[----:B------:R-:W2:Y:S01]  /*e310*/  LDS.64 R52, [UR4+0x138] ;  /* 0x00013804ff347984 */ /* 0x000ea20008000a00 */
[----:B------:R-:W-:Y:S01]  /*e320*/  FFMA R79, R60, UR76, -R97 ;  /* 0x0000004c3c4f7c23 */ /* 0x000fe20008000861 */
[----:B------:R-:W-:Y:S01]  /*e330*/  FFMA R92, R61, UR76, R106 ;  /* 0x0000004c3d5c7c23 */ /* 0x000fe2000800006a */
[----:B------:R-:W3:Y:S01]  /*e340*/  LDCU.64 UR76, c[0x3][0x958] ;  /* 0x00c12b00ff4c77ac */ /* 0x000ee20008000a00 */
[----:B------:R5:W-:Y:S01]  /*e350*/  STS.64 [UR4+0x108], R62 ;  /* 0x0001083eff007988 */ /* 0x000be20008000a04 */
[----:B----4-:R-:W-:Y:S01]  /*e360*/  FADD R58, R58, R87 ;  /* 0x000000573a3a7221 */ /* 0x010fe20000000000 */
[----:B------:R-:W-:Y:S01]  /*e370*/  FADD R59, R59, R90 ;  /* 0x0000005a3b3b7221 */ /* 0x000fe20000000000 */
[----:B-----5:R-:W-:Y:S01]  /*e380*/  FMUL R63, R61, UR75 ;  /* 0x0000004b3d3f7c20 */ /* 0x020fe20008400000 */
[----:B------:R-:W-:-:S03]  /*e390*/  FMUL R62, R60, UR75 ;  /* 0x0000004b3c3e7c20 */ /* 0x000fc60008400000 */
[----:B------:R-:W-:Y:S01]  /*e3a0*/  FFMA R87, R60, UR74, -R63 ;  /* 0x0000004a3c577c23 */ /* 0x000fe2000800083f */
[----:B------:R-:W-:Y:S01]  /*e3b0*/  FFMA R90, R61, UR74, R62 ;  /* 0x0000004a3d5a7c23 */ /* 0x000fe2000800003e */
[----:B------:R-:W4:Y:S01]  /*e3c0*/  LDCU.64 UR74, c[0x3][0xa58] ;  /* 0x00c14b00ff4a77ac */ /* 0x000f220008000a00 */
[----:B0-----:R-:W-:Y:S01]  /*e3d0*/  FADD R50, R50, R85 ;  /* 0x0000005532327221 */ /* 0x001fe20000000000 */
[----:B------:R-:W-:Y:S01]  /*e3e0*/  FADD R51, R51, R88 ;  /* 0x0000005833337221 */ /* 0x000fe20000000000 */
[----:B-1----:R-:W-:Y:S01]  /*e3f0*/  FADD R54, R54, R83 ;  /* 0x0000005336367221 */ /* 0x002fe20000000000 */
[----:B------:R-:W-:Y:S01]  /*e400*/  FADD R55, R55, R86 ;  /* 0x0000005637377221 */ /* 0x000fe20000000000 */
[----:B---3--:R-:W-:Y:S01]  /*e410*/  FMUL R63, R61, UR77 ;  /* 0x0000004d3d3f7c20 */ /* 0x008fe20008400000 */
[----:B------:R-:W-:Y:S01]  /*e420*/  FMUL R62, R60, UR77 ;  /* 0x0000004d3c3e7c20 */ /* 0x000fe20008400000 */
[----:B------:R-:W-:Y:S01]  /*e430*/  STS.64 [UR4+0x130], R50 ;  /* 0x00013032ff007988 */ /* 0x000fe20008000a04 */
[----:B------:R-:W-:Y:S01]  /*e440*/  FADD R56, R81, R56 ;  /* 0x0000003851387221 */ /* 0x000fe20000000000 */
[----:B------:R-:W-:Y:S01]  /*e450*/  FADD R57, R80, R57 ;  /* 0x0000003950397221 */ /* 0x000fe20000000000 */
[C---:B------:R-:W-:Y:S01]  /*e460*/  FFMA R81, R60.reuse, UR76, -R63 ;  /* 0x0000004c3c517c23 */ /* 0x040fe2000800083f */
[C---:B------:R-:W-:Y:S01]  /*e470*/  FFMA R80, R61.reuse, UR76, R62 ;  /* 0x0000004c3d507c23 */ /* 0x040fe2000800003e */
[----:B------:R-:W-:Y:S01]  /*e480*/  STS.64 [UR4+0x140], R54 ;  /* 0x00014036ff007988 */ /* 0x000fe20008000a04 */
[----:B------:R-:W0:Y:S03]  /*e490*/  LDCU.64 UR76, c[0x3][0xb58] ;  /* 0x00c16b00ff4c77ac */ /* 0x000e260008000a00 */
[----:B------:R-:W1:Y:S01]  /*e4a0*/  LDS.64 R50, [UR4+0x60] ;  /* 0x00006004ff327984 */ /* 0x000e620008000a00 */
[----:B----4-:R-:W-:Y:S01]  /*e4b0*/  FMUL R63, R61, UR75 ;  /* 0x0000004b3d3f7c20 */ /* 0x010fe20008400000 */
[----:B------:R-:W-:-:S02]  /*e4c0*/  FMUL R62, R60, UR75 ;  /* 0x0000004b3c3e7c20 */ /* 0x000fc40008400000 */
[----:B------:R-:W-:Y:S04]  /*e4d0*/  STS.64 [UR4+0x120], R58 ;  /* 0x0001203aff007988 */ /* 0x000fe80008000a04 */
[----:B------:R-:W3:Y:S04]  /*e4e0*/  LDS.64 R54, [UR4+0x68] ;  /* 0x00006804ff367984 */ /* 0x000ee80008000a00 */
[----:B------:R-:W4:Y:S01]  /*e4f0*/  LDS.64 R58, [UR4+0x148] ;  /* 0x00014804ff3a7984 */ /* 0x000f220008000a00 */
[----:B------:R-:W-:Y:S01]  /*e500*/  FFMA R85, R60, UR74, -R63 ;  /* 0x0000004a3c557c23 */ /* 0x000fe2000800083f */
[----:B------:R-:W-:Y:S01]  /*e510*/  FFMA R88, R61, UR74, R62 ;  /* 0x0000004a3d587c23 */ /* 0x000fe2000800003e */
[----:B--2---:R-:W-:Y:S01]  /*e520*/  FADD R52, R93, R52 ;  /* 0x000000345d347221 */ /* 0x004fe20000000000 */
[----:B------:R-:W2:Y:S01]  /*e530*/  LDS.64 R62, [UR4+0x50] ;  /* 0x00005004ff3e7984 */ /* 0x000ea20008000a00 */
[----:B------:R-:W-:Y:S01]  /*e540*/  FADD R53, R94, R53 ;  /* 0x000000355e357221 */ /* 0x000fe20000000000 */
[C---:B0-----:R-:W-:Y:S01]  /*e550*/  FMUL R95, R61.reuse, UR77 ;  /* 0x0000004d3d5f7c20 */ /* 0x041fe20008400000 */
[C---:B------:R-:W-:Y:S01]  /*e560*/  FMUL R96, R60.reuse, UR77 ;  /* 0x0000004d3c607c20 */ /* 0x040fe20008400000 */
[----:B------:R-:W0:Y:S02]  /*e570*/  LDCU.64 UR74, c[0x3][0xc58] ;  /* 0x00c18b00ff4a77ac */ /* 0x000e240008000a00 */
[----:B------:R-:W-:Y:S04]  /*e580*/  STS.64 [UR4+0x138], R52 ;  /* 0x00013834ff007988 */ /* 0x000fe80008000a04 */
[----:B------:R-:W5:Y:S01]  /*e590*/  LDS.64 R52, [UR4+0x70] ;  /* 0x00007004ff347984 */ /* 0x000f620008000a00 */
[C---:B------:R-:W-:Y:S01]  /*e5a0*/  FFMA R83, R60.reuse, UR76, -R95 ;  /* 0x0000004c3c537c23 */ /* 0x040fe2000800085f */
[C---:B------:R-:W-:Y:S01]  /*e5b0*/  FFMA R86, R61.reuse, UR76, R96 ;  /* 0x0000004c3d567c23 */ /* 0x040fe20008000060 */
[----:B------:R-:W4:Y:S01]  /*e5c0*/  LDCU.64 UR76, c[0x3][0xd58] ;  /* 0x00c1ab00ff4c77ac */ /* 0x000f220008000a00 */
[----:B------:R-:W-:Y:S04]  /*e5d0*/  STS.64 [UR4+0x128], R56 ;  /* 0x00012838ff007988 */ /* 0x000fe80008000a04 */
[----:B------:R-:W5:Y:S01]  /*e5e0*/  LDS.64 R56, [UR4+0x58] ;  /* 0x00005804ff387984 */ /* 0x000f620008000a00 */
[----:B0-----:R-:W-:Y:S01]  /*e5f0*/  FMUL R93, R61, UR75 ;  /* 0x0000004b3d5d7c20 */ /* 0x001fe20008400000 */
[----:B------:R-:W-:Y:S01]  /*e600*/  FMUL R94, R60, UR75 ;  /* 0x0000004b3c5e7c20 */ /* 0x000fe20008400000 */
[----:B-1----:R-:W-:Y:S01]  /*e610*/  FADD R51, R51, R68 ;  /* 0x0000004433337221 */ /* 0x002fe20000000000 */
[----:B------:R-:W-:Y:S01]  /*e620*/  FADD R50, R50, R33 ;  /* 0x0000002132327221 */ /* 0x000fe20000000000 */
[----:B---3--:R-:W-:Y:S01]  /*e630*/  FADD R68, R69, R54 ;  /* 0x0000003645447221 */ /* 0x008fe20000000000 */
[----:B------:R-:W-:Y:S01]  /*e640*/  IADD3 R54, PT, PT, R8, R91, RZ ;  /* 0x0000005b08367210 */ /* 0x000fe20007ffe0ff */
[----:B----4-:R-:W-:Y:S01]  /*e650*/  FADD R58, R77, R58 ;  /* 0x0000003a4d3a7221 */ /* 0x010fe20000000000 */
[----:B------:R-:W-:Y:S01]  /*e660*/  FADD R59, R76, R59 ;  /* 0x0000003b4c3b7221 */ /* 0x000fe20000000000 */
[C---:B------:R-:W-:Y:S01]  /*e670*/  FFMA R77, R60.reuse, UR74, -R93 ;  /* 0x0000004a3c4d7c23 */ /* 0x040fe2000800085d */
[C---:B------:R-:W-:Y:S01]  /*e680*/  FFMA R76, R61.reuse, UR74, R94 ;  /* 0x0000004a3d4c7c23 */ /* 0x040fe2000800005e */
[----:B------:R-:W-:Y:S01]  /*e690*/  FMUL R93, R61, UR77 ;  /* 0x0000004d3d5d7c20 */ /* 0x000fe20008400000 */
[----:B------:R-:W-:Y:S01]  /*e6a0*/  FMUL R94, R60, UR77 ;  /* 0x0000004d3c5e7c20 */ /* 0x000fe20008400000 */
[----:B------:R-:W-:Y:S01]  /*e6b0*/  ISETP.GE.AND P5, PT, R54, UR5, PT ;  /* 0x0000000536007c0c */ /* 0x000fe2000bfa6270 */
[----:B--2---:R-:W-:Y:S01]  /*e6c0*/  FADD R62, R62, R31 ;  /* 0x0000001f3e3e7221 */ /* 0x004fe20000000000 */
[----:B------:R-:W-:Y:S01]  /*e6d0*/  FADD R63, R63, R84 ;  /* 0x000000543f3f7221 */ /* 0x000fe20000000000 */
[----:B------:R-:W-:Y:S01]  /*e6e0*/  FFMA R31, R60, UR76, -R93 ;  /* 0x0000004c3c1f7c23 */ /* 0x000fe2000800085d */
[----:B------:R-:W-:Y:S01]  /*e6f0*/  FFMA R84, R61, UR76, R94 ;  /* 0x0000004c3d547c23 */ /* 0x000fe2000800005e */
[----:B------:R-:W0:Y:S01]  /*e700*/  LDCU.64 UR76, c[0x3][0xf58] ;  /* 0x00c1eb00ff4c77ac */ /* 0x000e220008000a00 */
[----:B------:R1:W-:Y:S01]  /*e710*/  STS.64 [UR4+0x60], R50 ;  /* 0x00006032ff007988 */ /* 0x0003e20008000a04 */
[----:B------:R-:W2:Y:S03]  /*e720*/  LDCU.64 UR74, c[0x3][0xe58] ;  /* 0x00c1cb00ff4a77ac */ /* 0x000ea60008000a00 */
[----:B------:R3:W-:Y:S01]  /*e730*/  STS.64 [UR4+0x50], R62 ;  /* 0x0000503eff007988 */ /* 0x0007e20008000a04 */
[----:B-----5:R-:W-:Y:S01]  /*e740*/  FADD R52, R52, R65 ;  /* 0x0000004134347221 */ /* 0x020fe20000000000 */
[----:B-1----:R-:W-:Y:S01]  /*e750*/  IMAD.WIDE R50, R54, 0x8, R110 ;  /* 0x0000000836327825 */ /* 0x002fe200078e026e */
[----:B---3--:R-:W-:-:S03]  /*e760*/  CS2R R62, SRZ ;  /* 0x00000000003e7805 */ /* 0x008fc6000001ff00 */
[----:B------:R-:W-:Y:S02]  /*e770*/  FADD R53, R53, R64 ;  /* 0x0000004035357221 */ /* 0x000fe40000000000 */
[----:B------:R-:W1:Y:S04]  /*e780*/  LDS.64 R64, [UR4+0x80] ;  /* 0x00008004ff407984 */ /* 0x000e680008000a00 */
[----:B------:R-:W3:Y:S01]  /*e790*/  @!P5 LDG.E.64 R62, desc[UR6][R50.64] ;  /* 0x00000006323ed981 */ /* 0x000ee2000c1e1b00 */
[----:B------:R-:W-:Y:S01]  /*e7a0*/  FADD R57, R82, R57 ;  /* 0x0000003952397221 */ /* 0x000fe20000000000 */
[C---:B0-----:R-:W-:Y:S02]  /*e7b0*/  FMUL R82, R60.reuse, UR77 ;  /* 0x0000004d3c527c20 */ /* 0x041fe40008400000 */
[----:B------:R0:W-:Y:S01]  /*e7c0*/  STS.64 [UR4+0x148], R58 ;  /* 0x0001483aff007988 */ /* 0x0001e20008000a04 */
[----:B--2---:R-:W-:Y:S01]  /*e7d0*/  FMUL R93, R61, UR75 ;  /* 0x0000004b3d5d7c20 */ /* 0x004fe20008400000 */
[C---:B------:R-:W-:Y:S01]  /*e7e0*/  FMUL R108, R60.reuse, UR75 ;  /* 0x0000004b3c6c7c20 */ /* 0x040fe20008400000 */
[----:B------:R-:W-:Y:S01]  /*e7f0*/  FADD R56, R75, R56 ;  /* 0x000000384b387221 */ /* 0x000fe20000000000 */
[C---:B------:R-:W-:Y:S01]  /*e800*/  FFMA R82, R61.reuse, UR76, R82 ;  /* 0x0000004c3d527c23 */ /* 0x040fe20008000052 */
[C---:B0-----:R-:W-:Y:S01]  /*e810*/  FMUL R59, R61.reuse, UR77 ;  /* 0x0000004d3d3b7c20 */ /* 0x041fe20008400000 */
[C---:B------:R-:W-:Y:S01]  /*e820*/  FFMA R75, R60.reuse, UR74, -R93 ;  /* 0x0000004a3c4b7c23 */ /* 0x040fe2000800085d */
[----:B------:R-:W-:Y:S01]  /*e830*/  FFMA R108, R61, UR74, R108 ;  /* 0x0000004a3d6c7c23 */ /* 0x000fe2000800006c */
[----:B------:R-:W0:Y:S01]  /*e840*/  LDCU.64 UR74, c[0x3][0x1058] ;  /* 0x00c20b00ff4a77ac */ /* 0x000e220008000a00 */
[----:B------:R-:W-:-:S02]  /*e850*/  FFMA R33, R60, UR76, -R59 ;  /* 0x0000004c3c217c23 */ /* 0x000fc4000800083b */
[----:B------:R-:W2:Y:S01]  /*e860*/  LDS.64 R58, [UR4+0x78] ;  /* 0x00007804ff3a7984 */ /* 0x000ea20008000a00 */
[----:B------:R-:W4:Y:S01]  /*e870*/  LDCU.64 UR76, c[0x3][0x1158] ;  /* 0x00c22b00ff4c77ac */ /* 0x000f220008000a00 */
[----:B------:R-:W-:Y:S02]  /*e880*/  FADD R69, R74, R55 ;  /* 0x000000374a457221 */ /* 0x000fe40000000000 */
[----:B------:R-:W-:Y:S04]  /*e890*/  STS.64 [UR4+0x58], R56 ;  /* 0x00005838ff007988 */ /* 0x000fe80008000a04 */
[----:B------:R-:W5:Y:S01]  /*e8a0*/  LDS.64 R56, [UR4+0x88] ;  /* 0x00008804ff387984 */ /* 0x000f620008000a00 */
[C---:B0-----:R-:W-:Y:S01]  /*e8b0*/  FMUL R93, R61.reuse, UR75 ;  /* 0x0000004b3d5d7c20 */ /* 0x041fe20008400000 */
[C---:B------:R-:W-:Y:S01]  /*e8c0*/  FMUL R94, R60.reuse, UR75 ;  /* 0x0000004b3c5e7c20 */ /* 0x040fe20008400000 */
[C---:B----4-:R-:W-:Y:S01]  /*e8d0*/  FMUL R95, R61.reuse, UR77 ;  /* 0x0000004d3d5f7c20 */ /* 0x050fe20008400000 */
[C---:B------:R-:W-:Y:S01]  /*e8e0*/  FMUL R106, R60.reuse, UR77 ;  /* 0x0000004d3c6a7c20 */ /* 0x040fe20008400000 */
[C---:B------:R-:W-:Y:S01]  /*e8f0*/  FFMA R55, R60.reuse, UR74, -R93 ;  /* 0x0000004a3c377c23 */ /* 0x040fe2000800085d */
[C---:B------:R-:W-:Y:S01]  /*e900*/  FFMA R74, R61.reuse, UR74, R94 ;  /* 0x0000004a3d4a7c23 */ /* 0x040fe2000800005e */
[----:B------:R-:W-:Y:S01]  /*e910*/  FFMA R95, R60, UR76, -R95 ;  /* 0x0000004c3c5f7c23 */ /* 0x000fe2000800085f */
[----:B------:R-:W-:Y:S01]  /*e920*/  FFMA R106, R61, UR76, R106 ;  /* 0x0000004c3d6a7c23 */ /* 0x000fe2000800006a */
[----:B------:R-:W0:Y:S01]  /*e930*/  LDCU.64 UR76, c[0x3][0x1358] ;  /* 0x00c26b00ff4c77ac */ /* 0x000e220008000a00 */
[----:B-1----:R-:W-:Y:S01]  /*e940*/  FADD R64, R64, R73 ;  /* 0x0000004940407221 */ /* 0x002fe20000000000 */
[----:B------:R-:W1:Y:S01]  /*e950*/  LDCU.64 UR74, c[0x3][0x1258] ;  /* 0x00c24b00ff4a77ac */ /* 0x000e620008000a00 */
[----:B------:R-:W-:-:S02]  /*e960*/  FADD R65, R65, R72 ;  /* 0x0000004841417221 */ /* 0x000fc40000000000 */
[----:B------:R-:W4:Y:S01]  /*e970*/  LDS.64 R72, [UR4+0x98] ;  /* 0x00009804ff487984 */ /* 0x000f220008000a00 */
[----:B--2---:R-:W-:Y:S01]  /*e980*/  FADD R59, R78, R59 ;  /* 0x0000003b4e3b7221 */ /* 0x004fe20000000000 */
[C---:B0-----:R-:W-:Y:S01]  /*e990*/  FMUL R91, R61.reuse, UR77 ;  /* 0x0000004d3d5b7c20 */ /* 0x041fe20008400000 */
[C---:B------:R-:W-:Y:S01]  /*e9a0*/  FMUL R78, R60.reuse, UR77 ;  /* 0x0000004d3c4e7c20 */ /* 0x040fe20008400000 */
[C---:B-1----:R-:W-:Y:S01]  /*e9b0*/  FMUL R93, R61.reuse, UR75 ;  /* 0x0000004b3d5d7c20 */ /* 0x042fe20008400000 */
[C---:B------:R-:W-:Y:S01]  /*e9c0*/  FMUL R96, R60.reuse, UR75 ;  /* 0x0000004b3c607c20 */ /* 0x040fe20008400000 */
[C---:B------:R-:W-:Y:S01]  /*e9d0*/  FFMA R91, R60.reuse, UR76, -R91 ;  /* 0x0000004c3c5b7c23 */ /* 0x040fe2000800085b */
[C---:B------:R-:W-:Y:S01]  /*e9e0*/  FFMA R78, R61.reuse, UR76, R78 ;  /* 0x0000004c3d4e7c23 */ /* 0x040fe2000800004e */
[----:B------:R-:W-:Y:S01]  /*e9f0*/  FFMA R93, R60, UR74, -R93 ;  /* 0x0000004a3c5d7c23 */ /* 0x000fe2000800085d */
[----:B------:R-:W-:Y:S01]  /*ea00*/  FFMA R96, R61, UR74, R96 ;  /* 0x0000004a3d607c23 */ /* 0x000fe20008000060 */
[----:B------:R-:W0:Y:S01]  /*ea10*/  LDCU.64 UR76, c[0x3][0x1558] ;  /* 0x00c2ab00ff4c77ac */ /* 0x000e220008000a00 */
[----:B------:R-:W1:Y:S01]  /*ea20*/  LDCU.64 UR74, c[0x3][0x1458] ;  /* 0x00c28b00ff4a77ac */ /* 0x000e620008000a00 */
[----:B------:R-:W-:Y:S04]  /*ea30*/  STS.64 [UR4+0x68], R68 ;  /* 0x00006844ff007988 */ /* 0x000fe80008000a04 */
[----:B------:R-:W2:Y:S01]  /*ea40*/  LDS.64 R68, [UR4+0x90] ;  /* 0x00009004ff447984 */ /* 0x000ea20008000a00 */
[----:B------:R-:W-:-:S03]  /*ea50*/  FADD R58, R89, R58 ;  /* 0x0000003a593a7221 */ /* 0x000fc60000000000 */
[----:B------:R0:W-:Y:S01]  /*ea60*/  STS.64 [UR4+0x70], R52 ;  /* 0x00007034ff007988 */ /* 0x0001e20008000a04 */
[----:B-----5:R-:W-:Y:S01]  /*ea70*/  FADD R56, R79, R56 ;  /* 0x000000384f387221 */ /* 0x020fe20000000000 */
[----:B----4-:R-:W-:Y:S01]  /*ea80*/  FADD R73, R80, R73 ;  /* 0x0000004950497221 */ /* 0x010fe20000000000 */
[C---:B-1----:R-:W-:Y:S01]  /*ea90*/  FMUL R89, R61.reuse, UR75 ;  /* 0x0000004b3d597c20 */ /* 0x042fe20008400000 */
[C---:B0-----:R-:W-:Y:S01]  /*eaa0*/  FMUL R52, R60.reuse, UR77 ;  /* 0x0000004d3c347c20 */ /* 0x041fe20008400000 */
[C---:B------:R-:W-:Y:S02]  /*eab0*/  FMUL R94, R60.reuse, UR75 ;  /* 0x0000004b3c5e7c20 */ /* 0x040fe40008400000 */
[C---:B------:R-:W-:Y:S01]  /*eac0*/  FFMA R79, R60.reuse, UR74, -R89 ;  /* 0x0000004a3c4f7c23 */ /* 0x040fe20008000859 */
[C---:B------:R-:W-:Y:S01]  /*ead0*/  FFMA R80, R61.reuse, UR76, R52 ;  /* 0x0000004c3d507c23 */ /* 0x040fe20008000034 */
[C---:B------:R-:W-:Y:S01]  /*eae0*/  FFMA R94, R61.reuse, UR74, R94 ;  /* 0x0000004a3d5e7c23 */ /* 0x040fe2000800005e */
[----:B------:R-:W-:Y:S01]  /*eaf0*/  FMUL R89, R61, UR77 ;  /* 0x0000004d3d597c20 */ /* 0x000fe20008400000 */
[----:B------:R-:W0:Y:S01]  /*eb00*/  LDCU.64 UR74, c[0x3][0x1658] ;  /* 0x00c2cb00ff4a77ac */ /* 0x000e220008000a00 */
[----:B------:R-:W1:Y:S02]  /*eb10*/  LDS.64 R52, [UR4+0xa0] ;  /* 0x0000a004ff347984 */ /* 0x000e640008000a00 */
[----:B------:R-:W-:Y:S01]  /*eb20*/  FFMA R89, R60, UR76, -R89 ;  /* 0x0000004c3c597c23 */ /* 0x000fe20008000859 */
[----:B------:R-:W4:Y:S01]  /*eb30*/  LDCU.64 UR76, c[0x3][0x1758] ;  /* 0x00c2eb00ff4c77ac */ /* 0x000f220008000a00 */
[----:B------:R-:W-:Y:S04]  /*eb40*/  STS.64 [UR4+0x78], R58 ;  /* 0x0000783aff007988 */ /* 0x000fe80008000a04 */
[----:B------:R-:W5:Y:S04]  /*eb50*/  LDS.64 R58, [UR4+0xa8] ;  /* 0x0000a804ff3a7984 */ /* 0x000f680008000a00 */
[----:B------:R-:W-:Y:S04]  /*eb60*/  STS.64 [UR4+0x80], R64 ;  /* 0x00008040ff007988 */ /* 0x000fe80008000a04 */
[----:B------:R-:W5:Y:S01]  /*eb70*/  LDS.64 R64, [UR4+0xb0] ;  /* 0x0000b004ff407984 */ /* 0x000f620008000a00 */
[----:B------:R-:W-:Y:S01]  /*eb80*/  FADD R57, R92, R57 ;  /* 0x000000395c397221 */ /* 0x000fe20000000000 */
[----:B------:R-:W-:Y:S01]  /*eb90*/  FADD R72, R81, R72 ;  /* 0x0000004851487221 */ /* 0x000fe20000000000 */
[----:B0-----:R-:W-:Y:S01]  /*eba0*/  FMUL R81, R61, UR75 ;  /* 0x0000004b3d517c20 */ /* 0x001fe20008400000 */
[----:B------:R-:W-:Y:S01]  /*ebb0*/  FMUL R92, R60, UR75 ;  /* 0x0000004b3c5c7c20 */ /* 0x000fe20008400000 */
[----:B--2---:R-:W-:Y:S01]  /*ebc0*/  FADD R68, R68, R87 ;  /* 0x0000005744447221 */ /* 0x004fe20000000000 */
        /* <DEDUP_REMOVED lines=9> */
[----:B------:R-:W2:Y:S01]  /*ec60*/  LDCU.64 UR76, c[0x3][0x1958] ;  /* 0x00c32b00ff4c77ac */ /* 0x000ea20008000a00 */
[----:B------:R-:W4:Y:S01]  /*ec70*/  LDS.64 R56, [UR4+0xb8] ;  /* 0x0000b804ff387984 */ /* 0x000f220008000a00 */
[----:B-1----:R-:W-:Y:S01]  /*ec80*/  FADD R52, R52, R85 ;  /* 0x0000005534347221 */ /* 0x002fe20000000000 */
[----:B------:R-:W-:Y:S01]  /*ec90*/  FADD R53, R53, R88 ;  /* 0x0000005835357221 */ /* 0x000fe20000000000 */
[----:B0-----:R-:W-:Y:S01]  /*eca0*/  FMUL R85, R61, UR75 ;  /* 0x0000004b3d557c20 */ /* 0x001fe20008400000 */
[----:B------:R-:W-:Y:S01]  /*ecb0*/  FMUL R88, R60, UR75 ;  /* 0x0000004b3c587c20 */ /* 0x000fe20008400000 */
[----:B-----5:R-:W-:Y:S01]  /*ecc0*/  FADD R58, R83, R58 ;  /* 0x0000003a533a7221 */ /* 0x020fe20000000000 */
[----:B------:R-:W-:Y:S01]  /*ecd0*/  FADD R59, R86, R59 ;  /* 0x0000003b563b7221 */ /* 0x000fe20000000000 */
[C---:B------:R-:W-:Y:S01]  /*ece0*/  FFMA R85, R60.reuse, UR74, -R85 ;  /* 0x0000004a3c557c23 */ /* 0x040fe20008000855 */
[C---:B------:R-:W-:Y:S01]  /*ecf0*/  FFMA R88, R61.reuse, UR74, R88 ;  /* 0x0000004a3d587c23 */ /* 0x040fe20008000058 */
[----:B--2---:R-:W-:Y:S01]  /*ed00*/  FMUL R83, R61, UR77 ;  /* 0x0000004d3d537c20 */ /* 0x004fe20008400000 */
[----:B------:R-:W-:Y:S01]  /*ed10*/  FMUL R86, R60, UR77 ;  /* 0x0000004d3c567c20 */ /* 0x000fe20008400000 */
[----:B------:R-:W0:Y:S01]  /*ed20*/  LDCU.64 UR74, c[0x3][0x1a58] ;  /* 0x00c34b00ff4a77ac */ /* 0x000e220008000a00 */
[----:B------:R-:W-:Y:S01]  /*ed30*/  FADD R64, R64, R77 ;  /* 0x0000004d40407221 */ /* 0x000fe20000000000 */
[----:B------:R-:W-:Y:S01]  /*ed40*/  FADD R65, R65, R76 ;  /* 0x0000004c41417221 */ /* 0x000fe20000000000 */
[C---:B------:R-:W-:Y:S01]  /*ed50*/  FFMA R83, R60.reuse, UR76, -R83 ;  /* 0x0000004c3c537c23 */ /* 0x040fe20008000853 */
[C---:B------:R-:W-:Y:S01]  /*ed60*/  FFMA R86, R61.reuse, UR76, R86 ;  /* 0x0000004c3d567c23 */ /* 0x040fe20008000056 */
[----:B------:R-:W1:Y:S01]  /*ed70*/  LDS.64 R76, [UR4+0xc8] ;  /* 0x0000c804ff4c7984 */ /* 0x000e620008000a00 */
[----:B------:R-:W2:Y:S03]  /*ed80*/  LDCU.64 UR76, c[0x3][0x1b58] ;  /* 0x00c36b00ff4c77ac */ /* 0x000ea60008000a00 */
[----:B------:R0:W-:Y:S04]  /*ed90*/  STS.64 [UR4+0x98], R72 ;  /* 0x00009848ff007988 */ /* 0x0001e80008000a04 */
[----:B------:R5:W-:Y:S01]  /*eda0*/  STS.64 [UR4+0xa8], R58 ;  /* 0x0000a83aff007988 */ /* 0x000be20008000a04 */
[----:B0-----:R-:W-:Y:S01]  /*edb0*/  FMUL R73, R61, UR75 ;  /* 0x0000004b3d497c20 */ /* 0x001fe20008400000 */
[----:B------:R-:W-:Y:S01]  /*edc0*/  FMUL R72, R60, UR75 ;  /* 0x0000004b3c487c20 */ /* 0x000fe20008400000 */
[----:B----4-:R-:W-:Y:S01]  /*edd0*/  FADD R57, R84, R57 ;  /* 0x0000003954397221 */ /* 0x010fe20000000000 */
[----:B------:R0:W-:Y:S01]  /*ede0*/  STS.64 [UR4+0xa0], R52 ;  /* 0x0000a034ff007988 */ /* 0x0001e20008000a04 */
[----:B------:R-:W-:Y:S01]  /*edf0*/  FADD R56, R31, R56 ;  /* 0x000000381f387221 */ /* 0x000fe20000000000 */
[C---:B-----5:R-:W-:Y:S01]  /*ee00*/  FFMA R59, R60.reuse, UR74, -R73 ;  /* 0x0000004a3c3b7c23 */ /* 0x060fe20008000849 */
[C---:B------:R-:W-:Y:S01]  /*ee10*/  FFMA R84, R61.reuse, UR74, R72 ;  /* 0x0000004a3d547c23 */ /* 0x040fe20008000048 */
[----:B------:R-:W-:Y:S01]  /*ee20*/  STS.64 [UR4+0x90], R68 ;  /* 0x00009044ff007988 */ /* 0x000fe20008000a04 */
[----:B--2---:R-:W-:Y:S01]  /*ee30*/  FMUL R31, R61, UR77 ;  /* 0x0000004d3d1f7c20 */ /* 0x004fe20008400000 */
[----:B------:R-:W2:Y:S02]  /*ee40*/  LDCU.64 UR74, c[0x3][0x1c58] ;  /* 0x00c38b00ff4a77ac */ /* 0x000ea40008000a00 */
[----:B------:R-:W4:Y:S01]  /*ee50*/  LDS.64 R68, [UR4+0xc0] ;  /* 0x0000c004ff447984 */ /* 0x000f220008000a00 */
[C---:B0-----:R-:W-:Y:S01]  /*ee60*/  FMUL R52, R60.reuse, UR77 ;  /* 0x0000004d3c347c20 */ /* 0x041fe20008400000 */
[----:B------:R-:W-:-:S02]  /*ee70*/  FFMA R31, R60, UR76, -R31 ;  /* 0x0000004c3c1f7c23 */ /* 0x000fc4000800081f */
[----:B------:R-:W-:Y:S01]  /*ee80*/  STS.64 [UR4+0xb0], R64 ;  /* 0x0000b040ff007988 */ /* 0x000fe20008000a04 */
[C---:B------:R-:W-:Y:S01]  /*ee90*/  FFMA R52, R61.reuse, UR76, R52 ;  /* 0x0000004c3d347c23 */ /* 0x040fe20008000034 */
[----:B------:R-:W0:Y:S02]  /*eea0*/  LDCU.64 UR76, c[0x3][0x1d58] ;  /* 0x00c3ab00ff4c77ac */ /* 0x000e240008000a00 */
[----:B------:R-:W5:Y:S04]  /*eeb0*/  LDS.64 R64, [UR4+0xd0] ;  /* 0x0000d004ff407984 */ /* 0x000f680008000a00 */
[----:B------:R0:W-:Y:S01]  /*eec0*/  STS.64 [UR4+0xb8], R56 ;  /* 0x0000b838ff007988 */ /* 0x0001e20008000a04 */
[----:B--2---:R-:W-:Y:S01]  /*eed0*/  FMUL R53, R61, UR75 ;  /* 0x0000004b3d357c20 */ /* 0x004fe20008400000 */
[----:B------:R-:W-:Y:S01]  /*eee0*/  FMUL R58, R60, UR75 ;  /* 0x0000004b3c3a7c20 */ /* 0x000fe20008400000 */
[----:B-1----:R-:W-:Y:S01]  /*eef0*/  FADD R76, R33, R76 ;  /* 0x0000004c214c7221 */ /* 0x002fe20000000000 */
[----:B------:R-:W-:Y:S01]  /*ef00*/  FADD R77, R82, R77 ;  /* 0x0000004d524d7221 */ /* 0x000fe20000000000 */
[C---:B------:R-:W-:Y:S01]  /*ef10*/  FFMA R33, R60.reuse, UR74, -R53 ;  /* 0x0000004a3c217c23 */ /* 0x040fe20008000835 */
[----:B------:R-:W-:Y:S01]  /*ef20*/  LDS.64 R72, [UR4+0xd8] ;  /* 0x0000d804ff487984 */ /* 0x000fe20008000a00 */
[C---:B0-----:R-:W-:Y:S01]  /*ef30*/  FFMA R56, R61.reuse, UR74, R58 ;  /* 0x0000004a3d387c23 */ /* 0x041fe2000800003a */
[----:B------:R-:W0:Y:S01]  /*ef40*/  LDCU.64 UR74, c[0x3][0x1e58] ;  /* 0x00c3cb00ff4a77ac */ /* 0x000e220008000a00 */
[----:B------:R-:W-:Y:S01]  /*ef50*/  FMUL R53, R61, UR77 ;  /* 0x0000004d3d357c20 */ /* 0x000fe20008400000 */
[----:B------:R-:W-:-:S03]  /*ef60*/  FMUL R58, R60, UR77 ;  /* 0x0000004d3c3a7c20 */ /* 0x000fc60008400000 */
[----:B------:R-:W-:Y:S01]  /*ef70*/  FFMA R53, R60, UR76, -R53 ;  /* 0x0000004c3c357c23 */ /* 0x000fe20008000835 */
[----:B------:R-:W-:Y:S01]  /*ef80*/  FFMA R58, R61, UR76, R58 ;  /* 0x0000004c3d3a7c23 */ /* 0x000fe2000800003a */
[----:B------:R-:W1:Y:S01]  /*ef90*/  LDCU.64 UR76, c[0x3][0x1f58] ;  /* 0x00c3eb00ff4c77ac */ /* 0x000e620008000a00 */
[----:B----4-:R-:W-:Y:S01]  /*efa0*/  FADD R68, R68, R75 ;  /* 0x0000004b44447221 */ /* 0x010fe20000000000 */
[----:B------:R-:W-:Y:S01]  /*efb0*/  FADD R69, R69, R108 ;  /* 0x0000006c45457221 */ /* 0x000fe20000000000 */
[----:B0-----:R-:W-:Y:S01]  /*efc0*/  FMUL R57, R61, UR75 ;  /* 0x0000004b3d397c20 */ /* 0x001fe20008400000 */
[----:B------:R-:W-:-:S03]  /*efd0*/  FMUL R82, R60, UR75 ;  /* 0x0000004b3c527c20 */ /* 0x000fc60008400000 */
[----:B------:R0:W-:Y:S01]  /*efe0*/  STS.64 [UR4+0xc0], R68 ;  /* 0x0000c044ff007988 */ /* 0x0001e20008000a04 */
[----:B-----5:R-:W-:Y:S01]  /*eff0*/  FADD R64, R64, R55 ;  /* 0x0000003740407221 */ /* 0x020fe20000000000 */
[C---:B------:R-:W-:Y:S01]  /*f000*/  FFMA R55, R60.reuse, UR74, -R57 ;  /* 0x0000004a3c377c23 */ /* 0x040fe20008000839 */
[----:B-1----:R-:W-:Y:S01]  /*f010*/  FMUL R57, R61, UR77 ;  /* 0x0000004d3d397c20 */ /* 0x002fe20008400000 */
[----:B------:R-:W-:Y:S02]  /*f020*/  FADD R65, R65, R74 ;  /* 0x0000004a41417221 */ /* 0x000fe40000000000 */
[----:B------:R-:W1:Y:S01]  /*f030*/  LDS.64 R74, [UR4+0xe0] ;  /* 0x0000e004ff4a7984 */ /* 0x000e620008000a00 */
[C---:B0-----:R-:W-:Y:S01]  /*f040*/  FMUL R68, R60.reuse, UR77 ;  /* 0x0000004d3c447c20 */ /* 0x041fe20008400000 */
[----:B------:R-:W-:Y:S01]  /*f050*/  FFMA R57, R60, UR76, -R57 ;  /* 0x0000004c3c397c23 */ /* 0x000fe20008000839 */
[C---:B------:R-:W-:Y:S01]  /*f060*/  FFMA R60, R61.reuse, UR74, R82 ;  /* 0x0000004a3d3c7c23 */ /* 0x040fe20008000052 */
[----:B------:R-:W-:Y:S01]  /*f070*/  STS.64 [UR4+0xd0], R64 ;  /* 0x0000d040ff007988 */ /* 0x000fe20008000a04 */
[----:B------:R-:W-:Y:S01]  /*f080*/  FFMA R82, R61, UR76, R68 ;  /* 0x0000004c3d527c23 */ /* 0x000fe20008000044 */
[----:B------:R-:W3:Y:S02]  /*f090*/  LDCU.64 UR76, c[0x3][0x60] ;  /* 0x00c00c00ff4c77ac */ /* 0x000ee40008000a00 */
[----:B------:R-:W0:Y:S01]  /*f0a0*/  LDS.64 R68, [UR4+0xe8] ;  /* 0x0000e804ff447984 */ /* 0x000e220008000a00 */
[----:B------:R-:W2:Y:S03]  /*f0b0*/  LDCU.64 UR74, c[0x3][0x160] ;  /* 0x00c02c00ff4a77ac */ /* 0x000ea60008000a00 */
[----:B------:R-:W4:Y:S04]  /*f0c0*/  LDS.64 R64, [UR4+0xf0] ;  /* 0x0000f004ff407984 */ /* 0x000f280008000a00 */
[----:B------:R-:W-:Y:S04]  /*f0d0*/  STS.64 [UR4+0xc8], R76 ;  /* 0x0000c84cff007988 */ /* 0x000fe80008000a04 */
[----:B------:R-:W5:Y:S01]  /*f0e0*/  LDS.64 R76, [UR4+0xf8] ;  /* 0x0000f804ff4c7984 */ /* 0x000f620008000a00 */
[----:B-1----:R-:W-:Y:S01]  /*f0f0*/  FADD R74, R74, R93 ;  /* 0x0000005d4a4a7221 */ /* 0x002fe20000000000 */
[----:B------:R-:W-:-:S05]  /*f100*/  FADD R75, R75, R96 ;  /* 0x000000604b4b7221 */ /* 0x000fca0000000000 */
[----:B------:R-:W-:Y:S01]  /*f110*/  STS.64 [UR4+0xe0], R74 ;  /* 0x0000e04aff007988 */ /* 0x000fe20008000a04 */
[----:B0-----:R-:W-:Y:S01]  /*f120*/  FADD R69, R78, R69 ;  /* 0x000000454e457221 */ /* 0x001fe20000000000 */
[----:B------:R-:W-:Y:S02]  /*f130*/  FADD R68, R91, R68 ;  /* 0x000000445b447221 */ /* 0x000fe40000000000 */
[----:B------:R-:W0:Y:S01]  /*f140*/  LDS.64 R74, [UR4+0x108] ;  /* 0x00010804ff4a7984 */ /* 0x000e220008000a00 */
[----:B----4-:R-:W-:Y:S01]  /*f150*/  FADD R78, R64, R79 ;  /* 0x0000004f404e7221 */ /* 0x010fe20000000000 */
[----:B------:R-:W-:Y:S02]  /*f160*/  FADD R79, R65, R94 ;  /* 0x0000005e414f7221 */ /* 0x000fe40000000000 */
[----:B------:R-:W1:Y:S04]  /*f170*/  LDS.64 R64, [UR4+0x100] ;  /* 0x00010004ff407984 */ /* 0x000e680008000a00 */
[----:B------:R-:W-:Y:S04]  /*f180*/  STS.64 [UR4+0xe8], R68 ;  /* 0x0000e844ff007988 */ /* 0x000fe80008000a04 */
[----:B------:R-:W4:Y:S01]  /*f190*/  LDS.64 R68, [UR4+0x118] ;  /* 0x00011804ff447984 */ /* 0x000f220008000a00 */
[----:B-----5:R-:W-:Y:S01]  /*f1a0*/  FADD R77, R80, R77 ;  /* 0x0000004d504d7221 */ /* 0x020fe20000000000 */
[----:B------:R-:W-:-:S05]  /*f1b0*/  FADD R76, R89, R76 ;  /* 0x0000004c594c7221 */ /* 0x000fca0000000000 */
[----:B------:R4:W-:Y:S01]  /*f1c0*/  STS.64 [UR4+0xf8], R76 ;  /* 0x0000f84cff007988 */ /* 0x0009e20008000a04 */
[C---:B---3--:R-:W-:Y:S01]  /*f1d0*/  FMUL R61, R63.reuse, UR77 ;  /* 0x0000004d3f3d7c20 */ /* 0x048fe20008400000 */
[----:B------:R-:W-:Y:S01]  /*f1e0*/  FMUL R96, R62, UR77 ;  /* 0x0000004d3e607c20 */ /* 0x000fe20008400000 */
[----:B------:R-:W-:Y:S01]  /*f1f0*/  FADD R73, R106, R73 ;  /* 0x000000496a497221 */ /* 0x000fe20000000000 */
[----:B--2---:R-:W-:Y:S01]  /*f200*/  FMUL R91, R63, UR75 ;  /* 0x0000004b3f5b7c20 */ /* 0x004fe20008400000 */
[C---:B------:R-:W-:Y:S01]  /*f210*/  FMUL R106, R62.reuse, UR75 ;  /* 0x0000004b3e6a7c20 */ /* 0x040fe20008400000 */
[----:B------:R-:W-:Y:S01]  /*f220*/  FFMA R61, R62, UR76, -R61 ;  /* 0x0000004c3e3d7c23 */ /* 0x000fe2000800083d */
[----:B0-----:R-:W-:Y:S01]  /*f230*/  FADD R74, R87, R74 ;  /* 0x0000004a574a7221 */ /* 0x001fe20000000000 */
[----:B------:R-:W-:Y:S01]  /*f240*/  FADD R75, R90, R75 ;  /* 0x0000004b5a4b7221 */ /* 0x000fe20000000000 */
[----:B-1----:R-:W-:Y:S01]  /*f250*/  FADD R80, R64, R81 ;  /* 0x0000005140507221 */ /* 0x002fe20000000000 */
[----:B------:R-:W-:-:S02]  /*f260*/  FADD R81, R65, R92 ;  /* 0x0000005c41517221 */ /* 0x000fc40000000000 */
[----:B------:R-:W0:Y:S04]  /*f270*/  LDS.64 R64, [UR4+0x110] ;  /* 0x00011004ff407984 */ /* 0x000e280008000a00 */
[----:B------:R-:W-:Y:S01]  /*f280*/  STS.64 [UR4+0x108], R74 ;  /* 0x0001084aff007988 */ /* 0x000fe20008000a04 */
[----:B----4-:R-:W-:Y:S01]  /*f290*/  FADD R76, R83, R68 ;  /* 0x00000044534c7221 */ /* 0x010fe20000000000 */
[----:B------:R-:W-:Y:S02]  /*f2a0*/  FADD R77, R86, R69 ;  /* 0x00000045564d7221 */ /* 0x000fe40000000000 */
[----:B------:R-:W1:Y:S04]  /*f2b0*/  LDS.64 R68, [UR4+0x128] ;  /* 0x00012804ff447984 */ /* 0x000e680008000a00 */
[----:B------:R-:W2:Y:S01]  /*f2c0*/  LDS.64 R74, [UR4+0x138] ;  /* 0x00013804ff4a7984 */ /* 0x000ea20008000a00 */
[C---:B------:R-:W-:Y:S01]  /*f2d0*/  FFMA R96, R63.reuse, UR76, R96 ;  /* 0x0000004c3f607c23 */ /* 0x040fe20008000060 */
[----:B------:R-:W3:Y:S01]  /*f2e0*/  LDCU.64 UR76, c[0x3][0x260] ;  /* 0x00c04c00ff4c77ac */ /* 0x000ee20008000a00 */
[----:B------:R-:W-:Y:S01]  /*f2f0*/  FFMA R91, R62, UR74, -R91 ;  /* 0x0000004a3e5b7c23 */ /* 0x000fe2000800085b */
[----:B------:R-:W-:Y:S01]  /*f300*/  FFMA R94, R63, UR74, R106 ;  /* 0x0000004a3f5e7c23 */ /* 0x000fe2000800006a */
[----:B------:R-:W4:Y:S01]  /*f310*/  LDCU.64 UR74, c[0x3][0x360] ;  /* 0x00c06c00ff4a77ac */ /* 0x000f220008000a00 */
[----:B------:R-:W-:-:S05]  /*f320*/  FADD R72, R95, R72 ;  /* 0x000000485f487221 */ /* 0x000fca0000000000 */
[----:B------:R4:W-:Y:S01]  /*f330*/  STS.64 [UR4+0xd8], R72 ;  /* 0x0000d848ff007988 */ /* 0x0009e20008000a04 */
[C---:B---3--:R-:W-:Y:S01]  /*f340*/  FMUL R93, R63.reuse, UR77 ;  /* 0x0000004d3f5d7c20 */ /* 0x048fe20008400000 */
[C---:B------:R-:W-:Y:S01]  /*f350*/  FMUL R106, R62.reuse, UR77 ;  /* 0x0000004d3e6a7c20 */ /* 0x040fe20008400000 */
[C---:B----4-:R-:W-:Y:S01]  /*f360*/  FMUL R73, R63.reuse, UR75 ;  /* 0x0000004b3f497c20 */ /* 0x050fe20008400000 */
[C---:B------:R-:W-:Y:S01]  /*f370*/  FMUL R72, R62.reuse, UR75 ;  /* 0x0000004b3e487c20 */ /* 0x040fe20008400000 */
[----:B------:R-:W-:Y:S01]  /*f380*/  FFMA R93, R62, UR76, -R93 ;  /* 0x0000004c3e5d7c23 */ /* 0x000fe2000800085d */
[----:B------:R-:W-:Y:S01]  /*f390*/  FFMA R106, R63, UR76, R106 ;  /* 0x0000004c3f6a7c23 */ /* 0x000fe2000800006a */
[----:B------:R-:W3:Y:S01]  /*f3a0*/  LDCU.64 UR76, c[0x3][0x460] ;  /* 0x00c08c00ff4c77ac */ /* 0x000ee20008000a00 */
[----:B------:R4:W-:Y:S01]  /*f3b0*/  STS.64 [UR4+0xf0], R78 ;  /* 0x0000f04eff007988 */ /* 0x0009e20008000a04 */
[----:B0-----:R-:W-:Y:S01]  /*f3c0*/  FADD R64, R64, R85 ;  /* 0x0000005540407221 */ /* 0x001fe20000000000 */
[----:B------:R-:W-:Y:S01]  /*f3d0*/  FADD R65, R65, R88 ;  /* 0x0000005841417221 */ /* 0x000fe20000000000 */
[----:B----4-:R-:W-:Y:S01]  /*f3e0*/  FFMA R79, R62, UR74, -R73 ;  /* 0x0000004a3e4f7c23 */ /* 0x010fe20008000849 */
[----:B------:R-:W-:Y:S01]  /*f3f0*/  FFMA R78, R63, UR74, R72 ;  /* 0x0000004a3f4e7c23 */ /* 0x000fe20008000048 */
[----:B------:R-:W0:Y:S01]  /*f400*/  LDCU.64 UR74, c[0x3][0x560] ;  /* 0x00c0ac00ff4a77ac */ /* 0x000e220008000a00 */
[----:B------:R-:W4:Y:S01]  /*f410*/  LDS.64 R72, [UR4+0x120] ;  /* 0x00012004ff487984 */ /* 0x000f220008000a00 */
[----:B-1----:R-:W-:Y:S01]  /*f420*/  FADD R69, R52, R69 ;  /* 0x0000004534457221 */ /* 0x002fe20000000000 */
[----:B--2---:R-:W-:-:S02]  /*f430*/  FADD R74, R53, R74 ;  /* 0x0000004a354a7221 */ /* 0x004fc40000000000 */
[----:B------:R-:W-:Y:S04]  /*f440*/  STS.64 [UR4+0x110], R64 ;  /* 0x00011040ff007988 */ /* 0x000fe80008000a04 */
[----:B------:R-:W1:Y:S04]  /*f450*/  LDS.64 R64, [UR4+0x130] ;  /* 0x00013004ff407984 */ /* 0x000e680008000a00 */
[----:B------:R-:W2:Y:S01]  /*f460*/  LDS.64 R52, [UR4+0x148] ;  /* 0x00014804ff347984 */ /* 0x000ea20008000a00 */
[----:B---3--:R-:W-:Y:S01]  /*f470*/  FMUL R89, R63, UR77 ;  /* 0x0000004d3f597c20 */ /* 0x008fe20008400000 */
[----:B------:R-:W-:-:S03]  /*f480*/  FMUL R92, R62, UR77 ;  /* 0x0000004d3e5c7c20 */ /* 0x000fc60008400000 */
[C---:B------:R-:W-:Y:S01]  /*f490*/  FFMA R89, R62.reuse, UR76, -R89 ;  /* 0x0000004c3e597c23 */ /* 0x040fe20008000859 */
[C---:B------:R-:W-:Y:S01]  /*f4a0*/  FFMA R92, R63.reuse, UR76, R92 ;  /* 0x0000004c3f5c7c23 */ /* 0x040fe2000800005c */
[----:B------:R-:W3:Y:S01]  /*f4b0*/  LDCU.64 UR76, c[0x3][0x660] ;  /* 0x00c0cc00ff4c77ac */ /* 0x000ee20008000a00 */
[C---:B0-----:R-:W-:Y:S01]  /*f4c0*/  FMUL R95, R63.reuse, UR75 ;  /* 0x0000004b3f5f7c20 */ /* 0x041fe20008400000 */
[C---:B------:R-:W-:Y:S01]  /*f4d0*/  FMUL R108, R62.reuse, UR75 ;  /* 0x0000004b3e6c7c20 */ /* 0x040fe20008400000 */
[----:B------:R0:W-:Y:S02]  /*f4e0*/  STS.64 [UR4+0x100], R80 ;  /* 0x00010050ff007988 */ /* 0x0001e40008000a04 */
[C---:B0-----:R-:W-:Y:S01]  /*f4f0*/  FFMA R81, R62.reuse, UR74, -R95 ;  /* 0x0000004a3e517c23 */ /* 0x041fe2000800085f */
[C---:B------:R-:W-:Y:S01]  /*f500*/  FFMA R80, R63.reuse, UR74, R108 ;  /* 0x0000004a3f507c23 */ /* 0x040fe2000800006c */
[----:B------:R-:W0:Y:S01]  /*f510*/  LDCU.64 UR74, c[0x3][0x760] ;  /* 0x00c0ec00ff4a77ac */ /* 0x000e220008000a00 */
[----:B---3--:R-:W-:Y:S01]  /*f520*/  FMUL R85, R63, UR77 ;  /* 0x0000004d3f557c20 */ /* 0x008fe20008400000 */
[----:B------:R-:W-:Y:S01]  /*f530*/  FMUL R88, R62, UR77 ;  /* 0x0000004d3e587c20 */ /* 0x000fe20008400000 */
[----:B----4-:R-:W-:Y:S01]  /*f540*/  FADD R72, R72, R59 ;  /* 0x0000003b48487221 */ /* 0x010fe20000000000 */
[----:B------:R-:W-:Y:S01]  /*f550*/  FADD R73, R73, R84 ;  /* 0x0000005449497221 */ /* 0x000fe20000000000 */
[----:B------:R-:W-:Y:S01]  /*f560*/  FFMA R83, R62, UR76, -R85 ;  /* 0x0000004c3e537c23 */ /* 0x000fe20008000855 */
[----:B------:R-:W-:Y:S01]  /*f570*/  FFMA R86, R63, UR76, R88 ;  /* 0x0000004c3f567c23 */ /* 0x000fe20008000058 */
[----:B------:R-:W3:Y:S01]  /*f580*/  LDCU.64 UR76, c[0x3][0x860] ;  /* 0x00c10c00ff4c77ac */ /* 0x000ee20008000a00 */
[----:B------:R-:W-:Y:S01]  /*f590*/  STS.64 [UR4+0x118], R76 ;  /* 0x0001184cff007988 */ /* 0x000fe20008000a04 */
[----:B-1----:R-:W-:-:S03]  /*f5a0*/  FADD R65, R65, R56 ;  /* 0x0000003841417221 */ /* 0x002fc60000000000 */
[----:B------:R2:W-:Y:S01]  /*f5b0*/  STS.64 [UR4+0x120], R72 ;  /* 0x00012048ff007988 */ /* 0x0005e20008000a04 */
[C---:B0-----:R-:W-:Y:S01]  /*f5c0*/  FMUL R85, R63.reuse, UR75 ;  /* 0x0000004b3f557c20 */ /* 0x041fe20008400000 */
[C---:B------:R-:W-:Y:S02]  /*f5d0*/  FMUL R88, R62.reuse, UR75 ;  /* 0x0000004b3e587c20 */ /* 0x040fe40008400000 */
[----:B------:R-:W0:Y:S01]  /*f5e0*/  LDS.64 R76, [UR4+0x140] ;  /* 0x00014004ff4c7984 */ /* 0x000e220008000a00 */
[----:B------:R-:W-:Y:S01]  /*f5f0*/  FFMA R85, R62, UR74, -R85 ;  /* 0x0000004a3e557c23 */ /* 0x000fe20008000855 */
[----:B------:R-:W-:Y:S01]  /*f600*/  FFMA R84, R63, UR74, R88 ;  /* 0x0000004a3f547c23 */ /* 0x000fe20008000058 */
[----:B------:R-:W1:Y:S01]  /*f610*/  LDCU.64 UR74, c[0x3][0x960] ;  /* 0x00c12c00ff4a77ac */ /* 0x000e620008000a00 */
[----:B--2---:R-:W-:Y:S01]  /*f620*/  FADD R72, R57, R52 ;  /* 0x0000003439487221 */ /* 0x004fe20000000000 */
[----:B------:R-:W-:Y:S01]  /*f630*/  FADD R73, R82, R53 ;  /* 0x0000003552497221 */ /* 0x000fe20000000000 */
[----:B------:R-:W2:Y:S04]  /*f640*/  LDS.64 R56, [UR4+0x50] ;  /* 0x00005004ff387984 */ /* 0x000ea80008000a00 */
[----:B------:R-:W4:Y:S01]  /*f650*/  LDS.64 R52, [UR4+0x58] ;  /* 0x00005804ff347984 */ /* 0x000f220008000a00 */
[----:B---3--:R-:W-:Y:S01]  /*f660*/  FMUL R59, R63, UR77 ;  /* 0x0000004d3f3b7c20 */ /* 0x008fe20008400000 */
[----:B------:R-:W-:Y:S01]  /*f670*/  FMUL R88, R62, UR77 ;  /* 0x0000004d3e587c20 */ /* 0x000fe20008400000 */
[----:B------:R-:W-:-:S02]  /*f680*/  FADD R68, R31, R68 ;  /* 0x000000441f447221 */ /* 0x000fc40000000000 */
[----:B------:R-:W-:Y:S01]  /*f690*/  FFMA R31, R62, UR76, -R59 ;  /* 0x0000004c3e1f7c23 */ /* 0x000fe2000800083b */
[C---:B------:R-:W-:Y:S01]  /*f6a0*/  FFMA R88, R63.reuse, UR76, R88 ;  /* 0x0000004c3f587c23 */ /* 0x040fe20008000058 */
[----:B------:R-:W3:Y:S01]  /*f6b0*/  LDCU.64 UR76, c[0x3][0xa60] ;  /* 0x00c14c00ff4c77ac */ /* 0x000ee20008000a00 */
[----:B------:R-:W-:Y:S01]  /*f6c0*/  FADD R64, R64, R33 ;  /* 0x0000002140407221 */ /* 0x000fe20000000000 */
[----:B-1----:R-:W-:Y:S01]  /*f6d0*/  FMUL R59, R63, UR75 ;  /* 0x0000004b3f3b7c20 */ /* 0x002fe20008400000 */
[----:B------:R-:W-:-:S03]  /*f6e0*/  FMUL R90, R62, UR75 ;  /* 0x0000004b3e5a7c20 */ /* 0x000fc60008400000 */
[----:B------:R-:W-:Y:S01]  /*f6f0*/  FFMA R33, R62, UR74, -R59 ;  /* 0x0000004a3e217c23 */ /* 0x000fe2000800083b */
[C---:B------:R-:W-:Y:S01]  /*f700*/  FFMA R90, R63.reuse, UR74, R90 ;  /* 0x0000004a3f5a7c23 */ /* 0x040fe2000800005a */
[----:B------:R-:W1:Y:S01]  /*f710*/  LDCU.64 UR74, c[0x3][0xb60] ;  /* 0x00c16c00ff4a77ac */ /* 0x000e620008000a00 */
[----:B------:R5:W-:Y:S01]  /*f720*/  STS.64 [UR4+0x128], R68 ;  /* 0x00012844ff007988 */ /* 0x000be20008000a04 */
[----:B------:R-:W-:Y:S01]  /*f730*/  FADD R75, R58, R75 ;  /* 0x0000004b3a4b7221 */ /* 0x000fe20000000000 */
[----:B---3--:R-:W-:Y:S01]  /*f740*/  FMUL R59, R63, UR77 ;  /* 0x0000004d3f3b7c20 */ /* 0x008fe20008400000 */
[----:B------:R-:W-:Y:S01]  /*f750*/  FMUL R108, R62, UR77 ;  /* 0x0000004d3e6c7c20 */ /* 0x000fe20008400000 */
[----:B-----5:R-:W-:Y:S01]  /*f760*/  IADD3 R69, PT, PT, R54, R7, RZ ;  /* 0x0000000736457210 */ /* 0x020fe20007ffe0ff */
[----:B0-----:R-:W-:Y:S01]  /*f770*/  FADD R76, R76, R55 ;  /* 0x000000374c4c7221 */ /* 0x001fe20000000000 */
[----:B------:R-:W-:Y:S02]  /*f780*/  FFMA R55, R62, UR76, -R59 ;  /* 0x0000004c3e377c23 */ /* 0x000fe4000800083b */
[----:B------:R-:W-:Y:S01]  /*f790*/  ISETP.GE.AND P4, PT, R69, UR5, PT ;  /* 0x0000000545007c0c */ /* 0x000fe2000bf86270 */
[----:B------:R-:W-:Y:S01]  /*f7a0*/  FFMA R108, R63, UR76, R108 ;  /* 0x0000004c3f6c7c23 */ /* 0x000fe2000800006c */
[----:B------:R-:W0:Y:S01]  /*f7b0*/  LDCU.64 UR76, c[0x3][0xc60] ;  /* 0x00c18c00ff4c77ac */ /* 0x000e220008000a00 */
[----:B--2---:R-:W-:Y:S01]  /*f7c0*/  FADD R56, R56, R61 ;  /* 0x0000003d38387221 */ /* 0x004fe20000000000 */
[----:B------:R-:W-:Y:S01]  /*f7d0*/  FADD R57, R57, R96 ;  /* 0x0000006039397221 */ /* 0x000fe20000000000 */
[----:B-1----:R-:W-:Y:S01]  /*f7e0*/  FMUL R58, R62, UR75 ;  /* 0x0000004b3e3a7c20 */ /* 0x002fe20008400000 */
[----:B----4-:R-:W-:Y:S01]  /*f7f0*/  FADD R52, R91, R52 ;  /* 0x000000345b347221 */ /* 0x010fe20000000000 */
[----:B------:R-:W-:-:S02]  /*f800*/  FADD R53, R94, R53 ;  /* 0x000000355e357221 */ /* 0x000fc40000000000 */
[----:B------:R1:W-:Y:S01]  /*f810*/  STS.64 [UR4+0x50], R56 ;  /* 0x00005038ff007988 */ /* 0x0003e20008000a04 */
[----:B------:R-:W-:-:S03]  /*f820*/  FFMA R82, R63, UR74, R58 ;  /* 0x0000004a3f527c23 */ /* 0x000fc6000800003a */
[----:B------:R-:W-:Y:S04]  /*f830*/  STS.64 [UR4+0x130], R64 ;  /* 0x00013040ff007988 */ /* 0x000fe80008000a04 */
[----:B------:R2:W-:Y:S01]  /*f840*/  STS.64 [UR4+0x58], R52 ;  /* 0x00005834ff007988 */ /* 0x0005e20008000a04 */
[----:B-1----:R-:W-:-:S03]  /*f850*/  CS2R R56, SRZ ;  /* 0x0000000000387805 */ /* 0x002fc6000001ff00 */
[----:B------:R-:W1:Y:S04]  /*f860*/  LDS.64 R64, [UR4+0x68] ;  /* 0x00006804ff407984 */ /* 0x000e680008000a00 */
[----:B------:R-:W3:Y:S01]  /*f870*/  LDS.64 R58, [UR4+0x60] ;  /* 0x00006004ff3a7984 */ /* 0x000ee20008000a00 */
[----:B--2---:R-:W-:-:S04]  /*f880*/  IMAD.WIDE R52, R69, 0x8, R110 ;  /* 0x0000000845347825 */ /* 0x004fc800078e026e */
[----:B------:R-:W-:Y:S01]  /*f890*/  FMUL R87, R63, UR75 ;  /* 0x0000004b3f577c20 */ /* 0x000fe20008400000 */
[----:B------:R-:W2:Y:S01]  /*f8a0*/  @!P4 LDG.E.64 R56, desc[UR6][R52.64] ;  /* 0x000000063438c981 */ /* 0x000ea2000c1e1b00 */
[----:B------:R-:W-:Y:S02]  /*f8b0*/  FADD R77, R77, R60 ;  /* 0x0000003c4d4d7221 */ /* 0x000fe40000000000 */
[C---:B------:R-:W-:Y:S01]  /*f8c0*/  FFMA R87, R62.reuse, UR74, -R87 ;  /* 0x0000004a3e577c23 */ /* 0x040fe20008000857 */
[C---:B0-----:R-:W-:Y:S01]  /*f8d0*/  FMUL R95, R63.reuse, UR77 ;  /* 0x0000004d3f5f7c20 */ /* 0x041fe20008400000 */
[C---:B------:R-:W-:Y:S01]  /*f8e0*/  FMUL R60, R62.reuse, UR77 ;  /* 0x0000004d3e3c7c20 */ /* 0x040fe20008400000 */
[----:B------:R-:W0:Y:S01]  /*f8f0*/  LDCU.64 UR74, c[0x3][0xd60] ;  /* 0x00c1ac00ff4a77ac */ /* 0x000e220008000a00 */
[----:B------:R4:W-:Y:S02]  /*f900*/  STS.64 [UR4+0x140], R76 ;  /* 0x0001404cff007988 */ /* 0x0009e40008000a04 */
[C---:B----4-:R-:W-:Y:S01]  /*f910*/  FFMA R77, R62.reuse, UR76, -R95 ;  /* 0x0000004c3e4d7c23 */ /* 0x050fe2000800085f */
[C---:B------:R-:W-:Y:S01]  /*f920*/  FFMA R76, R63.reuse, UR76, R60 ;  /* 0x0000004c3f4c7c23 */ /* 0x040fe2000800003c */
[----:B------:R-:W4:Y:S01]  /*f930*/  LDCU.64 UR76, c[0x3][0xe60] ;  /* 0x00c1cc00ff4c77ac */ /* 0x000f220008000a00 */
[----:B0-----:R-:W-:Y:S01]  /*f940*/  FMUL R60, R62, UR75 ;  /* 0x0000004b3e3c7c20 */ /* 0x001fe20008400000 */
[----:B------:R-:W-:-:S03]  /*f950*/  FMUL R95, R63, UR75 ;  /* 0x0000004b3f5f7c20 */ /* 0x000fc60008400000 */
[C---:B------:R-:W-:Y:S01]  /*f960*/  FFMA R96, R63.reuse, UR74, R60 ;  /* 0x0000004a3f607c23 */ /* 0x040fe2000800003c */
[----:B------:R-:W-:Y:S01]  /*f970*/  FFMA R95, R62, UR74, -R95 ;  /* 0x0000004a3e5f7c23 */ /* 0x000fe2000800085f */
[----:B------:R-:W0:Y:S01]  /*f980*/  LDCU.64 UR74, c[0x3][0xf60] ;  /* 0x00c1ec00ff4a77ac */ /* 0x000e220008000a00 */
[----:B-1----:R-:W-:Y:S01]  /*f990*/  FADD R65, R78, R65 ;  /* 0x000000414e417221 */ /* 0x002fe20000000000 */
[----:B----4-:R-:W-:Y:S01]  /*f9a0*/  FMUL R61, R63, UR77 ;  /* 0x0000004d3f3d7c20 */ /* 0x010fe20008400000 */
[----:B------:R-:W-:Y:S01]  /*f9b0*/  FMUL R60, R62, UR77 ;  /* 0x0000004d3e3c7c20 */ /* 0x000fe20008400000 */
[----:B---3--:R-:W-:Y:S01]  /*f9c0*/  FADD R58, R58, R93 ;  /* 0x0000005d3a3a7221 */ /* 0x008fe20000000000 */
[----:B------:R-:W-:Y:S01]  /*f9d0*/  FADD R59, R59, R106 ;  /* 0x0000006a3b3b7221 */ /* 0x000fe20000000000 */
[C---:B------:R-:W-:Y:S01]  /*f9e0*/  FFMA R91, R62.reuse, UR76, -R61 ;  /* 0x0000004c3e5b7c23 */ /* 0x040fe2000800083d */
[----:B------:R-:W-:Y:S01]  /*f9f0*/  FFMA R78, R63, UR76, R60 ;  /* 0x0000004c3f4e7c23 */ /* 0x000fe2000800003c */
[----:B------:R-:W-:Y:S01]  /*fa00*/  FADD R64, R79, R64 ;  /* 0x000000404f407221 */ /* 0x000fe20000000000 */
[----:B------:R-:W1:Y:S01]  /*fa10*/  LDS.64 R60, [UR4+0x70] ;  /* 0x00007004ff3c7984 */ /* 0x000e620008000a00 */
[----:B------:R-:W3:Y:S03]  /*fa20*/  LDCU.64 UR76, c[0x3][0x1160] ;  /* 0x00c22c00ff4c77ac */ /* 0x000ee60008000a00 */
[----:B------:R-:W-:Y:S04]  /*fa30*/  STS.64 [UR4+0x60], R58 ;  /* 0x0000603aff007988 */ /* 0x000fe80008000a04 */
[----:B------:R-:W4:Y:S01]  /*fa40*/  LDS.64 R58, [UR4+0x78] ;  /* 0x00007804ff3a7984 */ /* 0x000f220008000a00 */
[----:B0-----:R-:W-:Y:S01]  /*fa50*/  FMUL R79, R63, UR75 ;  /* 0x0000004b3f4f7c20 */ /* 0x001fe20008400000 */
[----:B------:R-:W-:-:S03]  /*fa60*/  FMUL R94, R62, UR75 ;  /* 0x0000004b3e5e7c20 */ /* 0x000fc60008400000 */
[C---:B------:R-:W-:Y:S01]  /*fa70*/  FFMA R79, R62.reuse, UR74, -R79 ;  /* 0x0000004a3e4f7c23 */ /* 0x040fe2000800084f */
[C---:B------:R-:W-:Y:S01]  /*fa80*/  FFMA R94, R63.reuse, UR74, R94 ;  /* 0x0000004a3f5e7c23 */ /* 0x040fe2000800005e */
[----:B------:R-:W0:Y:S01]  /*fa90*/  LDCU.64 UR74, c[0x3][0x1060] ;  /* 0x00c20c00ff4a77ac */ /* 0x000e220008000a00 */
[----:B------:R-:W-:Y:S04]  /*faa0*/  STS.64 [UR4+0x68], R64 ;  /* 0x00006840ff007988 */ /* 0x000fe80008000a04 */
[----:B------:R-:W5:Y:S01]  /*fab0*/  LDS.64 R64, [UR4+0x80] ;  /* 0x00008004ff407984 */ /* 0x000f620008000a00 */
[----:B0-----:R-:W-:Y:S01]  /*fac0*/  FMUL R69, R63, UR75 ;  /* 0x0000004b3f457c20 */ /* 0x001fe20008400000 */
[----:B------:R-:W-:Y:S01]  /*fad0*/  FMUL R68, R62, UR75 ;  /* 0x0000004b3e447c20 */ /* 0x000fe20008400000 */
[----:B-1----:R-:W-:Y:S01]  /*fae0*/  FADD R60, R60, R89 ;  /* 0x000000593c3c7221 */ /* 0x002fe20000000000 */
[----:B------:R-:W-:Y:S01]  /*faf0*/  FADD R61, R61, R92 ;  /* 0x0000005c3d3d7221 */ /* 0x000fe20000000000 */
[C---:B------:R-:W-:Y:S01]  /*fb00*/  FFMA R89, R62.reuse, UR74, -R69 ;  /* 0x0000004a3e597c23 */ /* 0x040fe20008000845 */
[C---:B------:R-:W-:Y:S01]  /*fb10*/  FFMA R92, R63.reuse, UR74, R68 ;  /* 0x0000004a3f5c7c23 */ /* 0x040fe20008000044 */
[----:B---3--:R-:W-:Y:S01]  /*fb20*/  FMUL R69, R63, UR77 ;  /* 0x0000004d3f457c20 */ /* 0x008fe20008400000 */
[----:B------:R-:W-:Y:S01]  /*fb30*/  FMUL R68, R62, UR77 ;  /* 0x0000004d3e447c20 */ /* 0x000fe20008400000 */
[----:B------:R-:W-:Y:S01]  /*fb40*/  STS.64 [UR4+0x138], R74 ;  /* 0x0001384aff007988 */ /* 0x000fe20008000a04 */
[----:B------:R-:W0:Y:S01]  /*fb50*/  LDCU.64 UR74, c[0x3][0x1260] ;  /* 0x00c24c00ff4a77ac */ /* 0x000e220008000a00 */
[----:B----4-:R-:W-:Y:S01]  /*fb60*/  FADD R58, R81, R58 ;  /* 0x0000003a513a7221 */ /* 0x010fe20000000000 */
[----:B------:R-:W-:Y:S01]  /*fb70*/  FADD R59, R80, R59 ;  /* 0x0000003b503b7221 */ /* 0x000fe20000000000 */
[----:B------:R-:W-:Y:S01]  /*fb80*/  FFMA R81, R62, UR76, -R69 ;  /* 0x0000004c3e517c23 */ /* 0x000fe20008000845 */
[----:B------:R-:W-:Y:S01]  /*fb90*/  FFMA R80, R63, UR76, R68 ;  /* 0x0000004c3f507c23 */ /* 0x000fe20008000044 */
[----:B------:R-:W1:Y:S01]  /*fba0*/  LDCU.64 UR76, c[0x3][0x1360] ;  /* 0x00c26c00ff4c77ac */ /* 0x000e620008000a00 */
[----:B------:R-:W3:Y:S04]  /*fbb0*/  LDS.64 R68, [UR4+0x88] ;  /* 0x00008804ff447984 */ /* 0x000ee80008000a00 */
[----:B------:R-:W4:Y:S04]  /*fbc0*/  LDS.64 R74, [UR4+0x98] ;  /* 0x00009804ff4a7984 */ /* 0x000f280008000a00 */
[----:B------:R-:W-:Y:S01]  /*fbd0*/  STS.64 [UR4+0x148], R72 ;  /* 0x00014848ff007988 */ /* 0x000fe20008000a04 */
[----:B-----5:R-:W-:Y:S01]  /*fbe0*/  FADD R64, R64, R83 ;  /* 0x0000005340407221 */ /* 0x020fe20000000000 */
[----:B------:R-:W-:-:S02]  /*fbf0*/  FADD R65, R65, R86 ;  /* 0x0000005641417221 */ /* 0x000fc40000000000 */
[----:B------:R-:W5:Y:S01]  /*fc00*/  LDS.64 R72, [UR4+0x90] ;  /* 0x00009004ff487984 */ /* 0x000f620008000a00 */
[C---:B-1----:R-:W-:Y:S01]  /*fc10*/  FMUL R93, R63.reuse, UR77 ;  /* 0x0000004d3f5d7c20 */ /* 0x042fe20008400000 */
[C---:B------:R-:W-:Y:S02]  /*fc20*/  FMUL R106, R62.reuse, UR77 ;  /* 0x0000004d3e6a7c20 */ /* 0x040fe40008400000 */
[----:B------:R-:W-:Y:S04]  /*fc30*/  STS.64 [UR4+0x80], R64 ;  /* 0x00008040ff007988 */ /* 0x000fe80008000a04 */
[----:B------:R-:W1:Y:S01]  /*fc40*/  LDS.64 R64, [UR4+0xb0] ;  /* 0x0000b004ff407984 */ /* 0x000e620008000a00 */
[----:B0-----:R-:W-:Y:S01]  /*fc50*/  FMUL R83, R63, UR75 ;  /* 0x0000004b3f537c20 */ /* 0x001fe20008400000 */
[----:B------:R-:W-:Y:S01]  /*fc60*/  FMUL R86, R62, UR75 ;  /* 0x0000004b3e567c20 */ /* 0x000fe20008400000 */
[----:B---3--:R-:W-:Y:S01]  /*fc70*/  FADD R68, R85, R68 ;  /* 0x0000004455447221 */ /* 0x008fe20000000000 */
[----:B------:R-:W-:Y:S01]  /*fc80*/  FADD R69, R84, R69 ;  /* 0x0000004554457221 */ /* 0x000fe20000000000 */
[C---:B------:R-:W-:Y:S01]  /*fc90*/  FFMA R85, R62.reuse, UR76, -R93 ;  /* 0x0000004c3e557c23 */ /* 0x040fe2000800085d */
[C---:B------:R-:W-:Y:S01]  /*fca0*/  FFMA R84, R63.reuse, UR76, R106 ;  /* 0x0000004c3f547c23 */ /* 0x040fe2000800006a */
[----:B------:R-:W0:Y:S01]  /*fcb0*/  LDCU.64 UR76, c[0x3][0x1560] ;  /* 0x00c2ac00ff4c77ac */ /* 0x000e220008000a00 */
[----:B------:R-:W-:Y:S01]  /*fcc0*/  FFMA R83, R62, UR74, -R83 ;  /* 0x0000004a3e537c23 */ /* 0x000fe20008000853 */
[----:B------:R-:W-:Y:S01]  /*fcd0*/  FFMA R86, R63, UR74, R86 ;  /* 0x0000004a3f567c23 */ /* 0x000fe20008000056 */
[----:B------:R-:W3:Y:S01]  /*fce0*/  LDCU.64 UR74, c[0x3][0x1460] ;  /* 0x00c28c00ff4a77ac */ /* 0x000ee20008000a00 */
[----:B----4-:R-:W-:Y:S01]  /*fcf0*/  FADD R74, R33, R74 ;  /* 0x0000004a214a7221 */ /* 0x010fe20000000000 */
[----:B------:R-:W-:Y:S01]  /*fd00*/  FADD R75, R90, R75 ;  /* 0x0000004b5a4b7221 */ /* 0x000fe20000000000 */
[----:B0-----:R-:W-:Y:S01]  /*fd10*/  FMUL R33, R63, UR77 ;  /* 0x0000004d3f217c20 */ /* 0x001fe20008400000 */
[----:B------:R-:W-:-:S03]  /*fd20*/  FMUL R90, R62, UR77 ;  /* 0x0000004d3e5a7c20 */ /* 0x000fc60008400000 */
[----:B------:R-:W-:Y:S01]  /*fd30*/  FFMA R33, R62, UR76, -R33 ;  /* 0x0000004c3e217c23 */ /* 0x000fe20008000821 */
[----:B------:R-:W-:Y:S01]  /*fd40*/  FFMA R90, R63, UR76, R90 ;  /* 0x0000004c3f5a7c23 */ /* 0x000fe2000800005a */
[----:B------:R-:W0:Y:S01]  /*fd50*/  LDCU.64 UR76, c[0x3][0x1760] ;  /* 0x00c2ec00ff4c77ac */ /* 0x000e220008000a00 */
[----:B------:R3:W-:Y:S01]  /*fd60*/  STS.64 [UR4+0x78], R58 ;  /* 0x0000783aff007988 */ /* 0x0007e20008000a04 */
[----:B-----5:R-:W-:Y:S01]  /*fd70*/  FADD R72, R72, R31 ;  /* 0x0000001f48487221 */ /* 0x020fe20000000000 */
[----:B------:R-:W-:Y:S01]  /*fd80*/  FADD R73, R73, R88 ;  /* 0x0000005849497221 */ /* 0x000fe20000000000 */
[C---:B---3--:R-:W-:Y:S01]  /*fd90*/  FMUL R59, R63.reuse, UR75 ;  /* 0x0000004b3f3b7c20 */ /* 0x048fe20008400000 */
[C---:B------:R-:W-:Y:S01]  /*fda0*/  FMUL R58, R62.reuse, UR75 ;  /* 0x0000004b3e3a7c20 */ /* 0x040fe20008400000 */
[----:B------:R0:W-:Y:S02]  /*fdb0*/  STS.64 [UR4+0x88], R68 ;  /* 0x00008844ff007988 */ /* 0x0001e40008000a04 */
[----:B------:R-:W-:Y:S01]  /*fdc0*/  FFMA R31, R62, UR74, -R59 ;  /* 0x0000004a3e1f7c23 */ /* 0x000fe2000800083b */
[----:B------:R-:W-:Y:S01]  /*fdd0*/  FFMA R88, R63, UR74, R58 ;  /* 0x0000004a3f587c23 */ /* 0x000fe2000800003a */
[----:B-1----:R-:W-:Y:S01]  /*fde0*/  FADD R64, R64, R77 ;  /* 0x0000004d40407221 */ /* 0x002fe20000000000 */
[----:B------:R-:W1:Y:S01]  /*fdf0*/  LDS.64 R58, [UR4+0xa0] ;  /* 0x0000a004ff3a7984 */ /* 0x000e620008000a00 */
[----:B------:R-:W-:Y:S01]  /*fe00*/  FADD R65, R65, R76 ;  /* 0x0000004c41417221 */ /* 0x000fe20000000000 */
[----:B------:R-:W3:Y:S01]  /*fe10*/  LDCU.64 UR74, c[0x3][0x1660] ;  /* 0x00c2cc00ff4a77ac */ /* 0x000ee20008000a00 */
[C---:B0-----:R-:W-:Y:S01]  /*fe20*/  FMUL R69, R63.reuse, UR77 ;  /* 0x0000004d3f457c20 */ /* 0x041fe20008400000 */
[C---:B------:R-:W-:Y:S01]  /*fe30*/  FMUL R68, R62.reuse, UR77 ;  /* 0x0000004d3e447c20 */ /* 0x040fe20008400000 */
[----:B------:R-:W-:Y:S02]  /*fe40*/  STS.64 [UR4+0x70], R60 ;  /* 0x0000703cff007988 */ /* 0x000fe40008000a04 */
[C---:B------:R-:W-:Y:S01]  /*fe50*/  FFMA R77, R62.reuse, UR76, -R69 ;  /* 0x0000004c3e4d7c23 */ /* 0x040fe20008000845 */
[C---:B------:R-:W-:Y:S01]  /*fe60*/  FFMA R76, R63.reuse, UR76, R68 ;  /* 0x0000004c3f4c7c23 */ /* 0x040fe20008000044 */
[----:B------:R-:W0:Y:S01]  /*fe70*/  LDS.64 R60, [UR4+0xa8] ;  /* 0x0000a804ff3c7984 */ /* 0x000e220008000a00 */
[----:B------:R-:W4:Y:S03]  /*fe80*/  LDCU.64 UR76, c[0x3][0x1960] ;  /* 0x00c32c00ff4c77ac */ /* 0x000f260008000a00 */
[----:B------:R-:W5:Y:S04]  /*fe90*/  LDS.64 R68, [UR4+0xb8] ;  /* 0x0000b804ff447984 */ /* 0x000f680008000a00 */
[----:B------:R-:W-:Y:S04]  /*fea0*/  STS.64 [UR4+0x90], R72 ;  /* 0x00009048ff007988 */ /* 0x000fe80008000a04 */
[----:B------:R-:W-:Y:S04]  /*feb0*/  STS.64 [UR4+0x98], R74 ;  /* 0x0000984aff007988 */ /* 0x000fe80008000a04 */
[----:B------:R-:W5:Y:S04]  /*fec0*/  LDS.64 R72, [UR4+0xc0] ;  /* 0x0000c004ff487984 */ /* 0x000f680008000a00 */
[----:B------:R-:W5:Y:S01]  /*fed0*/  LDS.64 R74, [UR4+0xc8] ;  /* 0x0000c804ff4a7984 */ /* 0x000f620008000a00 */
[----:B---3--:R-:W-:Y:S01]  /*fee0*/  FMUL R93, R63, UR75 ;  /* 0x0000004b3f5d7c20 */ /* 0x008fe20008400000 */
[----:B------:R-:W-:-:S04]  /*fef0*/  FMUL R106, R62, UR75 ;  /* 0x0000004b3e6a7c20 */ /* 0x000fc80008400000 */
[----:B------:R-:W-:Y:S01]  /*ff00*/  FFMA R106, R63, UR74, R106 ;  /* 0x0000004a3f6a7c23 */ /* 0x000fe2000800006a */
[----:B-1----:R-:W-:Y:S01]  /*ff10*/  FADD R58, R58, R55 ;  /* 0x000000373a3a7221 */ /* 0x002fe20000000000 */
[C---:B------:R-:W-:Y:S01]  /*ff20*/  FFMA R55, R62.reuse, UR74, -R93 ;  /* 0x0000004a3e377c23 */ /* 0x040fe2000800085d */
[----:B------:R-:W1:Y:S01]  /*ff30*/  LDCU.64 UR74, c[0x3][0x1860] ;  /* 0x00c30c00ff4a77ac */ /* 0x000e620008000a00 */
[----:B------:R-:W-:Y:S01]  /*ff40*/  FADD R59, R59, R108 ;  /* 0x0000006c3b3b7221 */ /* 0x000fe20000000000 */
[----:B----4-:R-:W-:Y:S01]  /*ff50*/  FMUL R93, R63, UR77 ;  /* 0x0000004d3f5d7c20 */ /* 0x010fe20008400000 */
[----:B------:R-:W-:-:S03]  /*ff60*/  FMUL R108, R62, UR77 ;  /* 0x0000004d3e6c7c20 */ /* 0x000fc60008400000 */
[----:B------:R-:W-:Y:S01]  /*ff70*/  FFMA R93, R62, UR76, -R93 ;  /* 0x0000004c3e5d7c23 */ /* 0x000fe2000800085d */
[----:B0-----:R-:W-:Y:S01]  /*ff80*/  FADD R60, R87, R60 ;  /* 0x0000003c573c7221 */ /* 0x001fe20000000000 */
[----:B------:R-:W-:Y:S01]  /*ff90*/  FADD R61, R82, R61 ;  /* 0x0000003d523d7221 */ /* 0x000fe20000000000 */
[----:B-----5:R-:W-:Y:S01]  /*ffa0*/  FADD R69, R96, R69 ;  /* 0x0000004560457221 */ /* 0x020fe20000000000 */
[C---:B------:R-:W-:Y:S01]  /*ffb0*/  FFMA R96, R63.reuse, UR76, R108 ;  /* 0x0000004c3f607c23 */ /* 0x040fe2000800006c */
[----:B------:R-:W0:Y:S02]  /*ffc0*/  LDCU.64 UR76, c[0x3][0x1b60] ;  /* 0x00c36c00ff4c77ac */ /* 0x000e240008000a00 */
[----:B------:R-:W-:Y:S04]  /*ffd0*/  STS.64 [UR4+0xa8], R60 ;  /* 0x0000a83cff007988 */ /* 0x000fe80008000a04 */
[----:B------:R-:W3:Y:S01]  /*ffe0*/  LDS.64 R60, [UR4+0xd8] ;  /* 0x0000d804ff3c7984 */ /* 0x000ee20008000a00 */
[----:B-1----:R-:W-:Y:S01]  /*fff0*/  FMUL R87, R63, UR75 ;  /* 0x0000004b3f577c20 */ /* 0x002fe20008400000 */
[----:B------:R-:W-:-:S03]  /*10000*/  FMUL R82, R62, UR75 ;  /* 0x0000004b3e527c20 */ /* 0x000fc60008400000 */
[----:B------:R-:W-:Y:S01]  /*10010*/  FFMA R87, R62, UR74, -R87 ;  /* 0x0000004a3e577c23 */ /* 0x000fe20008000857 */
[C---:B------:R-:W-:Y:S01]  /*10020*/  FFMA R82, R63.reuse, UR74, R82 ;  /* 0x0000004a3f527c23 */ /* 0x040fe20008000052 */
[----:B------:R-:W1:Y:S01]  /*10030*/  LDCU.64 UR74, c[0x3][0x1a60] ;  /* 0x00c34c00ff4a77ac */ /* 0x000e620008000a00 */
[----:B------:R-:W-:Y:S01]  /*10040*/  FADD R72, R72, R91 ;  /* 0x0000005b48487221 */ /* 0x000fe20000000000 */
[----:B------:R-:W-:Y:S01]  /*10050*/  FADD R75, R94, R75 ;  /* 0x0000004b5e4b7221 */ /* 0x000fe20000000000 */
[----:B0-----:R-:W-:Y:S01]  /*10060*/  FMUL R91, R63, UR77 ;  /* 0x0000004d3f5b7c20 */ /* 0x001fe20008400000 */
[----:B------:R-:W-:-:S03]  /*10070*/  FMUL R94, R62, UR77 ;  /* 0x0000004d3e5e7c20 */ /* 0x000fc60008400000 */
[C---:B------:R-:W-:Y:S01]  /*10080*/  FFMA R91, R62.reuse, UR76, -R91 ;  /* 0x0000004c3e5b7c23 */ /* 0x040fe2000800085b */
[----:B------:R-:W-:Y:S01]  /*10090*/  FFMA R94, R63, UR76, R94 ;  /* 0x0000004c3f5e7c23 */ /* 0x000fe2000800005e */
[----:B------:R-:W0:Y:S01]  /*100a0*/  LDCU.64 UR76, c[0x3][0x1d60] ;  /* 0x00c3ac00ff4c77ac */ /* 0x000e220008000a00 */
[----:B------:R1:W-:Y:S01]  /*100b0*/  STS.64 [UR4+0xa0], R58 ;  /* 0x0000a03aff007988 */ /* 0x0003e20008000a04 */
[----:B------:R-:W-:Y:S01]  /*100c0*/  FADD R68, R95, R68 ;  /* 0x000000445f447221 */ /* 0x000fe20000000000 */
[----:B------:R-:W-:Y:S01]  /*100d0*/  FADD R73, R73, R78 ;  /* 0x0000004e49497221 */ /* 0x000fe20000000000 */
[----:B------:R-:W-:Y:S01]  /*100e0*/  FADD R74, R79, R74 ;  /* 0x0000004a4f4a7221 */ /* 0x000fe20000000000 */
[C---:B-1----:R-:W-:Y:S01]  /*100f0*/  FMUL R59, R63.reuse, UR75 ;  /* 0x0000004b3f3b7c20 */ /* 0x042fe20008400000 */
[C---:B------:R-:W-:Y:S01]  /*10100*/  FMUL R58, R62.reuse, UR75 ;  /* 0x0000004b3e3a7c20 */ /* 0x040fe20008400000 */
[----:B------:R0:W-:Y:S02]  /*10110*/  STS.64 [UR4+0xb8], R68 ;  /* 0x0000b844ff007988 */ /* 0x0001e40008000a04 */
[C---:B------:R-:W-:Y:S01]  /*10120*/  FFMA R79, R62.reuse, UR74, -R59 ;  /* 0x0000004a3e4f7c23 */ /* 0x040fe2000800083b */
[C---:B------:R-:W-:Y:S01]  /*10130*/  FFMA R78, R63.reuse, UR74, R58 ;  /* 0x0000004a3f4e7c23 */ /* 0x040fe2000800003a */
[----:B------:R-:W-:Y:S01]  /*10140*/  STS.64 [UR4+0xb0], R64 ;  /* 0x0000b040ff007988 */ /* 0x000fe20008000a04 */
[----:B------:R-:W1:Y:S03]  /*10150*/  LDCU.64 UR74, c[0x3][0x1c60] ;  /* 0x00c38c00ff4a77ac */ /* 0x000e660008000a00 */
[----:B------:R-:W4:Y:S01]  /*10160*/  LDS.64 R58, [UR4+0xd0] ;  /* 0x0000d004ff3a7984 */ /* 0x000f220008000a00 */
[----:B0-----:R-:W-:Y:S01]  /*10170*/  FMUL R69, R63, UR77 ;  /* 0x0000004d3f457c20 */ /* 0x001fe20008400000 */
[----:B------:R-:W-:Y:S01]  /*10180*/  FMUL R68, R62, UR77 ;  /* 0x0000004d3e447c20 */ /* 0x000fe20008400000 */
[----:B---3--:R-:W-:Y:S01]  /*10190*/  FADD R60, R81, R60 ;  /* 0x0000003c513c7221 */ /* 0x008fe20000000000 */
[----:B------:R-:W-:Y:S01]  /*101a0*/  FADD R61, R80, R61 ;  /* 0x0000003d503d7221 */ /* 0x000fe20000000000 */
[C---:B------:R-:W-:Y:S01]  /*101b0*/  FFMA R81, R62.reuse, UR76, -R69 ;  /* 0x0000004c3e517c23 */ /* 0x040fe20008000845 */
[C---:B------:R-:W-:Y:S01]  /*101c0*/  FFMA R80, R63.reuse, UR76, R68 ;  /* 0x0000004c3f507c23 */ /* 0x040fe20008000044 */
[----:B------:R-:W-:Y:S01]  /*101d0*/  LDS.64 R64, [UR4+0xe0] ;  /* 0x0000e004ff407984 */ /* 0x000fe20008000a00 */
[----:B------:R-:W2:Y:S03]  /*101e0*/  LDCU.64 UR76, c[0x3][0x68] ;  /* 0x00c00d00ff4c77ac */ /* 0x000ea60008000a00 */
[----:B------:R-:W0:Y:S04]  /*101f0*/  LDS.64 R68, [UR4+0xe8] ;  /* 0x0000e804ff447984 */ /* 0x000e280008000a00 */
[----:B------:R-:W-:Y:S04]  /*10200*/  STS.64 [UR4+0xc0], R72 ;  /* 0x0000c048ff007988 */ /* 0x000fe80008000a04 */
[----:B------:R-:W3:Y:S01]  /*10210*/  LDS.64 R72, [UR4+0xf0] ;  /* 0x0000f004ff487984 */ /* 0x000ee20008000a00 */
[----:B-1----:R-:W-:Y:S01]  /*10220*/  FMUL R95, R63, UR75 ;  /* 0x0000004b3f5f7c20 */ /* 0x002fe20008400000 */
[----:B------:R-:W-:-:S02]  /*10230*/  FMUL R108, R62, UR75 ;  /* 0x0000004b3e6c7c20 */ /* 0x000fc40008400000 */
[----:B------:R-:W-:Y:S04]  /*10240*/  STS.64 [UR4+0xd8], R60 ;  /* 0x0000d83cff007988 */ /* 0x000fe80008000a04 */
[----:B------:R-:W1:Y:S01]  /*10250*/  LDS.64 R60, [UR4+0x108] ;  /* 0x00010804ff3c7984 */ /* 0x000e620008000a00 */
[----:B----4-:R-:W-:Y:S01]  /*10260*/  FADD R58, R58, R89 ;  /* 0x000000593a3a7221 */ /* 0x010fe20000000000 */
[----:B------:R-:W-:Y:S01]  /*10270*/  FADD R59, R59, R92 ;  /* 0x0000005c3b3b7221 */ /* 0x000fe20000000000 */
[----:B------:R-:W-:Y:S01]  /*10280*/  FFMA R89, R62, UR74, -R95 ;  /* 0x0000004a3e597c23 */ /* 0x000fe2000800085f */
[----:B------:R-:W-:Y:S01]  /*10290*/  FFMA R92, R63, UR74, R108 ;  /* 0x0000004a3f5c7c23 */ /* 0x000fe2000800006c */
[----:B------:R-:W4:Y:S01]  /*102a0*/  LDCU.64 UR74, c[0x3][0x1e60] ;  /* 0x00c3cc00ff4a77ac */ /* 0x000f220008000a00 */
[----:B--2---:R-:W-:Y:S01]  /*102b0*/  FMUL R95, R57, UR77 ;  /* 0x0000004d395f7c20 */ /* 0x004fe20008400000 */
[----:B------:R-:W-:Y:S01]  /*102c0*/  FMUL R108, R56, UR77 ;  /* 0x0000004d386c7c20 */ /* 0x000fe20008400000 */
[----:B0-----:R-:W-:Y:S01]  /*102d0*/  FADD R68, R85, R68 ;  /* 0x0000004455447221 */ /* 0x001fe20000000000 */
[----:B------:R-:W-:Y:S01]  /*102e0*/  FADD R69, R84, R69 ;  /* 0x0000004554457221 */ /* 0x000fe20000000000 */
[----:B------:R-:W-:Y:S01]  /*102f0*/  FFMA R85, R56, UR76, -R95 ;  /* 0x0000004c38557c23 */ /* 0x000fe2000800085f */
[----:B------:R-:W-:Y:S01]  /*10300*/  FFMA R84, R57, UR76, R108 ;  /* 0x0000004c39547c23 */ /* 0x000fe2000800006c */
[----:B------:R-:W0:Y:S01]  /*10310*/  LDCU.64 UR76, c[0x3][0x1f60] ;  /* 0x00c3ec00ff4c77ac */ /* 0x000e220008000a00 */
[----:B------:R-:W-:Y:S04]  /*10320*/  STS.64 [UR4+0xd0], R58 ;  /* 0x0000d03aff007988 */ /* 0x000fe80008000a04 */
[----:B------:R-:W2:Y:S01]  /*10330*/  LDS.64 R58, [UR4+0x100] ;  /* 0x00010004ff3a7984 */ /* 0x000ea20008000a00 */
[----:B------:R-:W-:Y:S01]  /*10340*/  FADD R64, R64, R83 ;  /* 0x0000005340407221 */ /* 0x000fe20000000000 */
[----:B------:R-:W-:Y:S01]  /*10350*/  FADD R65, R65, R86 ;  /* 0x0000005641417221 */ /* 0x000fe20000000000 */
[C---:B----4-:R-:W-:Y:S01]  /*10360*/  FMUL R83, R63.reuse, UR75 ;  /* 0x0000004b3f537c20 */ /* 0x050fe20008400000 */
[C---:B------:R-:W-:Y:S01]  /*10370*/  FMUL R86, R62.reuse, UR75 ;  /* 0x0000004b3e567c20 */ /* 0x040fe20008400000 */
[----:B------:R-:W-:Y:S02]  /*10380*/  STS.64 [UR4+0xc8], R74 ;  /* 0x0000c84aff007988 */ /* 0x000fe40008000a04 */
[----:B------:R-:W-:Y:S01]  /*10390*/  FFMA R83, R62, UR74, -R83 ;  /* 0x0000004a3e537c23 */ /* 0x000fe20008000853 */
[----:B------:R-:W-:Y:S01]  /*103a0*/  FFMA R86, R63, UR74, R86 ;  /* 0x0000004a3f567c23 */ /* 0x000fe20008000056 */
[----:B------:R-:W4:Y:S01]  /*103b0*/  LDCU.64 UR74, c[0x3][0x168] ;  /* 0x00c02d00ff4a77ac */ /* 0x000f220008000a00 */
[----:B------:R-:W5:Y:S04]  /*103c0*/  LDS.64 R74, [UR4+0xf8] ;  /* 0x0000f804ff4a7984 */ /* 0x000f680008000a00 */
[----:B------:R0:W-:Y:S01]  /*103d0*/  STS.64 [UR4+0xe0], R64 ;  /* 0x0000e040ff007988 */ /* 0x0001e20008000a04 */
[----:B---3--:R-:W-:Y:S01]  /*103e0*/  FADD R72, R72, R31 ;  /* 0x0000001f48487221 */ /* 0x008fe20000000000 */
[----:B------:R-:W-:Y:S01]  /*103f0*/  FADD R73, R73, R88 ;  /* 0x0000005849497221 */ /* 0x000fe20000000000 */
[----:B0-----:R-:W-:Y:S01]  /*10400*/  FMUL R65, R63, UR77 ;  /* 0x0000004d3f417c20 */ /* 0x001fe20008400000 */
[----:B------:R-:W-:-:S03]  /*10410*/  FMUL R64, R62, UR77 ;  /* 0x0000004d3e407c20 */ /* 0x000fc60008400000 */
[----:B------:R-:W-:Y:S01]  /*10420*/  FFMA R31, R62, UR76, -R65 ;  /* 0x0000004c3e1f7c23 */ /* 0x000fe20008000841 */
[----:B------:R-:W-:Y:S01]  /*10430*/  FFMA R88, R63, UR76, R64 ;  /* 0x0000004c3f587c23 */ /* 0x000fe20008000040 */
[----:B------:R-:W0:Y:S01]  /*10440*/  LDCU.64 UR76, c[0x3][0x468] ;  /* 0x00c08d00ff4c77ac */ /* 0x000e220008000a00 */
[C---:B----4-:R-:W-:Y:S01]  /*10450*/  FMUL R95, R57.reuse, UR75 ;  /* 0x0000004b395f7c20 */ /* 0x050fe20008400000 */
[C---:B------:R-:W-:Y:S01]  /*10460*/  FMUL R108, R56.reuse, UR75 ;  /* 0x0000004b386c7c20 */ /* 0x040fe20008400000 */
[----:B------:R-:W3:Y:S02]  /*10470*/  LDS.64 R62, [UR4+0x110] ;  /* 0x00011004ff3e7984 */ /* 0x000ee40008000a00 */
[----:B------:R-:W-:Y:S01]  /*10480*/  FFMA R95, R56, UR74, -R95 ;  /* 0x0000004a385f7c23 */ /* 0x000fe2000800085f */
[C---:B------:R-:W-:Y:S01]  /*10490*/  FFMA R108, R57.reuse, UR74, R108 ;  /* 0x0000004a396c7c23 */ /* 0x040fe2000800006c */
[----:B------:R-:W4:Y:S01]  /*104a0*/  LDCU.64 UR74, c[0x3][0x368] ;  /* 0x00c06d00ff4a77ac */ /* 0x000f220008000a00 */
[----:B-1----:R-:W-:Y:S01]  /*104b0*/  FADD R61, R76, R61 ;  /* 0x0000003d4c3d7221 */ /* 0x002fe20000000000 */
[----:B--2---:R-:W-:Y:S01]  /*104c0*/  FADD R58, R58, R55 ;  /* 0x000000373a3a7221 */ /* 0x004fe20000000000 */
[----:B0-----:R-:W-:Y:S01]  /*104d0*/  FMUL R65, R57, UR77 ;  /* 0x0000004d39417c20 */ /* 0x001fe20008400000 */
[----:B------:R-:W-:-:S03]  /*104e0*/  FMUL R64, R56, UR77 ;  /* 0x0000004d38407c20 */ /* 0x000fc60008400000 */
[----:B------:R-:W-:Y:S01]  /*104f0*/  FFMA R55, R56, UR76, -R65 ;  /* 0x0000004c38377c23 */ /* 0x000fe20008000841 */
[----:B------:R-:W-:Y:S01]  /*10500*/  FFMA R76, R57, UR76, R64 ;  /* 0x0000004c394c7c23 */ /* 0x000fe20008000040 */
[----:B------:R-:W-:Y:S01]  /*10510*/  FADD R59, R59, R106 ;  /* 0x0000006a3b3b7221 */ /* 0x000fe20000000000 */
[----:B------:R-:W0:Y:S01]  /*10520*/  LDS.64 R64, [UR4+0x118] ;  /* 0x00011804ff407984 */ /* 0x000e220008000a00 */
[----:B-----5:R-:W-:Y:S01]  /*10530*/  FADD R74, R33, R74 ;  /* 0x0000004a214a7221 */ /* 0x020fe20000000000 */
[----:B------:R-:W-:Y:S01]  /*10540*/  FADD R75, R90, R75 ;  /* 0x0000004b5a4b7221 */ /* 0x000fe20000000000 */
[----:B------:R-:W-:Y:S01]  /*10550*/  FADD R60, R77, R60 ;  /* 0x0000003c4d3c7221 */ /* 0x000fe20000000000 */
[----:B------:R-:W-:Y:S01]  /*10560*/  STS.64 [UR4+0x100], R58 ;  /* 0x0001003aff007988 */ /* 0x000fe20008000a04 */
[C---:B----4-:R-:W-:Y:S01]  /*10570*/  FMUL R33, R57.reuse, UR75 ;  /* 0x0000004b39217c20 */ /* 0x050fe20008400000 */
[C---:B------:R-:W-:Y:S01]  /*10580*/  FMUL R90, R56.reuse, UR75 ;  /* 0x0000004b385a7c20 */ /* 0x040fe20008400000 */
[----:B------:R-:W1:Y:S01]  /*10590*/  LDCU.64 UR76, c[0x3][0x668] ;  /* 0x00c0cd00ff4c77ac */ /* 0x000e620008000a00 */
[----:B------:R-:W2:Y:S01]  /*105a0*/  LDS.64 R58, [UR4+0x128] ;  /* 0x00012804ff3a7984 */ /* 0x000ea20008000a00 */
[----:B------:R-:W-:Y:S01]  /*105b0*/  FFMA R33, R56, UR74, -R33 ;  /* 0x0000004a38217c23 */ /* 0x000fe20008000821 */
[C---:B------:R-:W-:Y:S01]  /*105c0*/  FFMA R90, R57.reuse, UR74, R90 ;  /* 0x0000004a395a7c23 */ /* 0x040fe2000800005a */
[----:B------:R-:W4:Y:S01]  /*105d0*/  LDCU.64 UR74, c[0x3][0x568] ;  /* 0x00c0ad00ff4a77ac */ /* 0x000f220008000a00 */
[----:B------:R-:W-:Y:S04]  /*105e0*/  STS.64 [UR4+0xe8], R68 ;  /* 0x0000e844ff007988 */ /* 0x000fe80008000a04 */
[----:B------:R-:W5:Y:S04]  /*105f0*/  LDS.64 R68, [UR4+0x120] ;  /* 0x00012004ff447984 */ /* 0x000f680008000a00 */
[----:B------:R-:W-:Y:S04]  /*10600*/  STS.64 [UR4+0x108], R60 ;  /* 0x0001083cff007988 */ /* 0x000fe80008000a04 */
[----:B------:R-:W5:Y:S04]  /*10610*/  LDS.64 R60, [UR4+0x130] ;  /* 0x00013004ff3c7984 */ /* 0x000f680008000a00 */
[----:B------:R0:W-:Y:S01]  /*10620*/  STS.64 [UR4+0xf0], R72 ;  /* 0x0000f048ff007988 */ /* 0x0001e20008000a04 */
[----:B----4-:R-:W-:Y:S01]  /*10630*/  FMUL R77, R57, UR75 ;  /* 0x0000004b394d7c20 */ /* 0x010fe20008400000 */
[----:B---3--:R-:W-:Y:S01]  /*10640*/  FADD R63, R63, R82 ;  /* 0x000000523f3f7221 */ /* 0x008fe20000000000 */
[----:B------:R-:W-:Y:S01]  /*10650*/  FADD R62, R62, R87 ;  /* 0x000000573e3e7221 */ /* 0x000fe20000000000 */
[----:B-1----:R-:W-:Y:S01]  /*10660*/  FMUL R87, R57, UR77 ;  /* 0x0000004d39577c20 */ /* 0x002fe20008400000 */
[C---:B------:R-:W-:Y:S01]  /*10670*/  FFMA R77, R56.reuse, UR74, -R77 ;  /* 0x0000004a384d7c23 */ /* 0x040fe2000800084d */
[----:B0-----:R-:W-:-:S04]  /*10680*/  FMUL R72, R56, UR75 ;  /* 0x0000004b38487c20 */ /* 0x001fc80008400000 */
[C---:B------:R-:W-:Y:S01]  /*10690*/  FFMA R82, R57.reuse, UR74, R72 ;  /* 0x0000004a39527c23 */ /* 0x040fe20008000048 */
[----:B------:R-:W-:Y:S01]  /*106a0*/  FMUL R72, R56, UR77 ;  /* 0x0000004d38487c20 */ /* 0x000fe20008400000 */
[----:B------:R-:W0:Y:S01]  /*106b0*/  LDCU.64 UR74, c[0x3][0x768] ;  /* 0x00c0ed00ff4a77ac */ /* 0x000e220008000a00 */
[----:B------:R-:W-:Y:S01]  /*106c0*/  FADD R65, R96, R65 ;  /* 0x0000004160417221 */ /* 0x000fe20000000000 */
[----:B------:R-:W-:Y:S01]  /*106d0*/  FFMA R87, R56, UR76, -R87 ;  /* 0x0000004c38577c23 */ /* 0x000fe20008000857 */
[----:B------:R-:W-:Y:S01]  /*106e0*/  FFMA R96, R57, UR76, R72 ;  /* 0x0000004c39607c23 */ /* 0x000fe20008000048 */
[----:B------:R-:W1:Y:S01]  /*106f0*/  LDCU.64 UR76, c[0x3][0x868] ;  /* 0x00c10d00ff4c77ac */ /* 0x000e620008000a00 */
[----:B------:R-:W-:Y:S01]  /*10700*/  STS.64 [UR4+0x110], R62 ;  /* 0x0001103eff007988 */ /* 0x000fe20008000a04 */
[----:B--2---:R-:W-:Y:S01]  /*10710*/  FADD R58, R91, R58 ;  /* 0x0000003a5b3a7221 */ /* 0x004fe20000000000 */
[----:B------:R-:W-:Y:S02]  /*10720*/  FADD R59, R94, R59 ;  /* 0x0000003b5e3b7221 */ /* 0x000fe40000000000 */
[----:B------:R-:W2:Y:S04]  /*10730*/  LDS.64 R62, [UR4+0x138] ;  /* 0x00013804ff3e7984 */ /* 0x000ea80008000a00 */
[----:B------:R-:W-:Y:S04]  /*10740*/  STS.64 [UR4+0x128], R58 ;  /* 0x0001283aff007988 */ /* 0x000fe80008000a04 */
[----:B------:R-:W3:Y:S01]  /*10750*/  LDS.64 R58, [UR4+0x58] ;  /* 0x00005804ff3a7984 */ /* 0x000ee20008000a00 */
[----:B0-----:R-:W-:Y:S01]  /*10760*/  FMUL R73, R57, UR75 ;  /* 0x0000004b39497c20 */ /* 0x001fe20008400000 */
[----:B------:R-:W-:Y:S01]  /*10770*/  FMUL R72, R56, UR75 ;  /* 0x0000004b38487c20 */ /* 0x000fe20008400000 */
[----:B-----5:R-:W-:Y:S01]  /*10780*/  FADD R68, R68, R79 ;  /* 0x0000004f44447221 */ /* 0x020fe20000000000 */
[----:B------:R-:W-:Y:S01]  /*10790*/  FADD R69, R69, R78 ;  /* 0x0000004e45457221 */ /* 0x000fe20000000000 */
[C---:B------:R-:W-:Y:S01]  /*107a0*/  FFMA R79, R56.reuse, UR74, -R73 ;  /* 0x0000004a384f7c23 */ /* 0x040fe20008000849 */
[C---:B------:R-:W-:Y:S01]  /*107b0*/  FFMA R78, R57.reuse, UR74, R72 ;  /* 0x0000004a394e7c23 */ /* 0x040fe20008000048 */
[----:B-1----:R-:W-:Y:S01]  /*107c0*/  FMUL R73, R57, UR77 ;  /* 0x0000004d39497c20 */ /* 0x002fe20008400000 */
[----:B------:R-:W-:Y:S01]  /*107d0*/  FMUL R72, R56, UR77 ;  /* 0x0000004d38487c20 */ /* 0x000fe20008400000 */
[----:B------:R-:W-:Y:S01]  /*107e0*/  FADD R60, R60, R89 ;  /* 0x000000593c3c7221 */ /* 0x000fe20000000000 */
[----:B------:R-:W-:Y:S01]  /*107f0*/  FADD R61, R61, R92 ;  /* 0x0000005c3d3d7221 */ /* 0x000fe20000000000 */
[C---:B------:R-:W-:Y:S01]  /*10800*/  FFMA R89, R56.reuse, UR76, -R73 ;  /* 0x0000004c38597c23 */ /* 0x040fe20008000849 */
[----:B------:R-:W-:Y:S01]  /*10810*/  FFMA R92, R57, UR76, R72 ;  /* 0x0000004c395c7c23 */ /* 0x000fe20008000048 */
[----:B------:R-:W0:Y:S01]  /*10820*/  LDCU.64 UR76, c[0x3][0xa68] ;  /* 0x00c14d00ff4c77ac */ /* 0x000e220008000a00 */
[----:B------:R-:W-:Y:S01]  /*10830*/  STS.64 [UR4+0xf8], R74 ;  /* 0x0000f84aff007988 */ /* 0x000fe20008000a04 */
[----:B------:R-:W-:Y:S01]  /*10840*/  FADD R64, R93, R64 ;  /* 0x000000405d407221 */ /* 0x000fe20000000000 */
[----:B------:R-:W1:Y:S02]  /*10850*/  LDCU.64 UR74, c[0x3][0x968] ;  /* 0x00c12d00ff4a77ac */ /* 0x000e640008000a00 */
[----:B------:R-:W4:Y:S04]  /*10860*/  LDS.64 R74, [UR4+0x50] ;  /* 0x00005004ff4a7984 */ /* 0x000f280008000a00 */
[----:B------:R-:W5:Y:S01]  /*10870*/  LDS.64 R72, [UR4+0x140] ;  /* 0x00014004ff487984 */ /* 0x000f620008000a00 */
[----:B0-----:R-:W-:Y:S01]  /*10880*/  FMUL R93, R57, UR77 ;  /* 0x0000004d395d7c20 */ /* 0x001fe20008400000 */
[----:B------:R-:W-:Y:S01]  /*10890*/  FMUL R106, R56, UR77 ;  /* 0x0000004d386a7c20 */ /* 0x000fe20008400000 */
[----:B--2---:R-:W-:Y:S01]  /*108a0*/  FADD R62, R81, R62 ;  /* 0x0000003e513e7221 */ /* 0x004fe20000000000 */
[----:B------:R-:W-:Y:S01]  /*108b0*/  FADD R63, R80, R63 ;  /* 0x0000003f503f7221 */ /* 0x000fe20000000000 */
[----:B------:R-:W-:Y:S01]  /*108c0*/  FFMA R81, R56, UR76, -R93 ;  /* 0x0000004c38517c23 */ /* 0x000fe2000800085d */
[----:B------:R-:W-:Y:S01]  /*108d0*/  FFMA R80, R57, UR76, R106 ;  /* 0x0000004c39507c23 */ /* 0x000fe2000800006a */
[----:B------:R-:W0:Y:S01]  /*108e0*/  LDCU.64 UR76, c[0x3][0xc68] ;  /* 0x00c18d00ff4c77ac */ /* 0x000e220008000a00 */
[----:B---3--:R-:W-:Y:S01]  /*108f0*/  FADD R58, R95, R58 ;  /* 0x0000003a5f3a7221 */ /* 0x008fe20000000000 */
[----:B------:R-:W-:-:S05]  /*10900*/  FADD R59, R108, R59 ;  /* 0x0000003b6c3b7221 */ /* 0x000fca0000000000 */
[----:B------:R-:W-:Y:S04]  /*10910*/  STS.64 [UR4+0x58], R58 ;  /* 0x0000583aff007988 */ /* 0x000fe80008000a04 */
[----:B------:R-:W2:Y:S04]  /*10920*/  LDS.64 R58, [UR4+0x78] ;  /* 0x00007804ff3a7984 */ /* 0x000ea80008000a00 */
[----:B------:R0:W-:Y:S01]  /*10930*/  STS.64 [UR4+0x118], R64 ;  /* 0x00011840ff007988 */ /* 0x0001e20008000a04 */
[----:B----4-:R-:W-:Y:S01]  /*10940*/  FADD R74, R74, R85 ;  /* 0x000000554a4a7221 */ /* 0x010fe20000000000 */
[----:B------:R-:W-:Y:S01]  /*10950*/  FADD R75, R75, R84 ;  /* 0x000000544b4b7221 */ /* 0x000fe20000000000 */
[----:B0-----:R-:W-:Y:S01]  /*10960*/  FMUL R65, R57, UR77 ;  /* 0x0000004d39417c20 */ /* 0x001fe20008400000 */
[----:B------:R-:W-:-:S03]  /*10970*/  FMUL R64, R56, UR77 ;  /* 0x0000004d38407c20 */ /* 0x000fc60008400000 */
[C---:B------:R-:W-:Y:S01]  /*10980*/  FFMA R85, R56.reuse, UR76, -R65 ;  /* 0x0000004c38557c23 */ /* 0x040fe20008000841 */
[C---:B------:R-:W-:Y:S01]  /*10990*/  FFMA R84, R57.reuse, UR76, R64 ;  /* 0x0000004c39547c23 */ /* 0x040fe20008000040 */
[----:B-1----:R-:W-:Y:S01]  /*109a0*/  FMUL R91, R57, UR75 ;  /* 0x0000004b395b7c20 */ /* 0x002fe20008400000 */
[----:B------:R-:W0:Y:S01]  /*109b0*/  LDS.64 R64, [UR4+0x70] ;  /* 0x00007004ff407984 */ /* 0x000e220008000a00 */
[----:B------:R-:W-:-:S03]  /*109c0*/  FMUL R94, R56, UR75 ;  /* 0x0000004b385e7c20 */ /* 0x000fc60008400000 */
[----:B------:R1:W-:Y:S01]  /*109d0*/  STS.64 [UR4+0x130], R60 ;  /* 0x0001303cff007988 */ /* 0x0003e20008000a04 */
[----:B------:R-:W-:Y:S01]  /*109e0*/  FFMA R91, R56, UR74, -R91 ;  /* 0x0000004a385b7c23 */ /* 0x000fe2000800085b */
[----:B------:R-:W-:Y:S01]  /*109f0*/  FFMA R94, R57, UR74, R94 ;  /* 0x0000004a395e7c23 */ /* 0x000fe2000800005e */
[----:B------:R-:W1:Y:S01]  /*10a00*/  LDCU.64 UR74, c[0x3][0xb68] ;  /* 0x00c16d00ff4a77ac */ /* 0x000e620008000a00 */
[----:B-----5:R-:W-:Y:S01]  /*10a10*/  FADD R72, R72, R83 ;  /* 0x0000005348487221 */ /* 0x020fe20000000000 */
[----:B------:R-:W-:Y:S01]  /*10a20*/  FADD R73, R73, R86 ;  /* 0x0000005649497221 */ /* 0x000fe20000000000 */
[----:B------:R-:W-:Y:S01]  /*10a30*/  STS.64 [UR4+0x138], R62 ;  /* 0x0001383eff007988 */ /* 0x000fe20008000a04 */
[----:B------:R-:W3:Y:S03]  /*10a40*/  LDCU.64 UR76, c[0x3][0xe68] ;  /* 0x00c1cd00ff4c77ac */ /* 0x000ee60008000a00 */
[----:B------:R-:W-:Y:S01]  /*10a50*/  LDS.64 R62, [UR4+0x68] ;  /* 0x00006804ff3e7984 */ /* 0x000fe20008000a00 */
[----:B--2---:R-:W-:Y:S01]  /*10a60*/  FADD R58, R77, R58 ;  /* 0x0000003a4d3a7221 */ /* 0x004fe20000000000 */
[----:B------:R-:W-:Y:S01]  /*10a70*/  IADD3 R77, PT, PT, R54, R5, RZ ;  /* 0x00000005364d7210 */ /* 0x000fe20007ffe0ff */
[----:B-1----:R-:W-:Y:S01]  /*10a80*/  FMUL R61, R57, UR75 ;  /* 0x0000004b393d7c20 */ /* 0x002fe20008400000 */
[----:B------:R-:W-:-:S02]  /*10a90*/  FMUL R60, R56, UR75 ;  /* 0x0000004b383c7c20 */ /* 0x000fc40008400000 */
[----:B------:R-:W-:Y:S01]  /*10aa0*/  ISETP.GE.AND P3, PT, R77, UR5, PT ;  /* 0x000000054d007c0c */ /* 0x000fe2000bf66270 */
[----:B------:R-:W-:Y:S01]  /*10ab0*/  FFMA R83, R56, UR74, -R61 ;  /* 0x0000004a38537c23 */ /* 0x000fe2000800083d */
[----:B------:R-:W-:Y:S01]  /*10ac0*/  FFMA R86, R57, UR74, R60 ;  /* 0x0000004a39567c23 */ /* 0x000fe2000800003c */
[----:B------:R-:W-:Y:S01]  /*10ad0*/  FADD R59, R82, R59 ;  /* 0x0000003b523b7221 */ /* 0x000fe20000000000 */
[----:B------:R-:W1:Y:S01]  /*10ae0*/  LDS.64 R60, [UR4+0x148] ;  /* 0x00014804ff3c7984 */ /* 0x000e620008000a00 */
[----:B------:R-:W2:Y:S03]  /*10af0*/  LDCU.64 UR74, c[0x3][0xd68] ;  /* 0x00c1ad00ff4a77ac */ /* 0x000ea60008000a00 */
[----:B------:R4:W-:Y:S01]  /*10b00*/  STS.64 [UR4+0x78], R58 ;  /* 0x0000783aff007988 */ /* 0x0009e20008000a04 */
[----:B0-----:R-:W-:Y:S01]  /*10b10*/  FADD R64, R64, R55 ;  /* 0x0000003740407221 */ /* 0x001fe20000000000 */
[----:B------:R-:W-:Y:S01]  /*10b20*/  IMAD.WIDE R54, R77, 0x8, R110 ;  /* 0x000000084d367825 */ /* 0x000fe200078e026e */
[----:B----4-:R-:W-:-:S06]  /*10b30*/  CS2R R58, SRZ ;  /* 0x00000000003a7805 */ /* 0x010fcc000001ff00 */
[----:B------:R-:W4:Y:S01]  /*10b40*/  @!P3 LDG.E.64 R58, desc[UR6][R54.64] ;  /* 0x00000006363ab981 */ /* 0x000f22000c1e1b00 */
[C---:B--2---:R-:W-:Y:S01]  /*10b50*/  FMUL R93, R57.reuse, UR75 ;  /* 0x0000004b395d7c20 */ /* 0x044fe20008400000 */
[C---:B------:R-:W-:Y:S02]  /*10b60*/  FMUL R106, R56.reuse, UR75 ;  /* 0x0000004b386a7c20 */ /* 0x040fe40008400000 */
[----:B------:R3:W-:Y:S01]  /*10b70*/  STS.64 [UR4+0x120], R68 ;  /* 0x00012044ff007988 */ /* 0x0007e20008000a04 */
[C---:B------:R-:W-:Y:S01]  /*10b80*/  FFMA R93, R56.reuse, UR74, -R93 ;  /* 0x0000004a385d7c23 */ /* 0x040fe2000800085d */
[C---:B------:R-:W-:Y:S01]  /*10b90*/  FFMA R106, R57.reuse, UR74, R106 ;  /* 0x0000004a396a7c23 */ /* 0x040fe2000800006a */
[----:B------:R-:W0:Y:S01]  /*10ba0*/  LDCU.64 UR74, c[0x3][0xf68] ;  /* 0x00c1ed00ff4a77ac */ /* 0x000e220008000a00 */
[----:B------:R2:W-:Y:S01]  /*10bb0*/  STS.64 [UR4+0x50], R74 ;  /* 0x0000504aff007988 */ /* 0x0005e20008000a04 */
[----:B---3--:R-:W-:Y:S01]  /*10bc0*/  FMUL R69, R57, UR77 ;  /* 0x0000004d39457c20 */ /* 0x008fe20008400000 */
[----:B------:R-:W-:-:S04]  /*10bd0*/  FMUL R68, R56, UR77 ;  /* 0x0000004d38447c20 */ /* 0x000fc80008400000 */
[----:B--2---:R-:W-:Y:S01]  /*10be0*/  FFMA R74, R57, UR76, R68 ;  /* 0x0000004c394a7c23 */ /* 0x004fe20008000044 */
[----:B-1----:R-:W-:Y:S01]  /*10bf0*/  FADD R60, R31, R60 ;  /* 0x0000003c1f3c7221 */ /* 0x002fe20000000000 */
[C---:B------:R-:W-:Y:S01]  /*10c00*/  FFMA R31, R56.reuse, UR76, -R69 ;  /* 0x0000004c381f7c23 */ /* 0x040fe20008000845 */
[----:B------:R1:W-:Y:S01]  /*10c10*/  STS.64 [UR4+0x140], R72 ;  /* 0x00014048ff007988 */ /* 0x0003e20008000a04 */
[----:B------:R-:W-:Y:S01]  /*10c20*/  FADD R62, R33, R62 ;  /* 0x0000003e213e7221 */ /* 0x000fe20000000000 */
[----:B------:R-:W2:Y:S02]  /*10c30*/  LDCU.64 UR76, c[0x3][0x1068] ;  /* 0x00c20d00ff4c77ac */ /* 0x000ea40008000a00 */
[----:B------:R-:W3:Y:S01]  /*10c40*/  LDS.64 R68, [UR4+0x80] ;  /* 0x00008004ff447984 */ /* 0x000ee20008000a00 */
[----:B0-----:R-:W-:Y:S01]  /*10c50*/  FMUL R33, R57, UR75 ;  /* 0x0000004b39217c20 */ /* 0x001fe20008400000 */
[----:B------:R-:W-:Y:S01]  /*10c60*/  FADD R65, R65, R76 ;  /* 0x0000004c41417221 */ /* 0x000fe20000000000 */
[----:B-1----:R-:W-:Y:S01]  /*10c70*/  FMUL R72, R56, UR75 ;  /* 0x0000004b38487c20 */ /* 0x002fe20008400000 */
[----:B------:R-:W-:Y:S01]  /*10c80*/  FADD R61, R88, R61 ;  /* 0x0000003d583d7221 */ /* 0x000fe20000000000 */
[----:B------:R-:W-:-:S02]  /*10c90*/  FFMA R33, R56, UR74, -R33 ;  /* 0x0000004a38217c23 */ /* 0x000fc40008000821 */
[C---:B------:R-:W-:Y:S01]  /*10ca0*/  FFMA R76, R57.reuse, UR74, R72 ;  /* 0x0000004a394c7c23 */ /* 0x040fe20008000048 */
[----:B------:R-:W0:Y:S01]  /*10cb0*/  LDCU.64 UR74, c[0x3][0x1168] ;  /* 0x00c22d00ff4a77ac */ /* 0x000e220008000a00 */
[----:B------:R-:W1:Y:S04]  /*10cc0*/  LDS.64 R72, [UR4+0x88] ;  /* 0x00008804ff487984 */ /* 0x000e680008000a00 */
[----:B------:R-:W-:Y:S04]  /*10cd0*/  STS.64 [UR4+0x148], R60 ;  /* 0x0001483cff007988 */ /* 0x000fe80008000a04 */
[----:B------:R-:W5:Y:S01]  /*10ce0*/  LDS.64 R60, [UR4+0x90] ;  /* 0x00009004ff3c7984 */ /* 0x000f620008000a00 */
[----:B--2---:R-:W-:Y:S01]  /*10cf0*/  FMUL R75, R57, UR77 ;  /* 0x0000004d394b7c20 */ /* 0x004fe20008400000 */
[----:B------:R-:W-:Y:S01]  /*10d00*/  FMUL R88, R56, UR77 ;  /* 0x0000004d38587c20 */ /* 0x000fe20008400000 */
[----:B------:R-:W-:-:S02]  /*10d10*/  FADD R63, R90, R63 ;  /* 0x0000003f5a3f7221 */ /* 0x000fc40000000000 */
[C---:B------:R-:W-:Y:S01]  /*10d20*/  FFMA R75, R56.reuse, UR76, -R75 ;  /* 0x0000004c384b7c23 */ /* 0x040fe2000800084b */
[----:B------:R-:W-:Y:S01]  /*10d30*/  FFMA R82, R57, UR76, R88 ;  /* 0x0000004c39527c23 */ /* 0x000fe20008000058 */
[----:B------:R-:W2:Y:S01]  /*10d40*/  LDCU.64 UR76, c[0x3][0x1268] ;  /* 0x00c24d00ff4c77ac */ /* 0x000ea20008000a00 */
[----:B0-----:R-:W-:-:S04]  /*10d50*/  FMUL R90, R56, UR75 ;  /* 0x0000004b385a7c20 */ /* 0x001fc80008400000 */
[C---:B------:R-:W-:Y:S01]  /*10d60*/  FFMA R88, R57.reuse, UR74, R90 ;  /* 0x0000004a39587c23 */ /* 0x040fe2000800005a */
[----:B---3--:R-:W-:Y:S01]  /*10d70*/  FADD R68, R68, R87 ;  /* 0x0000005744447221 */ /* 0x008fe20000000000 */
[----:B------:R-:W-:-:S04]  /*10d80*/  FMUL R87, R57, UR75 ;  /* 0x0000004b39577c20 */ /* 0x000fc80008400000 */
[----:B------:R-:W-:Y:S01]  /*10d90*/  FFMA R87, R56, UR74, -R87 ;  /* 0x0000004a38577c23 */ /* 0x000fe20008000857 */
[----:B------:R-:W0:Y:S01]  /*10da0*/  LDCU.64 UR74, c[0x3][0x1368] ;  /* 0x00c26d00ff4a77ac */ /* 0x000e220008000a00 */
[----:B------:R2:W-:Y:S04]  /*10db0*/  STS.64 [UR4+0x68], R62 ;  /* 0x0000683eff007988 */ /* 0x0005e80008000a04 */
[----:B------:R0:W-:Y:S01]  /*10dc0*/  STS.64 [UR4+0x70], R64 ;  /* 0x00007040ff007988 */ /* 0x0001e20008000a04 */
[----:B-1----:R-:W-:Y:S01]  /*10dd0*/  FADD R72, R79, R72 ;  /* 0x000000484f487221 */ /* 0x002fe20000000000 */
[----:B------:R-:W-:Y:S01]  /*10de0*/  FADD R73, R78, R73 ;  /* 0x000000494e497221 */ /* 0x000fe20000000000 */
[----:B--2---:R-:W-:Y:S01]  /*10df0*/  FMUL R63, R57, UR77 ;  /* 0x0000004d393f7c20 */ /* 0x004fe20008400000 */
[----:B------:R-:W-:-:S03]  /*10e00*/  FMUL R62, R56, UR77 ;  /* 0x0000004d383e7c20 */ /* 0x000fc60008400000 */
[----:B------:R-:W-:Y:S01]  /*10e10*/  FFMA R79, R56, UR76, -R63 ;  /* 0x0000004c384f7c23 */ /* 0x000fe2000800083f */
[C---:B------:R-:W-:Y:S01]  /*10e20*/  FFMA R78, R57.reuse, UR76, R62 ;  /* 0x0000004c394e7c23 */ /* 0x040fe2000800003e */
[----:B-----5:R-:W-:Y:S01]  /*10e30*/  FADD R60, R60, R89 ;  /* 0x000000593c3c7221 */ /* 0x020fe20000000000 */
[----:B0-----:R-:W-:Y:S01]  /*10e40*/  FMUL R65, R57, UR75 ;  /* 0x0000004b39417c20 */ /* 0x001fe20008400000 */
[----:B------:R-:W0:Y:S01]  /*10e50*/  LDS.64 R62, [UR4+0x98] ;  /* 0x00009804ff3e7984 */ /* 0x000e220008000a00 */
[----:B------:R-:W-:Y:S01]  /*10e60*/  FADD R69, R69, R96 ;  /* 0x0000006045457221 */ /* 0x000fe20000000000 */
[C---:B------:R-:W-:Y:S01]  /*10e70*/  FMUL R90, R56.reuse, UR75 ;  /* 0x0000004b385a7c20 */ /* 0x040fe20008400000 */
[C---:B------:R-:W-:Y:S01]  /*10e80*/  FFMA R89, R56.reuse, UR74, -R65 ;  /* 0x0000004a38597c23 */ /* 0x040fe20008000841 */
[----:B------:R-:W1:Y:S01]  /*10e90*/  LDCU.64 UR76, c[0x3][0x1468] ;  /* 0x00c28d00ff4c77ac */ /* 0x000e620008000a00 */
[----:B------:R-:W2:Y:S01]  /*10ea0*/  LDS.64 R64, [UR4+0xa0] ;  /* 0x0000a004ff407984 */ /* 0x000ea20008000a00 */
[----:B------:R-:W-:Y:S01]  /*10eb0*/  FFMA R90, R57, UR74, R90 ;  /* 0x0000004a395a7c23 */ /* 0x000fe2000800005a */
[----:B------:R-:W3:Y:S02]  /*10ec0*/  LDCU.64 UR74, c[0x3][0x1568] ;  /* 0x00c2ad00ff4a77ac */ /* 0x000ee40008000a00 */
[----:B------:R-:W-:Y:S04]  /*10ed0*/  STS.64 [UR4+0x80], R68 ;  /* 0x00008044ff007988 */ /* 0x000fe80008000a04 */
[----:B------:R-:W5:Y:S04]  /*10ee0*/  LDS.64 R68, [UR4+0xa8] ;  /* 0x0000a804ff447984 */ /* 0x000f680008000a00 */
[----:B------:R-:W-:Y:S04]  /*10ef0*/  STS.64 [UR4+0x88], R72 ;  /* 0x00008848ff007988 */ /* 0x000fe80008000a04 */
[----:B------:R-:W5:Y:S01]  /*10f00*/  LDS.64 R72, [UR4+0xb0] ;  /* 0x0000b004ff487984 */ /* 0x000f620008000a00 */
[----:B------:R-:W-:Y:S01]  /*10f10*/  FADD R61, R61, R92 ;  /* 0x0000005c3d3d7221 */ /* 0x000fe20000000000 */
[----:B-1----:R-:W-:Y:S01]  /*10f20*/  FMUL R95, R57, UR77 ;  /* 0x0000004d395f7c20 */ /* 0x002fe20008400000 */
[----:B------:R-:W-:-:S04]  /*10f30*/  FMUL R92, R56, UR77 ;  /* 0x0000004d385c7c20 */ /* 0x000fc80008400000 */
[----:B------:R-:W-:Y:S01]  /*10f40*/  FFMA R92, R57, UR76, R92 ;  /* 0x0000004c395c7c23 */ /* 0x000fe2000800005c */
[----:B------:R-:W-:Y:S04]  /*10f50*/  STS.64 [UR4+0x90], R60 ;  /* 0x0000903cff007988 */ /* 0x000fe80008000a04 */
[----:B------:R-:W1:Y:S01]  /*10f60*/  LDS.64 R60, [UR4+0xb8] ;  /* 0x0000b804ff3c7984 */ /* 0x000e620008000a00 */
[----:B0-----:R-:W-:Y:S01]  /*10f70*/  FADD R62, R91, R62 ;  /* 0x0000003e5b3e7221 */ /* 0x001fe20000000000 */
[----:B------:R-:W-:Y:S01]  /*10f80*/  FADD R63, R94, R63 ;  /* 0x0000003f5e3f7221 */ /* 0x000fe20000000000 */
[C---:B------:R-:W-:Y:S01]  /*10f90*/  FFMA R91, R56.reuse, UR76, -R95 ;  /* 0x0000004c385b7c23 */ /* 0x040fe2000800085f */
[----:B---3--:R-:W-:Y:S01]  /*10fa0*/  FMUL R95, R57, UR75 ;  /* 0x0000004b395f7c20 */ /* 0x008fe20008400000 */
[----:B------:R-:W-:Y:S01]  /*10fb0*/  FMUL R94, R56, UR75 ;  /* 0x0000004b385e7c20 */ /* 0x000fe20008400000 */
[----:B------:R-:W0:Y:S01]  /*10fc0*/  LDCU.64 UR76, c[0x3][0x1668] ;  /* 0x00c2cd00ff4c77ac */ /* 0x000e220008000a00 */
[----:B--2---:R-:W-:Y:S01]  /*10fd0*/  FADD R64, R64, R81 ;  /* 0x0000005140407221 */ /* 0x004fe20000000000 */
[----:B------:R-:W-:Y:S01]  /*10fe0*/  FADD R65, R65, R80 ;  /* 0x0000005041417221 */ /* 0x000fe20000000000 */
[----:B------:R-:W-:Y:S01]  /*10ff0*/  FFMA R81, R56, UR74, -R95 ;  /* 0x0000004a38517c23 */ /* 0x000fe2000800085f */
[----:B------:R-:W-:Y:S01]  /*11000*/  FFMA R80, R57, UR74, R94 ;  /* 0x0000004a39507c23 */ /* 0x000fe2000800005e */
[----:B------:R-:W2:Y:S01]  /*11010*/  LDCU.64 UR74, c[0x3][0x1768] ;  /* 0x00c2ed00ff4a77ac */ /* 0x000ea20008000a00 */
[----:B------:R-:W-:Y:S04]  /*11020*/  STS.64 [UR4+0x98], R62 ;  /* 0x0000983eff007988 */ /* 0x000fe80008000a04 */
[----:B------:R-:W3:Y:S01]  /*11030*/  LDS.64 R62, [UR4+0xc0] ;  /* 0x0000c004ff3e7984 */ /* 0x000ee20008000a00 */
[----:B-----5:R-:W-:Y:S01]  /*11040*/  FADD R68, R83, R68 ;  /* 0x0000004453447221 */ /* 0x020fe20000000000 */
[----:B------:R-:W-:Y:S01]  /*11050*/  FADD R69, R86, R69 ;  /* 0x0000004556457221 */ /* 0x000fe20000000000 */
[----:B0-----:R-:W-:Y:S01]  /*11060*/  FMUL R95, R57, UR77 ;  /* 0x0000004d395f7c20 */ /* 0x001fe20008400000 */
[----:B------:R-:W-:-:S03]  /*11070*/  FMUL R94, R56, UR77 ;  /* 0x0000004d385e7c20 */ /* 0x000fc60008400000 */
[C---:B------:R-:W-:Y:S01]  /*11080*/  FFMA R83, R56.reuse, UR76, -R95 ;  /* 0x0000004c38537c23 */ /* 0x040fe2000800085f */
[C---:B------:R-:W-:Y:S01]  /*11090*/  FFMA R86, R57.reuse, UR76, R94 ;  /* 0x0000004c39567c23 */ /* 0x040fe2000800005e */
[----:B--2---:R-:W-:Y:S01]  /*110a0*/  FMUL R95, R57, UR75 ;  /* 0x0000004b395f7c20 */ /* 0x004fe20008400000 */
[----:B------:R-:W-:Y:S01]  /*110b0*/  FMUL R94, R56, UR75 ;  /* 0x0000004b385e7c20 */ /* 0x000fe20008400000 */
[----:B------:R-:W0:Y:S01]  /*110c0*/  LDCU.64 UR76, c[0x3][0x1868] ;  /* 0x00c30d00ff4c77ac */ /* 0x000e220008000a00 */
[----:B------:R-:W-:Y:S01]  /*110d0*/  FADD R72, R72, R85 ;  /* 0x0000005548487221 */ /* 0x000fe20000000000 */
[----:B------:R-:W-:Y:S01]  /*110e0*/  FADD R73, R73, R84 ;  /* 0x0000005449497221 */ /* 0x000fe20000000000 */
[----:B------:R-:W-:Y:S01]  /*110f0*/  FFMA R85, R56, UR74, -R95 ;  /* 0x0000004a38557c23 */ /* 0x000fe2000800085f */
[----:B------:R-:W-:Y:S01]  /*11100*/  FFMA R84, R57, UR74, R94 ;  /* 0x0000004a39547c23 */ /* 0x000fe2000800005e */
[----:B------:R-:W2:Y:S01]  /*11110*/  LDCU.64 UR74, c[0x3][0x1968] ;  /* 0x00c32d00ff4a77ac */ /* 0x000ea20008000a00 */
[----:B------:R0:W-:Y:S01]  /*11120*/  STS.64 [UR4+0xa0], R64 ;  /* 0x0000a040ff007988 */ /* 0x0001e20008000a04 */
[----:B-1----:R-:W-:-:S03]  /*11130*/  FADD R60, R93, R60 ;  /* 0x0000003c5d3c7221 */ /* 0x002fc60000000000 */
[----:B------:R2:W-:Y:S01]  /*11140*/  STS.64 [UR4+0xa8], R68 ;  /* 0x0000a844ff007988 */ /* 0x0005e20008000a04 */
[----:B0-----:R-:W-:Y:S01]  /*11150*/  FMUL R65, R57, UR77 ;  /* 0x0000004d39417c20 */ /* 0x001fe20008400000 */
[----:B------:R-:W-:-:S03]  /*11160*/  FMUL R94, R56, UR77 ;  /* 0x0000004d385e7c20 */ /* 0x000fc60008400000 */
[C---:B------:R-:W-:Y:S01]  /*11170*/  FFMA R93, R56.reuse, UR76, -R65 ;  /* 0x0000004c385d7c23 */ /* 0x040fe20008000841 */
[----:B--2---:R-:W-:Y:S01]  /*11180*/  FMUL R69, R57, UR75 ;  /* 0x0000004b39457c20 */ /* 0x004fe20008400000 */
[----:B------:R-:W-:Y:S01]  /*11190*/  FMUL R68, R56, UR75 ;  /* 0x0000004b38447c20 */ /* 0x000fe20008400000 */
[----:B------:R-:W0:Y:S01]  /*111a0*/  LDS.64 R64, [UR4+0xc8] ;  /* 0x0000c804ff407984 */ /* 0x000e220008000a00 */
[----:B---3--:R-:W-:Y:S01]  /*111b0*/  FADD R62, R62, R31 ;  /* 0x0000001f3e3e7221 */ /* 0x008fe20000000000 */
[----:B------:R-:W-:Y:S01]  /*111c0*/  FADD R63, R63, R74 ;  /* 0x0000004a3f3f7221 */ /* 0x000fe20000000000 */
[C---:B------:R-:W-:Y:S01]  /*111d0*/  FFMA R31, R56.reuse, UR74, -R69 ;  /* 0x0000004a381f7c23 */ /* 0x040fe20008000845 */
[C---:B------:R-:W-:Y:S01]  /*111e0*/  FFMA R74, R57.reuse, UR74, R68 ;  /* 0x0000004a394a7c23 */ /* 0x040fe20008000044 */
[C---:B------:R-:W-:Y:S01]  /*111f0*/  FFMA R94, R57.reuse, UR76, R94 ;  /* 0x0000004c395e7c23 */ /* 0x040fe2000800005e */
[----:B------:R-:W1:Y:S01]  /*11200*/  LDS.64 R68, [UR4+0xd0] ;  /* 0x0000d004ff447984 */ /* 0x000e620008000a00 */
[----:B------:R-:W2:Y:S03]  /*11210*/  LDCU.64 UR76, c[0x3][0x1a68] ;  /* 0x00c34d00ff4c77ac */ /* 0x000ea60008000a00 */
[----:B------:R-:W-:Y:S01]  /*11220*/  STS.64 [UR4+0xb0], R72 ;  /* 0x0000b048ff007988 */ /* 0x000fe20008000a04 */
[----:B------:R-:W3:Y:S03]  /*11230*/  LDCU.64 UR74, c[0x3][0x1b68] ;  /* 0x00c36d00ff4a77ac */ /* 0x000ee60008000a00 */
[----:B------:R-:W5:Y:S01]  /*11240*/  LDS.64 R72, [UR4+0xd8] ;  /* 0x0000d804ff487984 */ /* 0x000f620008000a00 */
[----:B--2---:R-:W-:Y:S01]  /*11250*/  FMUL R95, R57, UR77 ;  /* 0x0000004d395f7c20 */ /* 0x004fe20008400000 */
[----:B------:R-:W-:-:S03]  /*11260*/  FMUL R96, R56, UR77 ;  /* 0x0000004d38607c20 */ /* 0x000fc60008400000 */
[----:B------:R-:W-:Y:S01]  /*11270*/  FFMA R95, R56, UR76, -R95 ;  /* 0x0000004c385f7c23 */ /* 0x000fe2000800085f */
[----:B------:R-:W-:Y:S01]  /*11280*/  FFMA R96, R57, UR76, R96 ;  /* 0x0000004c39607c23 */ /* 0x000fe20008000060 */
[----:B------:R-:W2:Y:S01]  /*11290*/  LDCU.64 UR76, c[0x3][0x1c68] ;  /* 0x00c38d00ff4c77ac */ /* 0x000ea20008000a00 */
[----:B------:R-:W-:Y:S04]  /*112a0*/  STS.64 [UR4+0xc0], R62 ;  /* 0x0000c03eff007988 */ /* 0x000fe80008000a04 */
[----:B------:R-:W5:Y:S01]  /*112b0*/  LDS.64 R62, [UR4+0xe8] ;  /* 0x0000e804ff3e7984 */ /* 0x000f620008000a00 */
[----:B------:R-:W-:Y:S01]  /*112c0*/  FADD R61, R106, R61 ;  /* 0x0000003d6a3d7221 */ /* 0x000fe20000000000 */
[----:B0-----:R-:W-:Y:S01]  /*112d0*/  FADD R64, R33, R64 ;  /* 0x0000004021407221 */ /* 0x001fe20000000000 */
[----:B------:R-:W-:Y:S01]  /*112e0*/  FADD R65, R76, R65 ;  /* 0x000000414c417221 */ /* 0x000fe20000000000 */
[----:B---3--:R-:W-:Y:S01]  /*112f0*/  FMUL R33, R57, UR75 ;  /* 0x0000004b39217c20 */ /* 0x008fe20008400000 */
[----:B------:R-:W-:Y:S01]  /*11300*/  FMUL R76, R56, UR75 ;  /* 0x0000004b384c7c20 */ /* 0x000fe20008400000 */
[----:B-1----:R-:W-:Y:S01]  /*11310*/  FADD R68, R68, R75 ;  /* 0x0000004b44447221 */ /* 0x002fe20000000000 */
[----:B------:R-:W-:Y:S01]  /*11320*/  FADD R69, R69, R82 ;  /* 0x0000005245457221 */ /* 0x000fe20000000000 */
[C---:B------:R-:W-:Y:S01]  /*11330*/  FFMA R75, R56.reuse, UR74, -R33 ;  /* 0x0000004a384b7c23 */ /* 0x040fe20008000821 */
[C---:B------:R-:W-:Y:S01]  /*11340*/  FFMA R82, R57.reuse, UR74, R76 ;  /* 0x0000004a39527c23 */ /* 0x040fe2000800004c */
[----:B--2---:R-:W-:Y:S01]  /*11350*/  FMUL R33, R57, UR77 ;  /* 0x0000004d39217c20 */ /* 0x004fe20008400000 */
[----:B------:R-:W-:Y:S01]  /*11360*/  FMUL R76, R56, UR77 ;  /* 0x0000004d384c7c20 */ /* 0x000fe20008400000 */
[----:B------:R-:W-:Y:S01]  /*11370*/  STS.64 [UR4+0xb8], R60 ;  /* 0x0000b83cff007988 */ /* 0x000fe20008000a04 */
[----:B------:R-:W0:Y:S01]  /*11380*/  LDCU.64 UR74, c[0x3][0x1d68] ;  /* 0x00c3ad00ff4a77ac */ /* 0x000e220008000a00 */
[----:B-----5:R-:W-:Y:S01]  /*11390*/  FADD R72, R87, R72 ;  /* 0x0000004857487221 */ /* 0x020fe20000000000 */
[----:B------:R-:W-:Y:S01]  /*113a0*/  FADD R73, R88, R73 ;  /* 0x0000004958497221 */ /* 0x000fe20000000000 */
[----:B------:R-:W1:Y:S01]  /*113b0*/  LDS.64 R60, [UR4+0xe0] ;  /* 0x0000e004ff3c7984 */ /* 0x000e620008000a00 */
[C---:B------:R-:W-:Y:S01]  /*113c0*/  FFMA R87, R56.reuse, UR76, -R33 ;  /* 0x0000004c38577c23 */ /* 0x040fe20008000821 */
[C---:B------:R-:W-:Y:S01]  /*113d0*/  FFMA R88, R57.reuse, UR76, R76 ;  /* 0x0000004c39587c23 */ /* 0x040fe2000800004c */
[----:B------:R-:W2:Y:S01]  /*113e0*/  LDCU.64 UR76, c[0x3][0x1e68] ;  /* 0x00c3cd00ff4c77ac */ /* 0x000ea20008000a00 */
[----:B------:R-:W-:Y:S04]  /*113f0*/  STS.64 [UR4+0xc8], R64 ;  /* 0x0000c840ff007988 */ /* 0x000fe80008000a04 */
[----:B------:R-:W3:Y:S01]  /*11400*/  LDS.64 R64, [UR4+0xf0] ;  /* 0x0000f004ff407984 */ /* 0x000ee20008000a00 */
[C---:B0-----:R-:W-:Y:S01]  /*11410*/  FMUL R97, R57.reuse, UR75 ;  /* 0x0000004b39617c20 */ /* 0x041fe20008400000 */
[C---:B------:R-:W-:Y:S01]  /*11420*/  FMUL R106, R56.reuse, UR75 ;  /* 0x0000004b386a7c20 */ /* 0x040fe20008400000 */
[----:B--2---:R-:W-:Y:S01]  /*11430*/  FMUL R33, R57, UR77 ;  /* 0x0000004d39217c20 */ /* 0x004fe20008400000 */
[----:B------:R-:W-:Y:S01]  /*11440*/  FMUL R76, R56, UR77 ;  /* 0x0000004d384c7c20 */ /* 0x000fe20008400000 */
[----:B------:R-:W-:Y:S01]  /*11450*/  FADD R62, R89, R62 ;  /* 0x0000003e593e7221 */ /* 0x000fe20000000000 */
[----:B------:R-:W-:Y:S01]  /*11460*/  FADD R63, R90, R63 ;  /* 0x0000003f5a3f7221 */ /* 0x000fe20000000000 */
[C---:B------:R-:W-:Y:S01]  /*11470*/  FFMA R97, R56.reuse, UR74, -R97 ;  /* 0x0000004a38617c23 */ /* 0x040fe20008000861 */
[C---:B------:R-:W-:Y:S01]  /*11480*/  FFMA R106, R57.reuse, UR74, R106 ;  /* 0x0000004a396a7c23 */ /* 0x040fe2000800006a */
[----:B------:R-:W-:Y:S01]  /*11490*/  FFMA R89, R56, UR76, -R33 ;  /* 0x0000004c38597c23 */ /* 0x000fe20008000821 */
[----:B------:R-:W-:Y:S01]  /*114a0*/  FFMA R90, R57, UR76, R76 ;  /* 0x0000004c395a7c23 */ /* 0x000fe2000800004c */
[----:B------:R-:W-:Y:S01]  /*114b0*/  STS.64 [UR4+0xd0], R68 ;  /* 0x0000d044ff007988 */ /* 0x000fe20008000a04 */
[----:B------:R-:W0:Y:S03]  /*114c0*/  LDCU.64 UR74, c[0x3][0x268] ;  /* 0x00c04d00ff4a77ac */ /* 0x000e260008000a00 */
[----:B------:R-:W2:Y:S01]  /*114d0*/  LDS.64 R68, [UR4+0xf8] ;  /* 0x0000f804ff447984 */ /* 0x000ea20008000a00 */
[----:B------:R-:W5:Y:S01]  /*114e0*/  LDCU.64 UR76, c[0x3][0x1f68] ;  /* 0x00c3ed00ff4c77ac */ /* 0x000f620008000a00 */
[----:B-1----:R-:W-:Y:S01]  /*114f0*/  FADD R60, R60, R79 ;  /* 0x0000004f3c3c7221 */ /* 0x002fe20000000000 */
[----:B------:R-:W-:Y:S01]  /*11500*/  FADD R61, R61, R78 ;  /* 0x0000004e3d3d7221 */ /* 0x000fe20000000000 */
[----:B---3--:R-:W-:Y:S01]  /*11510*/  FADD R64, R64, R91 ;  /* 0x0000005b40407221 */ /* 0x008fe20000000000 */
[----:B------:R-:W-:Y:S01]  /*11520*/  FADD R65, R65, R92 ;  /* 0x0000005c41417221 */ /* 0x000fe20000000000 */
[C---:B0-----:R-:W-:Y:S01]  /*11530*/  FMUL R33, R57.reuse, UR75 ;  /* 0x0000004b39217c20 */ /* 0x041fe20008400000 */
[C---:B------:R-:W-:Y:S01]  /*11540*/  FMUL R76, R56.reuse, UR75 ;  /* 0x0000004b384c7c20 */ /* 0x040fe20008400000 */
[C---:B-----5:R-:W-:Y:S01]  /*11550*/  FMUL R91, R57.reuse, UR77 ;  /* 0x0000004d395b7c20 */ /* 0x060fe20008400000 */
[C---:B------:R-:W-:Y:S01]  /*11560*/  FMUL R92, R56.reuse, UR77 ;  /* 0x0000004d385c7c20 */ /* 0x040fe20008400000 */
[----:B------:R-:W-:Y:S01]  /*11570*/  STS.64 [UR4+0xe0], R60 ;  /* 0x0000e03cff007988 */ /* 0x000fe20008000a04 */
[C---:B------:R-:W-:Y:S01]  /*11580*/  FFMA R33, R56.reuse, UR74, -R33 ;  /* 0x0000004a38217c23 */ /* 0x040fe20008000821 */
[C---:B------:R-:W-:Y:S01]  /*11590*/  FFMA R76, R57.reuse, UR74, R76 ;  /* 0x0000004a394c7c23 */ /* 0x040fe2000800004c */
[----:B------:R-:W-:Y:S01]  /*115a0*/  FFMA R91, R56, UR76, -R91 ;  /* 0x0000004c385b7c23 */ /* 0x000fe2000800085b */
[----:B------:R-:W0:Y:S01]  /*115b0*/  LDS.64 R60, [UR4+0x100] ;  /* 0x00010004ff3c7984 */ /* 0x000e220008000a00 */
[----:B------:R-:W-:Y:S01]  /*115c0*/  FFMA R92, R57, UR76, R92 ;  /* 0x0000004c395c7c23 */ /* 0x000fe2000800005c */
[----:B------:R-:W4:Y:S02]  /*115d0*/  LDCU.64 UR74, c[0x3][0x70] ;  /* 0x00c00e00ff4a77ac */ /* 0x000f240008000a00 */
[----:B------:R-:W1:Y:S01]  /*115e0*/  LDS.64 R56, [UR4+0x108] ;  /* 0x00010804ff387984 */ /* 0x000e620008000a00 */
[----:B------:R-:W3:Y:S03]  /*115f0*/  LDCU.64 UR76, c[0x3][0x170] ;  /* 0x00c02e00ff4c77ac */ /* 0x000ee60008000a00 */
[----:B------:R-:W-:Y:S04]  /*11600*/  STS.64 [UR4+0xf0], R64 ;  /* 0x0000f040ff007988 */ /* 0x000fe80008000a04 */
[----:B------:R-:W5:Y:S01]  /*11610*/  LDS.64 R64, [UR4+0x118] ;  /* 0x00011804ff407984 */ /* 0x000f620008000a00 */
[----:B--2---:R-:W-:Y:S01]  /*11620*/  FADD R68, R81, R68 ;  /* 0x0000004451447221 */ /* 0x004fe20000000000 */
[----:B------:R-:W-:-:S02]  /*11630*/  FADD R69, R80, R69 ;  /* 0x0000004550457221 */ /* 0x000fc40000000000 */
[----:B------:R3:W-:Y:S01]  /*11640*/  STS.64 [UR4+0xd8], R72 ;  /* 0x0000d848ff007988 */ /* 0x0007e20008000a04 */
[C---:B----4-:R-:W-:Y:S01]  /*11650*/  FMUL R81, R59.reuse, UR75 ;  /* 0x0000004b3b517c20 */ /* 0x050fe20008400000 */
[C---:B------:R-:W-:Y:S02]  /*11660*/  FMUL R80, R58.reuse, UR75 ;  /* 0x0000004b3a507c20 */ /* 0x040fe40008400000 */
[----:B------:R-:W-:Y:S01]  /*11670*/  STS.64 [UR4+0xe8], R62 ;  /* 0x0000e83eff007988 */ /* 0x000fe20008000a04 */
[C---:B------:R-:W-:Y:S01]  /*11680*/  FFMA R81, R58.reuse, UR74, -R81 ;  /* 0x0000004a3a517c23 */ /* 0x040fe20008000851 */
[C---:B------:R-:W-:Y:S01]  /*11690*/  FFMA R80, R59.reuse, UR74, R80 ;  /* 0x0000004a3b507c23 */ /* 0x040fe20008000050 */
[----:B------:R-:W2:Y:S01]  /*116a0*/  LDCU.64 UR74, c[0x3][0x370] ;  /* 0x00c06e00ff4a77ac */ /* 0x000ea20008000a00 */
[----:B---3--:R-:W-:Y:S01]  /*116b0*/  FMUL R72, R58, UR77 ;  /* 0x0000004d3a487c20 */ /* 0x008fe20008400000 */
[----:B------:R-:W3:Y:S04]  /*116c0*/  LDS.64 R62, [UR4+0x110] ;  /* 0x00011004ff3e7984 */ /* 0x000ee80008000a00 */
[----:B------:R-:W-:Y:S01]  /*116d0*/  LDS.64 R78, [UR4+0x130] ;  /* 0x00013004ff4e7984 */ /* 0x000fe20008000a00 */
[----:B0-----:R-:W-:Y:S01]  /*116e0*/  FADD R60, R60, R83 ;  /* 0x000000533c3c7221 */ /* 0x001fe20000000000 */
[C---:B------:R-:W-:Y:S01]  /*116f0*/  FMUL R83, R59.reuse, UR77 ;  /* 0x0000004d3b537c20 */ /* 0x040fe20008400000 */
[----:B-1----:R-:W-:Y:S01]  /*11700*/  FADD R57, R84, R57 ;  /* 0x0000003954397221 */ /* 0x002fe20000000000 */
[----:B------:R-:W-:-:S02]  /*11710*/  FFMA R84, R59, UR76, R72 ;  /* 0x0000004c3b547c23 */ /* 0x000fc40008000048 */
[C---:B------:R-:W-:Y:S01]  /*11720*/  FFMA R83, R58.reuse, UR76, -R83 ;  /* 0x0000004c3a537c23 */ /* 0x040fe20008000853 */
[----:B--2---:R-:W-:Y:S01]  /*11730*/  FMUL R73, R59, UR75 ;  /* 0x0000004b3b497c20 */ /* 0x004fe20008400000 */
[----:B------:R-:W-:Y:S01]  /*11740*/  FMUL R72, R58, UR75 ;  /* 0x0000004b3a487c20 */ /* 0x000fe20008400000 */
[----:B------:R-:W0:Y:S01]  /*11750*/  LDCU.64 UR76, c[0x3][0x470] ;  /* 0x00c08e00ff4c77ac */ /* 0x000e220008000a00 */
[----:B-----5:R-:W-:Y:S01]  /*11760*/  FADD R64, R31, R64 ;  /* 0x000000401f407221 */ /* 0x020fe20000000000 */
[----:B------:R-:W-:Y:S01]  /*11770*/  FADD R65, R74, R65 ;  /* 0x000000414a417221 */ /* 0x000fe20000000000 */
[C---:B------:R-:W-:Y:S01]  /*11780*/  FFMA R31, R58.reuse, UR74, -R73 ;  /* 0x0000004a3a1f7c23 */ /* 0x040fe20008000849 */
[----:B------:R-:W-:Y:S01]  /*11790*/  FFMA R74, R59, UR74, R72 ;  /* 0x0000004a3b4a7c23 */ /* 0x000fe20008000048 */
[----:B------:R-:W-:Y:S01]  /*117a0*/  FADD R61, R61, R86 ;  /* 0x000000563d3d7221 */ /* 0x000fe20000000000 */
[----:B------:R-:W1:Y:S01]  /*117b0*/  LDS.64 R72, [UR4+0x128] ;  /* 0x00012804ff487984 */ /* 0x000e620008000a00 */
[----:B------:R-:W-:Y:S01]  /*117c0*/  FADD R56, R85, R56 ;  /* 0x0000003855387221 */ /* 0x000fe20000000000 */
[----:B------:R-:W2:Y:S01]  /*117d0*/  LDCU.64 UR74, c[0x3][0x570] ;  /* 0x00c0ae00ff4a77ac */ /* 0x000ea20008000a00 */
[----:B0-----:R-:W-:Y:S01]  /*117e0*/  FMUL R85, R59, UR77 ;  /* 0x0000004d3b557c20 */ /* 0x001fe20008400000 */
[----:B------:R-:W-:-:S03]  /*117f0*/  FMUL R86, R58, UR77 ;  /* 0x0000004d3a567c20 */ /* 0x000fc60008400000 */
[----:B------:R-:W-:Y:S01]  /*11800*/  FFMA R85, R58, UR76, -R85 ;  /* 0x0000004c3a557c23 */ /* 0x000fe20008000855 */
[----:B------:R-:W-:Y:S01]  /*11810*/  FFMA R86, R59, UR76, R86 ;  /* 0x0000004c3b567c23 */ /* 0x000fe20008000056 */
[----:B------:R-:W0:Y:S01]  /*11820*/  LDCU.64 UR76, c[0x3][0x670] ;  /* 0x00c0ce00ff4c77ac */ /* 0x000e220008000a00 */
[----:B---3--:R-:W-:Y:S01]  /*11830*/  FADD R62, R62, R93 ;  /* 0x0000005d3e3e7221 */ /* 0x008fe20000000000 */
[----:B------:R-:W-:Y:S01]  /*11840*/  FADD R63, R63, R94 ;  /* 0x0000005e3f3f7221 */ /* 0x000fe20000000000 */
[----:B------:R-:W-:Y:S01]  /*11850*/  STS.64 [UR4+0xf8], R68 ;  /* 0x0000f844ff007988 */ /* 0x000fe20008000a04 */
[C---:B--2---:R-:W-:Y:S01]  /*11860*/  FMUL R93, R59.reuse, UR75 ;  /* 0x0000004b3b5d7c20 */ /* 0x044fe20008400000 */
[C---:B------:R-:W-:Y:S02]  /*11870*/  FMUL R94, R58.reuse, UR75 ;  /* 0x0000004b3a5e7c20 */ /* 0x040fe40008400000 */
[----:B------:R-:W-:Y:S01]  /*11880*/  STS.64 [UR4+0x108], R56 ;  /* 0x00010838ff007988 */ /* 0x000fe20008000a04 */
[----:B------:R-:W-:Y:S01]  /*11890*/  FFMA R93, R58, UR74, -R93 ;  /* 0x0000004a3a5d7c23 */ /* 0x000fe2000800085d */
[----:B------:R-:W-:Y:S01]  /*118a0*/  FFMA R94, R59, UR74, R94 ;  /* 0x0000004a3b5e7c23 */ /* 0x000fe2000800005e */
[----:B------:R-:W2:Y:S01]  /*118b0*/  LDCU.64 UR74, c[0x3][0x770] ;  /* 0x00c0ee00ff4a77ac */ /* 0x000ea20008000a00 */
[----:B------:R-:W3:Y:S04]  /*118c0*/  LDS.64 R68, [UR4+0x120] ;  /* 0x00012004ff447984 */ /* 0x000ee80008000a00 */
[----:B------:R-:W4:Y:S04]  /*118d0*/  LDS.64 R56, [UR4+0x138] ;  /* 0x00013804ff387984 */ /* 0x000f280008000a00 */
[----:B------:R0:W-:Y:S01]  /*118e0*/  STS.64 [UR4+0x100], R60 ;  /* 0x0001003cff007988 */ /* 0x0001e20008000a04 */
[----:B-1----:R-:W-:Y:S01]  /*118f0*/  FADD R72, R75, R72 ;  /* 0x000000484b487221 */ /* 0x002fe20000000000 */
[----:B------:R-:W-:Y:S01]  /*11900*/  FADD R73, R82, R73 ;  /* 0x0000004952497221 */ /* 0x000fe20000000000 */
[----:B0-----:R-:W-:Y:S01]  /*11910*/  FMUL R61, R59, UR77 ;  /* 0x0000004d3b3d7c20 */ /* 0x001fe20008400000 */
[----:B------:R-:W-:-:S03]  /*11920*/  FMUL R60, R58, UR77 ;  /* 0x0000004d3a3c7c20 */ /* 0x000fc60008400000 */
[----:B------:R-:W-:Y:S01]  /*11930*/  FFMA R75, R58, UR76, -R61 ;  /* 0x0000004c3a4b7c23 */ /* 0x000fe2000800083d */
[----:B------:R-:W-:Y:S01]  /*11940*/  FFMA R82, R59, UR76, R60 ;  /* 0x0000004c3b527c23 */ /* 0x000fe2000800003c */
[----:B------:R2:W-:Y:S01]  /*11950*/  STS.64 [UR4+0x110], R62 ;  /* 0x0001103eff007988 */ /* 0x0005e20008000a04 */
[----:B------:R-:W0:Y:S03]  /*11960*/  LDCU.64 UR76, c[0x3][0x870] ;  /* 0x00c10e00ff4c77ac */ /* 0x000e260008000a00 */
[----:B------:R-:W1:Y:S01]  /*11970*/  LDS.64 R60, [UR4+0x140] ;  /* 0x00014004ff3c7984 */ /* 0x000e620008000a00 */
[----:B------:R-:W-:Y:S01]  /*11980*/  FADD R78, R78, R87 ;  /* 0x000000574e4e7221 */ /* 0x000fe20000000000 */
[----:B------:R-:W-:Y:S01]  /*11990*/  FADD R79, R79, R88 ;  /* 0x000000584f4f7221 */ /* 0x000fe20000000000 */
[----:B--2---:R-:W-:Y:S01]  /*119a0*/  FMUL R63, R59, UR75 ;  /* 0x0000004b3b3f7c20 */ /* 0x004fe20008400000 */
[----:B------:R-:W-:-:S03]  /*119b0*/  FMUL R62, R58, UR75 ;  /* 0x0000004b3a3e7c20 */ /* 0x000fc60008400000 */
[----:B------:R-:W-:Y:S01]  /*119c0*/  FFMA R87, R58, UR74, -R63 ;  /* 0x0000004a3a577c23 */ /* 0x000fe2000800083f */
[----:B------:R-:W-:Y:S01]  /*119d0*/  FFMA R88, R59, UR74, R62 ;  /* 0x0000004a3b587c23 */ /* 0x000fe2000800003e */
[----:B------:R-:W2:Y:S01]  /*119e0*/  LDCU.64 UR74, c[0x3][0x970] ;  /* 0x00c12e00ff4a77ac */ /* 0x000ea20008000a00 */
[----:B------:R-:W5:Y:S04]  /*119f0*/  LDS.64 R62, [UR4+0x148] ;  /* 0x00014804ff3e7984 */ /* 0x000f680008000a00 */
[----:B------:R-:W-:Y:S04]  /*11a00*/  STS.64 [UR4+0x118], R64 ;  /* 0x00011840ff007988 */ /* 0x000fe80008000a04 */
[----:B------:R-:W5:Y:S01]  /*11a10*/  LDS.64 R64, [UR4+0x50] ;  /* 0x00005004ff407984 */ /* 0x000f620008000a00 */
[----:B---3--:R-:W-:Y:S01]  /*11a20*/  FADD R68, R68, R95 ;  /* 0x0000005f44447221 */ /* 0x008fe20000000000 */
[----:B------:R-:W-:Y:S01]  /*11a30*/  FADD R69, R69, R96 ;  /* 0x0000006045457221 */ /* 0x000fe20000000000 */
[----:B----4-:R-:W-:Y:S01]  /*11a40*/  FADD R56, R97, R56 ;  /* 0x0000003861387221 */ /* 0x010fe20000000000 */
[----:B------:R-:W-:Y:S01]  /*11a50*/  FADD R57, R106, R57 ;  /* 0x000000396a397221 */ /* 0x000fe20000000000 */
[----:B0-----:R-:W-:Y:S01]  /*11a60*/  FMUL R95, R59, UR77 ;  /* 0x0000004d3b5f7c20 */ /* 0x001fe20008400000 */
[----:B------:R-:W-:-:S03]  /*11a70*/  FMUL R96, R58, UR77 ;  /* 0x0000004d3a607c20 */ /* 0x000fc60008400000 */
[----:B------:R-:W-:Y:S01]  /*11a80*/  STS.64 [UR4+0x138], R56 ;  /* 0x00013838ff007988 */ /* 0x000fe20008000a04 */
[C---:B------:R-:W-:Y:S01]  /*11a90*/  FFMA R95, R58.reuse, UR76, -R95 ;  /* 0x0000004c3a5f7c23 */ /* 0x040fe2000800085f */
[C---:B------:R-:W-:Y:S01]  /*11aa0*/  FFMA R96, R59.reuse, UR76, R96 ;  /* 0x0000004c3b607c23 */ /* 0x040fe20008000060 */
[----:B--2---:R-:W-:Y:S01]  /*11ab0*/  FMUL R97, R59, UR75 ;  /* 0x0000004b3b617c20 */ /* 0x004fe20008400000 */
[----:B------:R-:W-:Y:S01]  /*11ac0*/  FMUL R106, R58, UR75 ;  /* 0x0000004b3a6a7c20 */ /* 0x000fe20008400000 */
[----:B------:R-:W0:Y:S01]  /*11ad0*/  LDCU.64 UR76, c[0x3][0xa70] ;  /* 0x00c14e00ff4c77ac */ /* 0x000e220008000a00 */
[----:B------:R-:W2:Y:S01]  /*11ae0*/  LDS.64 R56, [UR4+0x58] ;  /* 0x00005804ff387984 */ /* 0x000ea20008000a00 */
[----:B-1----:R-:W-:Y:S01]  /*11af0*/  FADD R60, R60, R89 ;  /* 0x000000593c3c7221 */ /* 0x002fe20000000000 */
[----:B------:R-:W-:Y:S01]  /*11b00*/  FADD R61, R61, R90 ;  /* 0x0000005a3d3d7221 */ /* 0x000fe20000000000 */
[C---:B------:R-:W-:Y:S01]  /*11b10*/  FFMA R89, R58.reuse, UR74, -R97 ;  /* 0x0000004a3a597c23 */ /* 0x040fe20008000861 */
[C---:B------:R-:W-:Y:S01]  /*11b20*/  FFMA R90, R59.reuse, UR74, R106 ;  /* 0x0000004a3b5a7c23 */ /* 0x040fe2000800006a */
[----:B------:R-:W1:Y:S01]  /*11b30*/  LDCU.64 UR74, c[0x3][0xb70] ;  /* 0x00c16e00ff4a77ac */ /* 0x000e620008000a00 */
[----:B------:R0:W-:Y:S04]  /*11b40*/  STS.64 [UR4+0x120], R68 ;  /* 0x00012044ff007988 */ /* 0x0001e80008000a04 */
[----:B------:R1:W-:Y:S01]  /*11b50*/  STS.64 [UR4+0x128], R72 ;  /* 0x00012848ff007988 */ /* 0x0003e20008000a04 */
[----:B0-----:R-:W-:Y:S01]  /*11b60*/  FMUL R69, R59, UR77 ;  /* 0x0000004d3b457c20 */ /* 0x001fe20008400000 */
[----:B------:R-:W-:Y:S01]  /*11b70*/  FMUL R68, R58, UR77 ;  /* 0x0000004d3a447c20 */ /* 0x000fe20008400000 */
[----:B-----5:R-:W-:Y:S01]  /*11b80*/  FADD R62, R91, R62 ;  /* 0x0000003e5b3e7221 */ /* 0x020fe20000000000 */
[----:B------:R-:W-:Y:S01]  /*11b90*/  FADD R63, R92, R63 ;  /* 0x0000003f5c3f7221 */ /* 0x000fe20000000000 */
[C---:B------:R-:W-:Y:S01]  /*11ba0*/  FFMA R91, R58.reuse, UR76, -R69 ;  /* 0x0000004c3a5b7c23 */ /* 0x040fe20008000845 */
[C---:B------:R-:W-:Y:S01]  /*11bb0*/  FFMA R92, R59.reuse, UR76, R68 ;  /* 0x0000004c3b5c7c23 */ /* 0x040fe20008000044 */
[----:B------:R-:W0:Y:S01]  /*11bc0*/  LDCU.64 UR76, c[0x3][0xc70] ;  /* 0x00c18e00ff4c77ac */ /* 0x000e220008000a00 */
[----:B-1----:R-:W-:Y:S01]  /*11bd0*/  FMUL R73, R59, UR75 ;  /* 0x0000004b3b497c20 */ /* 0x002fe20008400000 */
[----:B------:R-:W-:Y:S01]  /*11be0*/  FMUL R72, R58, UR75 ;  /* 0x0000004b3a487c20 */ /* 0x000fe20008400000 */
[----:B------:R-:W-:Y:S01]  /*11bf0*/  FADD R64, R64, R81 ;  /* 0x0000005140407221 */ /* 0x000fe20000000000 */
[----:B------:R-:W-:Y:S01]  /*11c00*/  FADD R65, R65, R80 ;  /* 0x0000005041417221 */ /* 0x000fe20000000000 */
[----:B------:R-:W-:Y:S01]  /*11c10*/  FFMA R81, R58, UR74, -R73 ;  /* 0x0000004a3a517c23 */ /* 0x000fe20008000849 */
[----:B------:R-:W-:Y:S01]  /*11c20*/  FFMA R80, R59, UR74, R72 ;  /* 0x0000004a3b507c23 */ /* 0x000fe20008000048 */
[----:B--2---:R-:W-:Y:S01]  /*11c30*/  FADD R56, R83, R56 ;  /* 0x0000003853387221 */ /* 0x004fe20000000000 */
[----:B------:R-:W1:Y:S01]  /*11c40*/  LDS.64 R72, [UR4+0x70] ;  /* 0x00007004ff487984 */ /* 0x000e620008000a00 */
[----:B------:R-:W-:Y:S01]  /*11c50*/  FADD R57, R84, R57 ;  /* 0x0000003954397221 */ /* 0x000fe20000000000 */
[----:B0-----:R-:W-:Y:S01]  /*11c60*/  FMUL R83, R59, UR77 ;  /* 0x0000004d3b537c20 */ /* 0x001fe20008400000 */
[C---:B------:R-:W-:Y:S01]  /*11c70*/  FMUL R84, R58.reuse, UR77 ;  /* 0x0000004d3a547c20 */ /* 0x040fe20008400000 */
[----:B------:R-:W-:Y:S01]  /*11c80*/  STS.64 [UR4+0x140], R60 ;  /* 0x0001403cff007988 */ /* 0x000fe20008000a04 */
[----:B------:R-:W-:Y:S01]  /*11c90*/  IADD3 R77, PT, PT, R77, R7, RZ ;  /* 0x000000074d4d7210 */ /* 0x000fe20007ffe0ff */
[C---:B------:R-:W-:Y:S01]  /*11ca0*/  FFMA R83, R58.reuse, UR76, -R83 ;  /* 0x0000004c3a537c23 */ /* 0x040fe20008000853 */
[C---:B------:R-:W-:Y:S01]  /*11cb0*/  FFMA R84, R59.reuse, UR76, R84 ;  /* 0x0000004c3b547c23 */ /* 0x040fe20008000054 */
[----:B------:R-:W0:Y:S01]  /*11cc0*/  LDCU.64 UR76, c[0x3][0xe70] ;  /* 0x00c1ce00ff4c77ac */ /* 0x000e220008000a00 */
[----:B------:R0:W-:Y:S01]  /*11cd0*/  STS.64 [UR4+0x58], R56 ;  /* 0x00005838ff007988 */ /* 0x0001e20008000a04 */
[----:B------:R-:W2:Y:S03]  /*11ce0*/  LDCU.64 UR74, c[0x3][0xd70] ;  /* 0x00c1ae00ff4a77ac */ /* 0x000ea60008000a00 */
[----:B------:R-:W3:Y:S04]  /*11cf0*/  LDS.64 R60, [UR4+0x80] ;  /* 0x00008004ff3c7984 */ /* 0x000ee80008000a00 */
[----:B------:R-:W-:Y:S01]  /*11d00*/  LDS.64 R68, [UR4+0x68] ;  /* 0x00006804ff447984 */ /* 0x000fe20008000a00 */
[----:B0-----:R-:W-:Y:S01]  /*11d10*/  FMUL R57, R59, UR77 ;  /* 0x0000004d3b397c20 */ /* 0x001fe20008400000 */
[----:B------:R-:W-:Y:S01]  /*11d20*/  FMUL R56, R58, UR77 ;  /* 0x0000004d3a387c20 */ /* 0x000fe20008400000 */
[----:B-1----:R-:W-:Y:S01]  /*11d30*/  FADD R72, R72, R85 ;  /* 0x0000005548487221 */ /* 0x002fe20000000000 */
[----:B------:R-:W-:Y:S01]  /*11d40*/  FADD R73, R73, R86 ;  /* 0x0000005649497221 */ /* 0x000fe20000000000 */
[C---:B------:R-:W-:Y:S01]  /*11d50*/  FFMA R85, R58.reuse, UR76, -R57 ;  /* 0x0000004c3a557c23 */ /* 0x040fe20008000839 */
[----:B------:R-:W-:Y:S01]  /*11d60*/  FFMA R86, R59, UR76, R56 ;  /* 0x0000004c3b567c23 */ /* 0x000fe20008000038 */
[----:B------:R-:W-:Y:S01]  /*11d70*/  ISETP.GE.AND P2, PT, R77, UR5, PT ;  /* 0x000000054d007c0c */ /* 0x000fe2000bf46270 */
[----:B------:R-:W0:Y:S01]  /*11d80*/  LDS.64 R56, [UR4+0x88] ;  /* 0x00008804ff387984 */ /* 0x000e220008000a00 */
[----:B--2---:R-:W-:Y:S01]  /*11d90*/  FMUL R97, R59, UR75 ;  /* 0x0000004b3b617c20 */ /* 0x004fe20008400000 */
[----:B------:R-:W-:Y:S01]  /*11da0*/  FMUL R106, R58, UR75 ;  /* 0x0000004b3a6a7c20 */ /* 0x000fe20008400000 */
[----:B------:R-:W1:Y:S01]  /*11db0*/  LDCU.64 UR76, c[0x3][0x1070] ;  /* 0x00c20e00ff4c77ac */ /* 0x000e620008000a00 */
[----:B---3--:R-:W-:Y:S01]  /*11dc0*/  FADD R60, R60, R75 ;  /* 0x0000004b3c3c7221 */ /* 0x008fe20000000000 */
[----:B------:R-:W-:-:S05]  /*11dd0*/  FADD R61, R61, R82 ;  /* 0x000000523d3d7221 */ /* 0x000fca0000000000 */
[----:B------:R2:W-:Y:S02]  /*11de0*/  STS.64 [UR4+0x80], R60 ;  /* 0x0000803cff007988 */ /* 0x0005e40008000a04 */
[----:B--2---:R-:W-:Y:S01]  /*11df0*/  CS2R R60, SRZ ;  /* 0x00000000003c7805 */ /* 0x004fe2000001ff00 */
[----:B0-----:R-:W-:Y:S01]  /*11e00*/  FADD R56, R87, R56 ;  /* 0x0000003857387221 */ /* 0x001fe20000000000 */
[----:B------:R-:W-:-:S05]  /*11e10*/  FADD R57, R88, R57 ;  /* 0x0000003958397221 */ /* 0x000fca0000000000 */
[----:B------:R0:W-:Y:S02]  /*11e20*/  STS.64 [UR4+0x88], R56 ;  /* 0x00008838ff007988 */ /* 0x0001e40008000a04 */
[----:B0-----:R-:W-:-:S05]  /*11e30*/  IMAD.WIDE R56, R77, 0x8, R110 ;  /* 0x000000084d387825 */ /* 0x001fca00078e026e */
[----:B------:R-:W2:Y:S01]  /*11e40*/  @!P2 LDG.E.64 R60, desc[UR6][R56.64] ;  /* 0x00000006383ca981 */ /* 0x000ea2000c1e1b00 */
[----:B------:R-:W-:Y:S01]  /*11e50*/  FADD R68, R31, R68 ;  /* 0x000000441f447221 */ /* 0x000fe20000000000 */
[----:B------:R-:W-:Y:S01]  /*11e60*/  FADD R69, R74, R69 ;  /* 0x000000454a457221 */ /* 0x000fe20000000000 */
[C---:B------:R-:W-:Y:S01]  /*11e70*/  FFMA R31, R58.reuse, UR74, -R97 ;  /* 0x0000004a3a1f7c23 */ /* 0x040fe20008000861 */
[----:B------:R-:W-:Y:S01]  /*11e80*/  STS.64 [UR4+0x130], R78 ;  /* 0x0001304eff007988 */ /* 0x000fe20008000a04 */
[C---:B------:R-:W-:Y:S01]  /*11e90*/  FFMA R74, R59.reuse, UR74, R106 ;  /* 0x0000004a3b4a7c23 */ /* 0x040fe2000800006a */
[----:B------:R-:W0:Y:S02]  /*11ea0*/  LDCU.64 UR74, c[0x3][0xf70] ;  /* 0x00c1ee00ff4a77ac */ /* 0x000e240008000a00 */
[----:B------:R-:W3:Y:S04]  /*11eb0*/  LDS.64 R78, [UR4+0x78] ;  /* 0x00007804ff4e7984 */ /* 0x000ee80008000a00 */
[----:B------:R0:W-:Y:S04]  /*11ec0*/  STS.64 [UR4+0x148], R62 ;  /* 0x0001483eff007988 */ /* 0x0001e80008000a04 */
[----:B------:R4:W-:Y:S01]  /*11ed0*/  STS.64 [UR4+0x50], R64 ;  /* 0x00005040ff007988 */ /* 0x0009e20008000a04 */
[----:B0-----:R-:W-:Y:S01]  /*11ee0*/  FMUL R63, R59, UR75 ;  /* 0x0000004b3b3f7c20 */ /* 0x001fe20008400000 */
[----:B----4-:R-:W-:-:S03]  /*11ef0*/  FMUL R64, R58, UR75 ;  /* 0x0000004b3a407c20 */ /* 0x010fc60008400000 */
[----:B------:R-:W-:Y:S01]  /*11f00*/  FFMA R75, R58, UR74, -R63 ;  /* 0x0000004a3a4b7c23 */ /* 0x000fe2000800083f */
[----:B------:R-:W-:Y:S01]  /*11f10*/  FFMA R82, R59, UR74, R64 ;  /* 0x0000004a3b527c23 */ /* 0x000fe20008000040 */
[----:B------:R-:W0:Y:S01]  /*11f20*/  LDCU.64 UR74, c[0x3][0x1170] ;  /* 0x00c22e00ff4a77ac */ /* 0x000e220008000a00 */
[----:B------:R-:W4:Y:S04]  /*11f30*/  LDS.64 R62, [UR4+0x90] ;  /* 0x00009004ff3e7984 */ /* 0x000f280008000a00 */
[----:B------:R0:W-:Y:S04]  /*11f40*/  STS.64 [UR4+0x68], R68 ;  /* 0x00006844ff007988 */ /* 0x0001e80008000a04 */
[----:B------:R-:W5:Y:S01]  /*11f50*/  LDS.64 R64, [UR4+0x98] ;  /* 0x00009804ff407984 */ /* 0x000f620008000a00 */
[----:B---3--:R-:W-:Y:S01]  /*11f60*/  FADD R78, R93, R78 ;  /* 0x0000004e5d4e7221 */ /* 0x008fe20000000000 */
[----:B------:R-:W-:Y:S01]  /*11f70*/  FADD R79, R94, R79 ;  /* 0x0000004f5e4f7221 */ /* 0x000fe20000000000 */
[----:B0-----:R-:W-:Y:S01]  /*11f80*/  FMUL R69, R59, UR75 ;  /* 0x0000004b3b457c20 */ /* 0x001fe20008400000 */
[----:B------:R-:W-:-:S03]  /*11f90*/  FMUL R68, R58, UR75 ;  /* 0x0000004b3a447c20 */ /* 0x000fc60008400000 */
[----:B------:R0:W-:Y:S02]  /*11fa0*/  STS.64 [UR4+0x78], R78 ;  /* 0x0000784eff007988 */ /* 0x0001e40008000a04 */
[C---:B0-----:R-:W-:Y:S01]  /*11fb0*/  FFMA R79, R58.reuse, UR74, -R69 ;  /* 0x0000004a3a4f7c23 */ /* 0x041fe20008000845 */
[C---:B------:R-:W-:Y:S01]  /*11fc0*/  FFMA R78, R59.reuse, UR74, R68 ;  /* 0x0000004a3b4e7c23 */ /* 0x040fe20008000044 */
[C---:B-1----:R-:W-:Y:S01]  /*11fd0*/  FMUL R93, R59.reuse, UR77 ;  /* 0x0000004d3b5d7c20 */ /* 0x042fe20008400000 */
[----:B------:R-:W0:Y:S01]  /*11fe0*/  LDS.64 R68, [UR4+0xa0] ;  /* 0x0000a004ff447984 */ /* 0x000e220008000a00 */
[C---:B------:R-:W-:Y:S01]  /*11ff0*/  FMUL R94, R58.reuse, UR77 ;  /* 0x0000004d3a5e7c20 */ /* 0x040fe20008400000 */
[----:B------:R-:W1:Y:S01]  /*12000*/  LDCU.64 UR74, c[0x3][0x1370] ;  /* 0x00c26e00ff4a77ac */ /* 0x000e620008000a00 */
[----:B------:R-:W-:Y:S02]  /*12010*/  FFMA R93, R58, UR76, -R93 ;  /* 0x0000004c3a5d7c23 */ /* 0x000fe4000800085d */
[----:B------:R-:W-:Y:S01]  /*12020*/  FFMA R94, R59, UR76, R94 ;  /* 0x0000004c3b5e7c23 */ /* 0x000fe2000800005e */
[----:B------:R-:W3:Y:S01]  /*12030*/  LDCU.64 UR76, c[0x3][0x1270] ;  /* 0x00c24e00ff4c77ac */ /* 0x000ee20008000a00 */
[----:B----4-:R-:W-:Y:S01]  /*12040*/  FADD R62, R62, R95 ;  /* 0x0000005f3e3e7221 */ /* 0x010fe20000000000 */
[----:B------:R-:W-:Y:S01]  /*12050*/  FADD R63, R63, R96 ;  /* 0x000000603f3f7221 */ /* 0x000fe20000000000 */
[----:B------:R-:W-:Y:S04]  /*12060*/  STS.64 [UR4+0x70], R72 ;  /* 0x00007048ff007988 */ /* 0x000fe80008000a04 */
[----:B------:R-:W4:Y:S04]  /*12070*/  LDS.64 R72, [UR4+0xa8] ;  /* 0x0000a804ff487984 */ /* 0x000f280008000a00 */
[----:B------:R-:W-:Y:S04]  /*12080*/  STS.64 [UR4+0x90], R62 ;  /* 0x0000903eff007988 */ /* 0x000fe80008000a04 */
[----:B------:R-:W4:Y:S01]  /*12090*/  LDS.64 R62, [UR4+0xb0] ;  /* 0x0000b004ff3e7984 */ /* 0x000f220008000a00 */
[----:B---3--:R-:W-:Y:S01]  /*120a0*/  FMUL R87, R59, UR77 ;  /* 0x0000004d3b577c20 */ /* 0x008fe20008400000 */
[----:B------:R-:W-:Y:S01]  /*120b0*/  FMUL R88, R58, UR77 ;  /* 0x0000004d3a587c20 */ /* 0x000fe20008400000 */
[----:B-----5:R-:W-:Y:S01]  /*120c0*/  FADD R64, R89, R64 ;  /* 0x0000004059407221 */ /* 0x020fe20000000000 */
[----:B------:R-:W-:Y:S01]  /*120d0*/  FADD R65, R90, R65 ;  /* 0x000000415a417221 */ /* 0x000fe20000000000 */
[C---:B------:R-:W-:Y:S01]  /*120e0*/  FFMA R77, R58.reuse, UR76, -R87 ;  /* 0x0000004c3a4d7c23 */ /* 0x040fe20008000857 */
[C---:B------:R-:W-:Y:S01]  /*120f0*/  FFMA R88, R59.reuse, UR76, R88 ;  /* 0x0000004c3b587c23 */ /* 0x040fe20008000058 */
[C---:B-1----:R-:W-:Y:S01]  /*12100*/  FMUL R87, R59.reuse, UR75 ;  /* 0x0000004b3b577c20 */ /* 0x042fe20008400000 */
[C---:B------:R-:W-:Y:S01]  /*12110*/  FMUL R96, R58.reuse, UR75 ;  /* 0x0000004b3a607c20 */ /* 0x040fe20008400000 */
[----:B------:R-:W1:Y:S01]  /*12120*/  LDCU.64 UR76, c[0x3][0x1470] ;  /* 0x00c28e00ff4c77ac */ /* 0x000e620008000a00 */
[----:B------:R-:W-:Y:S01]  /*12130*/  STS.64 [UR4+0x98], R64 ;  /* 0x00009840ff007988 */ /* 0x000fe20008000a04 */
[----:B------:R-:W-:Y:S01]  /*12140*/  FFMA R87, R58, UR74, -R87 ;  /* 0x0000004a3a577c23 */ /* 0x000fe20008000857 */
[----:B------:R-:W-:Y:S01]  /*12150*/  FFMA R90, R59, UR74, R96 ;  /* 0x0000004a3b5a7c23 */ /* 0x000fe20008000060 */
[----:B------:R-:W3:Y:S01]  /*12160*/  LDCU.64 UR74, c[0x3][0x1570] ;  /* 0x00c2ae00ff4a77ac */ /* 0x000ee20008000a00 */
[----:B------:R-:W5:Y:S01]  /*12170*/  LDS.64 R64, [UR4+0xb8] ;  /* 0x0000b804ff407984 */ /* 0x000f620008000a00 */
[----:B0-----:R-:W-:Y:S01]  /*12180*/  FADD R68, R68, R91 ;  /* 0x0000005b44447221 */ /* 0x001fe20000000000 */
[----:B------:R-:W-:-:S05]  /*12190*/  FADD R69, R69, R92 ;  /* 0x0000005c45457221 */ /* 0x000fca0000000000 */
[----:B------:R-:W-:Y:S04]  /*121a0*/  STS.64 [UR4+0xa0], R68 ;  /* 0x0000a044ff007988 */ /* 0x000fe80008000a04 */
[----:B------:R-:W0:Y:S01]  /*121b0*/  LDS.64 R68, [UR4+0xc0] ;  /* 0x0000c004ff447984 */ /* 0x000e220008000a00 */
[----:B-1----:R-:W-:Y:S01]  /*121c0*/  FMUL R89, R59, UR77 ;  /* 0x0000004d3b597c20 */ /* 0x002fe20008400000 */
[C---:B------:R-:W-:Y:S01]  /*121d0*/  FMUL R96, R58.reuse, UR77 ;  /* 0x0000004d3a607c20 */ /* 0x040fe20008400000 */
[----:B----4-:R-:W-:Y:S01]  /*121e0*/  FADD R72, R81, R72 ;  /* 0x0000004851487221 */ /* 0x010fe20000000000 */
[C---:B---3--:R-:W-:Y:S01]  /*121f0*/  FMUL R81, R59.reuse, UR75 ;  /* 0x0000004b3b517c20 */ /* 0x048fe20008400000 */
[C---:B------:R-:W-:Y:S01]  /*12200*/  FFMA R89, R58.reuse, UR76, -R89 ;  /* 0x0000004c3a597c23 */ /* 0x040fe20008000859 */
[C---:B------:R-:W-:Y:S01]  /*12210*/  FFMA R92, R59.reuse, UR76, R96 ;  /* 0x0000004c3b5c7c23 */ /* 0x040fe20008000060 */
[----:B------:R-:W-:Y:S01]  /*12220*/  FMUL R96, R58, UR75 ;  /* 0x0000004b3a607c20 */ /* 0x000fe20008400000 */
[----:B------:R-:W1:Y:S01]  /*12230*/  LDCU.64 UR76, c[0x3][0x1670] ;  /* 0x00c2ce00ff4c77ac */ /* 0x000e620008000a00 */
[----:B------:R-:W-:Y:S01]  /*12240*/  FADD R73, R80, R73 ;  /* 0x0000004950497221 */ /* 0x000fe20000000000 */
[----:B------:R-:W-:Y:S01]  /*12250*/  FADD R62, R62, R83 ;  /* 0x000000533e3e7221 */ /* 0x000fe20000000000 */
[----:B------:R-:W-:Y:S01]  /*12260*/  FFMA R83, R58, UR74, -R81 ;  /* 0x0000004a3a537c23 */ /* 0x000fe20008000851 */
[----:B------:R-:W-:-:S02]  /*12270*/  FFMA R96, R59, UR74, R96 ;  /* 0x0000004a3b607c23 */ /* 0x000fc40008000060 */
[----:B------:R-:W-:Y:S01]  /*12280*/  STS.64 [UR4+0xa8], R72 ;  /* 0x0000a848ff007988 */ /* 0x000fe20008000a04 */
[----:B------:R-:W3:Y:S03]  /*12290*/  LDCU.64 UR74, c[0x3][0x1770] ;  /* 0x00c2ee00ff4a77ac */ /* 0x000ee60008000a00 */
[----:B------:R-:W4:Y:S01]  /*122a0*/  LDS.64 R72, [UR4+0xc8] ;  /* 0x0000c804ff487984 */ /* 0x000f220008000a00 */
[----:B------:R-:W-:Y:S01]  /*122b0*/  FADD R63, R63, R84 ;  /* 0x000000543f3f7221 */ /* 0x000fe20000000000 */
[----:B-1----:R-:W-:Y:S01]  /*122c0*/  FMUL R81, R59, UR77 ;  /* 0x0000004d3b517c20 */ /* 0x002fe20008400000 */
[C---:B------:R-:W-:Y:S01]  /*122d0*/  FMUL R80, R58.reuse, UR77 ;  /* 0x0000004d3a507c20 */ /* 0x040fe20008400000 */
[----:B-----5:R-:W-:Y:S02]  /*122e0*/  FADD R64, R31, R64 ;  /* 0x000000401f407221 */ /* 0x020fe40000000000 */
[C---:B------:R-:W-:Y:S01]  /*122f0*/  FFMA R31, R58.reuse, UR76, -R81 ;  /* 0x0000004c3a1f7c23 */ /* 0x040fe20008000851 */
[C---:B------:R-:W-:Y:S01]  /*12300*/  FFMA R84, R59.reuse, UR76, R80 ;  /* 0x0000004c3b547c23 */ /* 0x040fe20008000050 */
[----:B------:R-:W-:Y:S01]  /*12310*/  STS.64 [UR4+0xb0], R62 ;  /* 0x0000b03eff007988 */ /* 0x000fe20008000a04 */
[C---:B---3--:R-:W-:Y:S01]  /*12320*/  FMUL R81, R59.reuse, UR75 ;  /* 0x0000004b3b517c20 */ /* 0x048fe20008400000 */
[----:B------:R-:W-:Y:S01]  /*12330*/  FMUL R80, R58, UR75 ;  /* 0x0000004b3a507c20 */ /* 0x000fe20008400000 */
[----:B------:R-:W1:Y:S01]  /*12340*/  LDCU.64 UR76, c[0x3][0x1870] ;  /* 0x00c30e00ff4c77ac */ /* 0x000e620008000a00 */
[----:B------:R-:W3:Y:S01]  /*12350*/  LDS.64 R62, [UR4+0xd0] ;  /* 0x0000d004ff3e7984 */ /* 0x000ee20008000a00 */
[----:B------:R-:W-:Y:S01]  /*12360*/  FADD R65, R74, R65 ;  /* 0x000000414a417221 */ /* 0x000fe20000000000 */
[----:B------:R-:W-:Y:S01]  /*12370*/  FFMA R74, R59, UR74, R80 ;  /* 0x0000004a3b4a7c23 */ /* 0x000fe20008000050 */
[----:B0-----:R-:W-:Y:S01]  /*12380*/  FADD R68, R68, R85 ;  /* 0x0000005544447221 */ /* 0x001fe20000000000 */
[----:B------:R-:W-:Y:S01]  /*12390*/  FFMA R85, R58, UR74, -R81 ;  /* 0x0000004a3a557c23 */ /* 0x000fe20008000851 */
[----:B------:R-:W0:Y:S01]  /*123a0*/  LDCU.64 UR74, c[0x3][0x1970] ;  /* 0x00c32e00ff4a77ac */ /* 0x000e220008000a00 */
[----:B------:R0:W-:Y:S01]  /*123b0*/  STS.64 [UR4+0xb8], R64 ;  /* 0x0000b840ff007988 */ /* 0x0001e20008000a04 */
[----:B------:R-:W-:-:S03]  /*123c0*/  FADD R69, R69, R86 ;  /* 0x0000005645457221 */ /* 0x000fc60000000000 */
[----:B------:R-:W-:Y:S01]  /*123d0*/  LDS.64 R80, [UR4+0xd8] ;  /* 0x0000d804ff507984 */ /* 0x000fe20008000a00 */
[----:B-1----:R-:W-:Y:S01]  /*123e0*/  FMUL R91, R59, UR77 ;  /* 0x0000004d3b5b7c20 */ /* 0x002fe20008400000 */
[C---:B------:R-:W-:Y:S01]  /*123f0*/  FMUL R106, R58.reuse, UR77 ;  /* 0x0000004d3a6a7c20 */ /* 0x040fe20008400000 */
[----:B----4-:R-:W-:Y:S02]  /*12400*/  FADD R72, R75, R72 ;  /* 0x000000484b487221 */ /* 0x010fe40000000000 */
[C---:B------:R-:W-:Y:S01]  /*12410*/  FFMA R75, R58.reuse, UR76, -R91 ;  /* 0x0000004c3a4b7c23 */ /* 0x040fe2000800085b */
[----:B0-----:R-:W-:Y:S01]  /*12420*/  FMUL R64, R58, UR75 ;  /* 0x0000004b3a407c20 */ /* 0x001fe20008400000 */
[C---:B------:R-:W-:Y:S01]  /*12430*/  FFMA R86, R59.reuse, UR76, R106 ;  /* 0x0000004c3b567c23 */ /* 0x040fe2000800006a */
[----:B------:R-:W0:Y:S01]  /*12440*/  LDCU.64 UR76, c[0x3][0x1a70] ;  /* 0x00c34e00ff4c77ac */ /* 0x000e220008000a00 */
[----:B------:R-:W-:Y:S01]  /*12450*/  FADD R73, R82, R73 ;  /* 0x0000004952497221 */ /* 0x000fe20000000000 */
[----:B------:R-:W-:Y:S01]  /*12460*/  STS.64 [UR4+0xc0], R68 ;  /* 0x0000c044ff007988 */ /* 0x000fe20008000a04 */
[----:B------:R-:W-:-:S03]  /*12470*/  FFMA R82, R59, UR74, R64 ;  /* 0x0000004a3b527c23 */ /* 0x000fc60008000040 */
[----:B------:R-:W1:Y:S04]  /*12480*/  LDS.64 R64, [UR4+0xe0] ;  /* 0x0000e004ff407984 */ /* 0x000e680008000a00 */
[----:B------:R-:W4:Y:S01]  /*12490*/  LDS.64 R68, [UR4+0xe8] ;  /* 0x0000e804ff447984 */ /* 0x000f220008000a00 */
[----:B------:R-:W-:Y:S01]  /*124a0*/  FMUL R91, R59, UR75 ;  /* 0x0000004b3b5b7c20 */ /* 0x000fe20008400000 */
[----:B---3--:R-:W-:-:S03]  /*124b0*/  FADD R62, R62, R93 ;  /* 0x0000005d3e3e7221 */ /* 0x008fc60000000000 */
[C---:B------:R-:W-:Y:S01]  /*124c0*/  FFMA R91, R58.reuse, UR74, -R91 ;  /* 0x0000004a3a5b7c23 */ /* 0x040fe2000800085b */
[----:B------:R-:W3:Y:S01]  /*124d0*/  LDCU.64 UR74, c[0x3][0x1b70] ;  /* 0x00c36e00ff4a77ac */ /* 0x000ee20008000a00 */
[----:B0-----:R-:W-:Y:S01]  /*124e0*/  FMUL R93, R59, UR77 ;  /* 0x0000004d3b5d7c20 */ /* 0x001fe20008400000 */
[----:B------:R-:W-:-:S03]  /*124f0*/  FMUL R106, R58, UR77 ;  /* 0x0000004d3a6a7c20 */ /* 0x000fc60008400000 */
[----:B------:R-:W-:Y:S01]  /*12500*/  FFMA R93, R58, UR76, -R93 ;  /* 0x0000004c3a5d7c23 */ /* 0x000fe2000800085d */
[----:B------:R-:W-:Y:S01]  /*12510*/  FFMA R106, R59, UR76, R106 ;  /* 0x0000004c3b6a7c23 */ /* 0x000fe2000800006a */
[----:B------:R-:W0:Y:S01]  /*12520*/  LDCU.64 UR76, c[0x3][0x1c70] ;  /* 0x00c38e00ff4c77ac */ /* 0x000e220008000a00 */
[----:B------:R-:W-:Y:S04]  /*12530*/  STS.64 [UR4+0xc8], R72 ;  /* 0x0000c848ff007988 */ /* 0x000fe80008000a04 */
[----:B------:R-:W5:Y:S01]  /*12540*/  LDS.64 R72, [UR4+0xf8] ;  /* 0x0000f804ff487984 */ /* 0x000f620008000a00 */
[----:B------:R-:W-:Y:S01]  /*12550*/  FADD R63, R63, R94 ;  /* 0x0000005e3f3f7221 */ /* 0x000fe20000000000 */
[----:B---3--:R-:W-:-:S04]  /*12560*/  FMUL R95, R59, UR75 ;  /* 0x0000004b3b5f7c20 */ /* 0x008fc80008400000 */
[----:B------:R0:W-:Y:S01]  /*12570*/  STS.64 [UR4+0xd0], R62 ;  /* 0x0000d03eff007988 */ /* 0x0001e20008000a04 */
[C---:B------:R-:W-:Y:S01]  /*12580*/  FMUL R108, R58.reuse, UR75 ;  /* 0x0000004b3a6c7c20 */ /* 0x040fe20008400000 */
[----:B------:R-:W-:-:S03]  /*12590*/  FFMA R95, R58, UR74, -R95 ;  /* 0x0000004a3a5f7c23 */ /* 0x000fc6000800085f */
[C---:B------:R-:W-:Y:S01]  /*125a0*/  FFMA R108, R59.reuse, UR74, R108 ;  /* 0x0000004a3b6c7c23 */ /* 0x040fe2000800006c */
[----:B------:R-:W3:Y:S01]  /*125b0*/  LDCU.64 UR74, c[0x3][0x1d70] ;  /* 0x00c3ae00ff4a77ac */ /* 0x000ee20008000a00 */
[----:B0-----:R-:W-:Y:S01]  /*125c0*/  FMUL R63, R59, UR77 ;  /* 0x0000004d3b3f7c20 */ /* 0x001fe20008400000 */
[C---:B------:R-:W-:Y:S01]  /*125d0*/  FMUL R62, R58.reuse, UR77 ;  /* 0x0000004d3a3e7c20 */ /* 0x040fe20008400000 */
[----:B-1----:R-:W-:Y:S01]  /*125e0*/  FADD R65, R65, R88 ;  /* 0x0000005841417221 */ /* 0x002fe20000000000 */
[----:B----4-:R-:W-:Y:S01]  /*125f0*/  FADD R68, R87, R68 ;  /* 0x0000004457447221 */ /* 0x010fe20000000000 */
[----:B------:R-:W-:Y:S01]  /*12600*/  FFMA R87, R58, UR76, -R63 ;  /* 0x0000004c3a577c23 */ /* 0x000fe2000800083f */
[----:B------:R-:W-:Y:S01]  /*12610*/  FFMA R88, R59, UR76, R62 ;  /* 0x0000004c3b587c23 */ /* 0x000fe2000800003e */
[----:B------:R-:W0:Y:S01]  /*12620*/  LDCU.64 UR76, c[0x3][0x1e70] ;  /* 0x00c3ce00ff4c77ac */ /* 0x000e220008000a00 */
[----:B------:R-:W1:Y:S01]  /*12630*/  LDS.64 R62, [UR4+0xf0] ;  /* 0x0000f004ff3e7984 */ /* 0x000e620008000a00 */
[----:B------:R-:W-:Y:S01]  /*12640*/  FADD R64, R64, R77 ;  /* 0x0000004d40407221 */ /* 0x000fe20000000000 */
[----:B------:R-:W-:Y:S01]  /*12650*/  FADD R80, R79, R80 ;  /* 0x000000504f507221 */ /* 0x000fe20000000000 */
[----:B------:R-:W-:Y:S01]  /*12660*/  FADD R81, R78, R81 ;  /* 0x000000514e517221 */ /* 0x000fe20000000000 */
[----:B---3--:R-:W-:-:S02]  /*12670*/  FMUL R78, R58, UR75 ;  /* 0x0000004b3a4e7c20 */ /* 0x008fc40008400000 */
[----:B------:R0:W-:Y:S01]  /*12680*/  STS.64 [UR4+0xe0], R64 ;  /* 0x0000e040ff007988 */ /* 0x0001e20008000a04 */
[C---:B------:R-:W-:Y:S01]  /*12690*/  FMUL R77, R59.reuse, UR75 ;  /* 0x0000004b3b4d7c20 */ /* 0x040fe20008400000 */
[----:B------:R-:W-:Y:S02]  /*126a0*/  FADD R69, R90, R69 ;  /* 0x000000455a457221 */ /* 0x000fe40000000000 */
[----:B------:R3:W-:Y:S01]  /*126b0*/  STS.64 [UR4+0xd8], R80 ;  /* 0x0000d850ff007988 */ /* 0x0007e20008000a04 */
[C---:B0-----:R-:W-:Y:S01]  /*126c0*/  FMUL R65, R59.reuse, UR77 ;  /* 0x0000004d3b417c20 */ /* 0x041fe20008400000 */
[C---:B------:R-:W-:Y:S01]  /*126d0*/  FMUL R90, R58.reuse, UR77 ;  /* 0x0000004d3a5a7c20 */ /* 0x040fe20008400000 */
[----:B---3--:R-:W-:Y:S01]  /*126e0*/  FFMA R80, R59, UR74, R78 ;  /* 0x0000004a3b507c23 */ /* 0x008fe2000800004e */
[----:B-----5:R-:W-:Y:S01]  /*126f0*/  FADD R78, R83, R72 ;  /* 0x00000048534e7221 */ /* 0x020fe20000000000 */
[C---:B------:R-:W-:Y:S01]  /*12700*/  FFMA R81, R58.reuse, UR74, -R77 ;  /* 0x0000004a3a517c23 */ /* 0x040fe2000800084d */
[----:B------:R-:W-:Y:S01]  /*12710*/  FFMA R83, R58, UR76, -R65 ;  /* 0x0000004c3a537c23 */ /* 0x000fe20008000841 */
[----:B------:R-:W0:Y:S01]  /*12720*/  LDCU.64 UR74, c[0x3][0x270] ;  /* 0x00c04e00ff4a77ac */ /* 0x000e220008000a00 */
[----:B------:R-:W3:Y:S01]  /*12730*/  LDS.64 R64, [UR4+0x100] ;  /* 0x00010004ff407984 */ /* 0x000ee20008000a00 */
[----:B------:R-:W-:Y:S01]  /*12740*/  FFMA R90, R59, UR76, R90 ;  /* 0x0000004c3b5a7c23 */ /* 0x000fe2000800005a */
[----:B------:R-:W4:Y:S02]  /*12750*/  LDCU.64 UR76, c[0x3][0x1f70] ;  /* 0x00c3ee00ff4c77ac */ /* 0x000f240008000a00 */
[----:B------:R-:W-:Y:S01]  /*12760*/  STS.64 [UR4+0xe8], R68 ;  /* 0x0000e844ff007988 */ /* 0x000fe20008000a04 */
[----:B------:R-:W-:-:S03]  /*12770*/  FADD R79, R96, R73 ;  /* 0x00000049604f7221 */ /* 0x000fc60000000000 */
[----:B------:R-:W5:Y:S04]  /*12780*/  LDS.64 R68, [UR4+0x108] ;  /* 0x00010804ff447984 */ /* 0x000f680008000a00 */
[----:B------:R-:W5:Y:S01]  /*12790*/  LDS.64 R72, [UR4+0x110] ;  /* 0x00011004ff487984 */ /* 0x000f620008000a00 */
[----:B-1----:R-:W-:Y:S01]  /*127a0*/  FADD R62, R62, R89 ;  /* 0x000000593e3e7221 */ /* 0x002fe20000000000 */
[----:B0-----:R-:W-:Y:S01]  /*127b0*/  FMUL R77, R59, UR75 ;  /* 0x0000004b3b4d7c20 */ /* 0x001fe20008400000 */
[C---:B------:R-:W-:Y:S01]  /*127c0*/  FMUL R94, R58.reuse, UR75 ;  /* 0x0000004b3a5e7c20 */ /* 0x040fe20008400000 */
[----:B------:R-:W-:Y:S01]  /*127d0*/  FADD R63, R63, R92 ;  /* 0x0000005c3f3f7221 */ /* 0x000fe20000000000 */
[C---:B----4-:R-:W-:Y:S01]  /*127e0*/  FMUL R89, R59.reuse, UR77 ;  /* 0x0000004d3b597c20 */ /* 0x050fe20008400000 */
[C---:B------:R-:W-:Y:S01]  /*127f0*/  FMUL R92, R58.reuse, UR77 ;  /* 0x0000004d3a5c7c20 */ /* 0x040fe20008400000 */
[C---:B------:R-:W-:Y:S01]  /*12800*/  FFMA R77, R58.reuse, UR74, -R77 ;  /* 0x0000004a3a4d7c23 */ /* 0x040fe2000800084d */
[C---:B------:R-:W-:Y:S01]  /*12810*/  FFMA R94, R59.reuse, UR74, R94 ;  /* 0x0000004a3b5e7c23 */ /* 0x040fe2000800005e */
[----:B------:R-:W2:Y:S01]  /*12820*/  LDCU.64 UR74, c[0x3][0x78] ;  /* 0x00c00f00ff4a77ac */ /* 0x000ea20008000a00 */
[----:B------:R-:W-:Y:S01]  /*12830*/  FFMA R89, R58, UR76, -R89 ;  /* 0x0000004c3a597c23 */ /* 0x000fe20008000859 */
[----:B------:R-:W-:Y:S01]  /*12840*/  FFMA R92, R59, UR76, R92 ;  /* 0x0000004c3b5c7c23 */ /* 0x000fe2000800005c */
[----:B------:R-:W0:Y:S01]  /*12850*/  LDCU.64 UR76, c[0x3][0x178] ;  /* 0x00c02f00ff4c77ac */ /* 0x000e220008000a00 */
[----:B------:R-:W1:Y:S04]  /*12860*/  LDS.64 R58, [UR4+0x118] ;  /* 0x00011804ff3a7984 */ /* 0x000e680008000a00 */
[----:B------:R4:W-:Y:S01]  /*12870*/  STS.64 [UR4+0xf8], R78 ;  /* 0x0000f84eff007988 */ /* 0x0009e20008000a04 */
[----:B---3--:R-:W-:Y:S01]  /*12880*/  FADD R64, R64, R31 ;  /* 0x0000001f40407221 */ /* 0x008fe20000000000 */
[----:B------:R-:W-:Y:S01]  /*12890*/  FADD R65, R65, R84 ;  /* 0x0000005441417221 */ /* 0x000fe20000000000 */
[C---:B--2---:R-:W-:Y:S01]  /*128a0*/  FMUL R31, R61.reuse, UR75 ;  /* 0x0000004b3d1f7c20 */ /* 0x044fe20008400000 */
[C---:B----4-:R-:W-:Y:S01]  /*128b0*/  FMUL R78, R60.reuse, UR75 ;  /* 0x0000004b3c4e7c20 */ /* 0x050fe20008400000 */
[----:B------:R-:W-:Y:S01]  /*128c0*/  STS.64 [UR4+0xf0], R62 ;  /* 0x0000f03eff007988 */ /* 0x000fe20008000a04 */
[C---:B0-----:R-:W-:Y:S01]  /*128d0*/  FMUL R79, R61.reuse, UR77 ;  /* 0x0000004d3d4f7c20 */ /* 0x041fe20008400000 */
[C---:B------:R-:W-:Y:S01]  /*128e0*/  FMUL R84, R60.reuse, UR77 ;  /* 0x0000004d3c547c20 */ /* 0x040fe20008400000 */
[C---:B------:R-:W-:Y:S01]  /*128f0*/  FFMA R31, R60.reuse, UR74, -R31 ;  /* 0x0000004a3c1f7c23 */ /* 0x040fe2000800081f */
[C---:B------:R-:W-:Y:S01]  /*12900*/  FFMA R78, R61.reuse, UR74, R78 ;  /* 0x0000004a3d4e7c23 */ /* 0x040fe2000800004e */
[----:B------:R-:W0:Y:S01]  /*12910*/  LDCU.64 UR74, c[0x3][0x378] ;  /* 0x00c06f00ff4a77ac */ /* 0x000e220008000a00 */
[----:B------:R-:W2:Y:S01]  /*12920*/  LDS.64 R62, [UR4+0x120] ;  /* 0x00012004ff3e7984 */ /* 0x000ea20008000a00 */
[----:B------:R-:W-:Y:S01]  /*12930*/  FFMA R79, R60, UR76, -R79 ;  /* 0x0000004c3c4f7c23 */ /* 0x000fe2000800084f */
[----:B------:R-:W-:Y:S01]  /*12940*/  FFMA R84, R61, UR76, R84 ;  /* 0x0000004c3d547c23 */ /* 0x000fe20008000054 */
[----:B------:R-:W3:Y:S01]  /*12950*/  LDCU.64 UR76, c[0x3][0x478] ;  /* 0x00c08f00ff4c77ac */ /* 0x000ee20008000a00 */
[----:B-----5:R-:W-:Y:S01]  /*12960*/  FADD R68, R85, R68 ;  /* 0x0000004455447221 */ /* 0x020fe20000000000 */
[----:B------:R-:W-:Y:S01]  /*12970*/  FADD R73, R73, R86 ;  /* 0x0000005649497221 */ /* 0x000fe20000000000 */
[----:B------:R3:W-:Y:S01]  /*12980*/  STS.64 [UR4+0x100], R64 ;  /* 0x00010040ff007988 */ /* 0x0007e20008000a04 */
[----:B------:R-:W-:Y:S01]  /*12990*/  FADD R69, R74, R69 ;  /* 0x000000454a457221 */ /* 0x000fe20000000000 */
[----:B------:R-:W-:-:S02]  /*129a0*/  FADD R72, R72, R75 ;  /* 0x0000004b48487221 */ /* 0x000fc40000000000 */
[----:B------:R-:W4:Y:S01]  /*129b0*/  LDS.64 R74, [UR4+0x128] ;  /* 0x00012804ff4a7984 */ /* 0x000f220008000a00 */
[C---:B0-----:R-:W-:Y:S01]  /*129c0*/  FMUL R85, R61.reuse, UR75 ;  /* 0x0000004b3d557c20 */ /* 0x041fe20008400000 */
[C---:B------:R-:W-:Y:S01]  /*129d0*/  FMUL R86, R60.reuse, UR75 ;  /* 0x0000004b3c567c20 */ /* 0x040fe20008400000 */
[C---:B---3--:R-:W-:Y:S02]  /*129e0*/  FMUL R64, R60.reuse, UR77 ;  /* 0x0000004d3c407c20 */ /* 0x048fe40008400000 */
[----:B------:R-:W-:Y:S01]  /*129f0*/  FFMA R85, R60, UR74, -R85 ;  /* 0x0000004a3c557c23 */ /* 0x000fe20008000855 */
[C---:B------:R-:W-:Y:S01]  /*12a00*/  FFMA R86, R61.reuse, UR74, R86 ;  /* 0x0000004a3d567c23 */ /* 0x040fe20008000056 */
[----:B------:R-:W0:Y:S01]  /*12a10*/  LDCU.64 UR74, c[0x3][0x578] ;  /* 0x00c0af00ff4a77ac */ /* 0x000e220008000a00 */
[----:B-1----:R-:W-:Y:S01]  /*12a20*/  FADD R59, R82, R59 ;  /* 0x0000003b523b7221 */ /* 0x002fe20000000000 */
[----:B------:R-:W-:Y:S01]  /*12a30*/  FFMA R82, R61, UR76, R64 ;  /* 0x0000004c3d527c23 */ /* 0x000fe20008000040 */
[----:B------:R-:W-:Y:S04]  /*12a40*/  STS.64 [UR4+0x108], R68 ;  /* 0x00010844ff007988 */ /* 0x000fe80008000a04 */
[----:B------:R-:W1:Y:S04]  /*12a50*/  LDS.64 R64, [UR4+0x130] ;  /* 0x00013004ff407984 */ /* 0x000e680008000a00 */
[----:B------:R-:W3:Y:S01]  /*12a60*/  LDS.64 R68, [UR4+0x138] ;  /* 0x00013804ff447984 */ /* 0x000ee20008000a00 */
[----:B------:R-:W-:Y:S01]  /*12a70*/  FADD R58, R91, R58 ;  /* 0x0000003a5b3a7221 */ /* 0x000fe20000000000 */
[C---:B------:R-:W-:Y:S01]  /*12a80*/  FMUL R91, R61.reuse, UR77 ;  /* 0x0000004d3d5b7c20 */ /* 0x040fe20008400000 */
[----:B--2---:R-:W-:Y:S01]  /*12a90*/  FADD R62, R62, R93 ;  /* 0x0000005d3e3e7221 */ /* 0x004fe20000000000 */
[C---:B0-----:R-:W-:Y:S01]  /*12aa0*/  FMUL R93, R61.reuse, UR75 ;  /* 0x0000004b3d5d7c20 */ /* 0x041fe20008400000 */
[C---:B------:R-:W-:Y:S01]  /*12ab0*/  FMUL R96, R60.reuse, UR75 ;  /* 0x0000004b3c607c20 */ /* 0x040fe20008400000 */
[----:B------:R-:W-:Y:S01]  /*12ac0*/  STS.64 [UR4+0x110], R72 ;  /* 0x00011048ff007988 */ /* 0x000fe20008000a04 */
[C---:B------:R-:W-:Y:S01]  /*12ad0*/  FFMA R91, R60.reuse, UR76, -R91 ;  /* 0x0000004c3c5b7c23 */ /* 0x040fe2000800085b */
[----:B------:R-:W-:Y:S01]  /*12ae0*/  FFMA R93, R60, UR74, -R93 ;  /* 0x0000004a3c5d7c23 */ /* 0x000fe2000800085d */
[----:B------:R-:W-:Y:S01]  /*12af0*/  FFMA R96, R61, UR74, R96 ;  /* 0x0000004a3d607c23 */ /* 0x000fe20008000060 */
[----:B------:R-:W0:Y:S01]  /*12b00*/  LDCU.64 UR76, c[0x3][0x678] ;  /* 0x00c0cf00ff4c77ac */ /* 0x000e220008000a00 */
[----:B------:R-:W2:Y:S01]  /*12b10*/  LDS.64 R72, [UR4+0x140] ;  /* 0x00014004ff487984 */ /* 0x000ea20008000a00 */
[----:B------:R-:W5:Y:S01]  /*12b20*/  LDCU.64 UR74, c[0x3][0x778] ;  /* 0x00c0ef00ff4a77ac */ /* 0x000f620008000a00 */
[----:B------:R-:W-:Y:S01]  /*12b30*/  FADD R63, R63, R106 ;  /* 0x0000006a3f3f7221 */ /* 0x000fe20000000000 */
[----:B----4-:R-:W-:Y:S01]  /*12b40*/  FADD R74, R95, R74 ;  /* 0x0000004a5f4a7221 */ /* 0x010fe20000000000 */
[----:B------:R5:W-:Y:S01]  /*12b50*/  STS.64 [UR4+0x118], R58 ;  /* 0x0001183aff007988 */ /* 0x000be20008000a04 */
[----:B------:R-:W-:Y:S01]  /*12b60*/  FADD R75, R108, R75 ;  /* 0x0000004b6c4b7221 */ /* 0x000fe20000000000 */
[C---:B0-----:R-:W-:Y:S01]  /*12b70*/  FMUL R95, R61.reuse, UR77 ;  /* 0x0000004d3d5f7c20 */ /* 0x041fe20008400000 */
[C---:B------:R-:W-:Y:S01]  /*12b80*/  FMUL R106, R60.reuse, UR77 ;  /* 0x0000004d3c6a7c20 */ /* 0x040fe20008400000 */
[C---:B-----5:R-:W-:Y:S01]  /*12b90*/  FMUL R59, R61.reuse, UR75 ;  /* 0x0000004b3d3b7c20 */ /* 0x060fe20008400000 */
[----:B------:R-:W-:Y:S01]  /*12ba0*/  FMUL R58, R60, UR75 ;  /* 0x0000004b3c3a7c20 */ /* 0x000fe20008400000 */
[----:B-1----:R-:W-:Y:S01]  /*12bb0*/  FADD R64, R64, R87 ;  /* 0x0000005740407221 */ /* 0x002fe20000000000 */
[----:B------:R-:W-:Y:S01]  /*12bc0*/  FFMA R87, R60, UR76, -R95 ;  /* 0x0000004c3c577c23 */ /* 0x000fe2000800085f */
[----:B------:R-:W-:Y:S01]  /*12bd0*/  FFMA R106, R61, UR76, R106 ;  /* 0x0000004c3d6a7c23 */ /* 0x000fe2000800006a */
[----:B---3--:R-:W-:Y:S01]  /*12be0*/  FADD R68, R81, R68 ;  /* 0x0000004451447221 */ /* 0x008fe20000000000 */
[----:B------:R-:W-:Y:S01]  /*12bf0*/  FADD R69, R80, R69 ;  /* 0x0000004550457221 */ /* 0x000fe20000000000 */
[----:B------:R-:W0:Y:S01]  /*12c00*/  LDCU.64 UR76, c[0x3][0x878] ;  /* 0x00c10f00ff4c77ac */ /* 0x000e220008000a00 */
[----:B------:R-:W-:Y:S01]  /*12c10*/  FFMA R81, R60, UR74, -R59 ;  /* 0x0000004a3c517c23 */ /* 0x000fe2000800083b */
[----:B------:R-:W-:-:S02]  /*12c20*/  FFMA R80, R61, UR74, R58 ;  /* 0x0000004a3d507c23 */ /* 0x000fc4000800003a */
[----:B------:R-:W1:Y:S01]  /*12c30*/  LDS.64 R58, [UR4+0x148] ;  /* 0x00014804ff3a7984 */ /* 0x000e620008000a00 */
[----:B------:R-:W-:Y:S01]  /*12c40*/  FADD R65, R65, R88 ;  /* 0x0000005841417221 */ /* 0x000fe20000000000 */
[----:B------:R-:W3:Y:S02]  /*12c50*/  LDCU.64 UR74, c[0x3][0x978] ;  /* 0x00c12f00ff4a77ac */ /* 0x000ee40008000a00 */
[----:B------:R-:W-:Y:S04]  /*12c60*/  STS.64 [UR4+0x120], R62 ;  /* 0x0001203eff007988 */ /* 0x000fe80008000a04 */
[----:B------:R-:W-:Y:S04]  /*12c70*/  STS.64 [UR4+0x128], R74 ;  /* 0x0001284aff007988 */ /* 0x000fe80008000a04 */
[----:B------:R-:W4:Y:S04]  /*12c80*/  LDS.64 R62, [UR4+0x50] ;  /* 0x00005004ff3e7984 */ /* 0x000f280008000a00 */
[----:B------:R-:W5:Y:S01]  /*12c90*/  LDS.64 R74, [UR4+0x58] ;  /* 0x00005804ff4a7984 */ /* 0x000f620008000a00 */
[----:B--2---:R-:W-:Y:S01]  /*12ca0*/  FADD R72, R72, R83 ;  /* 0x0000005348487221 */ /* 0x004fe20000000000 */
[----:B0-----:R-:W-:Y:S01]  /*12cb0*/  FMUL R83, R61, UR77 ;  /* 0x0000004d3d537c20 */ /* 0x001fe20008400000 */
[----:B------:R-:W-:Y:S01]  /*12cc0*/  FMUL R88, R60, UR77 ;  /* 0x0000004d3c587c20 */ /* 0x000fe20008400000 */
[----:B------:R-:W-:-:S02]  /*12cd0*/  FADD R73, R73, R90 ;  /* 0x0000005a49497221 */ /* 0x000fc40000000000 */
[C---:B------:R-:W-:Y:S01]  /*12ce0*/  FFMA R83, R60.reuse, UR76, -R83 ;  /* 0x0000004c3c537c23 */ /* 0x040fe20008000853 */
[C---:B------:R-:W-:Y:S01]  /*12cf0*/  FFMA R90, R61.reuse, UR76, R88 ;  /* 0x0000004c3d5a7c23 */ /* 0x040fe20008000058 */
[----:B------:R-:W0:Y:S01]  /*12d00*/  LDCU.64 UR76, c[0x3][0xa78] ;  /* 0x00c14f00ff4c77ac */ /* 0x000e220008000a00 */
[C---:B---3--:R-:W-:Y:S01]  /*12d10*/  FMUL R95, R61.reuse, UR75 ;  /* 0x0000004b3d5f7c20 */ /* 0x048fe20008400000 */
[C---:B------:R-:W-:Y:S01]  /*12d20*/  FMUL R88, R60.reuse, UR75 ;  /* 0x0000004b3c587c20 */ /* 0x040fe20008400000 */
[----:B------:R0:W-:Y:S03]  /*12d30*/  STS.64 [UR4+0x130], R64 ;  /* 0x00013040ff007988 */ /* 0x0001e60008000a04 */
[----:B------:R-:W-:Y:S01]  /*12d40*/  FFMA R88, R61, UR74, R88 ;  /* 0x0000004a3d587c23 */ /* 0x000fe20008000058 */
[----:B------:R-:W-:Y:S04]  /*12d50*/  STS.64 [UR4+0x138], R68 ;  /* 0x00013844ff007988 */ /* 0x000fe80008000a04 */
[----:B------:R-:W2:Y:S01]  /*12d60*/  LDS.64 R68, [UR4+0x70] ;  /* 0x00007004ff447984 */ /* 0x000ea20008000a00 */
[----:B-1----:R-:W-:Y:S01]  /*12d70*/  FADD R58, R89, R58 ;  /* 0x0000003a593a7221 */ /* 0x002fe20000000000 */
[C---:B------:R-:W-:Y:S01]  /*12d80*/  FFMA R89, R60.reuse, UR74, -R95 ;  /* 0x0000004a3c597c23 */ /* 0x040fe2000800085f */
[----:B0-----:R-:W-:Y:S01]  /*12d90*/  FMUL R65, R61, UR77 ;  /* 0x0000004d3d417c20 */ /* 0x001fe20008400000 */
[----:B------:R-:W-:Y:S01]  /*12da0*/  FMUL R64, R60, UR77 ;  /* 0x0000004d3c407c20 */ /* 0x000fe20008400000 */
[----:B------:R-:W0:Y:S01]  /*12db0*/  LDCU.64 UR74, c[0x3][0xb78] ;  /* 0x00c16f00ff4a77ac */ /* 0x000e220008000a00 */
[----:B----4-:R-:W-:-:S02]  /*12dc0*/  FADD R63, R63, R78 ;  /* 0x0000004e3f3f7221 */ /* 0x010fc40000000000 */
[----:B------:R-:W-:Y:S01]  /*12dd0*/  FFMA R78, R61, UR76, R64 ;  /* 0x0000004c3d4e7c23 */ /* 0x000fe20008000040 */
[----:B-----5:R-:W-:Y:S01]  /*12de0*/  FADD R74, R79, R74 ;  /* 0x0000004a4f4a7221 */ /* 0x020fe20000000000 */
[----:B------:R-:W-:Y:S01]  /*12df0*/  FFMA R79, R60, UR76, -R65 ;  /* 0x0000004c3c4f7c23 */ /* 0x000fe20008000841 */
[----:B------:R-:W-:Y:S01]  /*12e00*/  FADD R75, R84, R75 ;  /* 0x0000004b544b7221 */ /* 0x000fe20000000000 */
[----:B------:R-:W1:Y:S01]  /*12e10*/  LDS.64 R64, [UR4+0x68] ;  /* 0x00006804ff407984 */ /* 0x000e620008000a00 */
[----:B------:R-:W3:Y:S01]  /*12e20*/  LDCU.64 UR76, c[0x3][0xc78] ;  /* 0x00c18f00ff4c77ac */ /* 0x000ee20008000a00 */
[C---:B0-----:R-:W-:Y:S01]  /*12e30*/  FMUL R95, R61.reuse, UR75 ;  /* 0x0000004b3d5f7c20 */ /* 0x041fe20008400000 */
[C---:B------:R-:W-:Y:S01]  /*12e40*/  FMUL R84, R60.reuse, UR75 ;  /* 0x0000004b3c547c20 */ /* 0x040fe20008400000 */
[----:B------:R-:W-:Y:S02]  /*12e50*/  STS.64 [UR4+0x140], R72 ;  /* 0x00014048ff007988 */ /* 0x000fe40008000a04 */
[----:B------:R-:W-:Y:S01]  /*12e60*/  FFMA R95, R60, UR74, -R95 ;  /* 0x0000004a3c5f7c23 */ /* 0x000fe2000800085f */
[----:B------:R-:W-:Y:S01]  /*12e70*/  FFMA R84, R61, UR74, R84 ;  /* 0x0000004a3d547c23 */ /* 0x000fe20008000054 */
[----:B------:R-:W0:Y:S01]  /*12e80*/  LDS.64 R72, [UR4+0x78] ;  /* 0x00007804ff487984 */ /* 0x000e220008000a00 */
[----:B------:R-:W4:Y:S01]  /*12e90*/  LDCU.64 UR74, c[0x3][0xd78] ;  /* 0x00c1af00ff4a77ac */ /* 0x000f220008000a00 */
[----:B------:R-:W-:Y:S01]  /*12ea0*/  FADD R59, R92, R59 ;  /* 0x0000003b5c3b7221 */ /* 0x000fe20000000000 */
[----:B------:R-:W-:-:S04]  /*12eb0*/  FADD R62, R62, R31 ;  /* 0x0000001f3e3e7221 */ /* 0x000fc80000000000 */
[----:B------:R4:W-:Y:S01]  /*12ec0*/  STS.64 [UR4+0x148], R58 ;  /* 0x0001483aff007988 */ /* 0x0009e20008000a04 */
[----:B---3--:R-:W-:Y:S01]  /*12ed0*/  FMUL R31, R61, UR77 ;  /* 0x0000004d3d1f7c20 */ /* 0x008fe20008400000 */
[----:B------:R-:W-:Y:S01]  /*12ee0*/  FMUL R92, R60, UR77 ;  /* 0x0000004d3c5c7c20 */ /* 0x000fe20008400000 */
[----:B--2---:R-:W-:-:S03]  /*12ef0*/  FADD R69, R69, R82 ;  /* 0x0000005245457221 */ /* 0x004fc60000000000 */
[C---:B------:R-:W-:Y:S01]  /*12f00*/  FFMA R92, R61.reuse, UR76, R92 ;  /* 0x0000004c3d5c7c23 */ /* 0x040fe2000800005c */
[C---:B----4-:R-:W-:Y:S01]  /*12f10*/  FMUL R58, R60.reuse, UR75 ;  /* 0x0000004b3c3a7c20 */ /* 0x050fe20008400000 */
[----:B------:R-:W-:Y:S03]  /*12f20*/  STS.64 [UR4+0x58], R74 ;  /* 0x0000584aff007988 */ /* 0x000fe60008000a04 */
[----:B------:R-:W-:Y:S01]  /*12f30*/  FFMA R82, R61, UR74, R58 ;  /* 0x0000004a3d527c23 */ /* 0x000fe2000800003a */
[----:B------:R-:W-:Y:S04]  /*12f40*/  LDS.64 R74, [UR4+0x90] ;  /* 0x00009004ff4a7984 */ /* 0x000fe80008000a00 */
[----:B------:R-:W2:Y:S01]  /*12f50*/  LDS.64 R58, [UR4+0x80] ;  /* 0x00008004ff3a7984 */ /* 0x000ea20008000a00 */
[----:B-1----:R-:W-:Y:S01]  /*12f60*/  FADD R64, R85, R64 ;  /* 0x0000004055407221 */ /* 0x002fe20000000000 */
[----:B------:R-:W-:Y:S01]  /*12f70*/  FFMA R85, R60, UR76, -R31 ;  /* 0x0000004c3c557c23 */ /* 0x000fe2000800081f */
[----:B------:R-:W1:Y:S01]  /*12f80*/  LDCU.64 UR76, c[0x3][0xe78] ;  /* 0x00c1cf00ff4c77ac */ /* 0x000e620008000a00 */
[----:B------:R-:W-:Y:S01]  /*12f90*/  FADD R65, R86, R65 ;  /* 0x0000004156417221 */ /* 0x000fe20000000000 */
[----:B0-----:R-:W-:Y:S01]  /*12fa0*/  FADD R72, R93, R72 ;  /* 0x000000485d487221 */ /* 0x001fe20000000000 */
[----:B-1----:R-:W-:Y:S01]  /*12fb0*/  FMUL R93, R61, UR77 ;  /* 0x0000004d3d5d7c20 */ /* 0x002fe20008400000 */
[----:B------:R-:W-:-:S03]  /*12fc0*/  FMUL R86, R60, UR77 ;  /* 0x0000004d3c567c20 */ /* 0x000fc60008400000 */
[----:B------:R-:W-:Y:S01]  /*12fd0*/  FFMA R93, R60, UR76, -R93 ;  /* 0x0000004c3c5d7c23 */ /* 0x000fe2000800085d */
[----:B------:R-:W-:Y:S01]  /*12fe0*/  FFMA R86, R61, UR76, R86 ;  /* 0x0000004c3d567c23 */ /* 0x000fe20008000056 */
[----:B------:R-:W0:Y:S01]  /*12ff0*/  LDCU.64 UR76, c[0x3][0x1078] ;  /* 0x00c20f00ff4c77ac */ /* 0x000e220008000a00 */
[----:B------:R-:W-:-:S04]  /*13000*/  SHF.L.U32 R107, R29, R30, RZ ;  /* 0x0000001e1d6b7219 */ /* 0x000fc800000006ff */
[----:B------:R-:W-:Y:S01]  /*13010*/  IADD3 R32, PT, PT, R32, R107, RZ ;  /* 0x0000006b20207210 */ /* 0x000fe20007ffe0ff */
[----:B------:R0:W-:Y:S03]  /*13020*/  STS.64 [UR4+0x68], R64 ;  /* 0x00006840ff007988 */ /* 0x0001e60008000a04 */
[----:B------:R-:W-:Y:S01]  /*13030*/  ISETP.GE.AND P1, PT, R32, UR5, PT ;  /* 0x0000000520007c0c */ /* 0x000fe2000bf26270 */
[----:B--2---:R-:W-:Y:S01]  /*13040*/  FADD R58, R58, R87 ;  /* 0x000000573a3a7221 */ /* 0x004fe20000000000 */
[----:B------:R-:W-:Y:S01]  /*13050*/  FADD R59, R59, R106 ;  /* 0x0000006a3b3b7221 */ /* 0x000fe20000000000 */
[----:B------:R-:W-:Y:S01]  /*13060*/  FADD R74, R74, R83 ;  /* 0x000000534a4a7221 */ /* 0x000fe20000000000 */
[----:B------:R-:W-:Y:S01]  /*13070*/  FADD R75, R75, R90 ;  /* 0x0000005a4b4b7221 */ /* 0x000fe20000000000 */
[C---:B0-----:R-:W-:Y:S01]  /*13080*/  FMUL R65, R61.reuse, UR77 ;  /* 0x0000004d3d417c20 */ /* 0x041fe20008400000 */
[C---:B------:R-:W-:Y:S01]  /*13090*/  FMUL R64, R60.reuse, UR77 ;  /* 0x0000004d3c407c20 */ /* 0x040fe20008400000 */
[----:B------:R0:W-:Y:S02]  /*130a0*/  STS.64 [UR4+0x80], R58 ;  /* 0x0000803aff007988 */ /* 0x0001e40008000a04 */
[----:B------:R-:W-:Y:S01]  /*130b0*/  FFMA R83, R60, UR76, -R65 ;  /* 0x0000004c3c537c23 */ /* 0x000fe20008000841 */
[C---:B------:R-:W-:Y:S01]  /*130c0*/  FFMA R90, R61.reuse, UR76, R64 ;  /* 0x0000004c3d5a7c23 */ /* 0x040fe20008000040 */
[----:B------:R-:W-:Y:S01]  /*130d0*/  CS2R R64, SRZ ;  /* 0x0000000000407805 */ /* 0x000fe2000001ff00 */
[----:B------:R-:W-:Y:S01]  /*130e0*/  STS.64 [UR4+0x50], R62 ;  /* 0x0000503eff007988 */ /* 0x000fe20008000a04 */
[C---:B------:R-:W-:Y:S01]  /*130f0*/  FMUL R31, R61.reuse, UR75 ;  /* 0x0000004b3d1f7c20 */ /* 0x040fe20008400000 */
[----:B------:R-:W-:Y:S01]  /*13100*/  FADD R68, R68, R91 ;  /* 0x0000005b44447221 */ /* 0x000fe20000000000 */
[----:B------:R-:W-:Y:S01]  /*13110*/  FADD R73, R96, R73 ;  /* 0x0000004960497221 */ /* 0x000fe20000000000 */
[----:B------:R-:W1:Y:S01]  /*13120*/  LDS.64 R62, [UR4+0x88] ;  /* 0x00008804ff3e7984 */ /* 0x000e620008000a00 */
[----:B0-----:R-:W-:Y:S01]  /*13130*/  IMAD.WIDE R58, R32, 0x8, R110 ;  /* 0x00000008203a7825 */ /* 0x001fe200078e026e */
[----:B------:R-:W0:Y:S04]  /*13140*/  LDCU.64 UR76, c[0x3][0x1278] ;  /* 0x00c24f00ff4c77ac */ /* 0x000e280008000a00 */
[----:B------:R-:W2:Y:S01]  /*13150*/  @!P1 LDG.E.64 R64, desc[UR6][R58.64] ;  /* 0x000000063a409981 */ /* 0x000ea2000c1e1b00 */
[C---:B------:R-:W-:Y:S01]  /*13160*/  FFMA R91, R60.reuse, UR74, -R31 ;  /* 0x0000004a3c5b7c23 */ /* 0x040fe2000800081f */
[----:B------:R-:W3:Y:S02]  /*13170*/  LDCU.64 UR74, c[0x3][0xf78] ;  /* 0x00c1ef00ff4a77ac */ /* 0x000ee40008000a00 */
[----:B------:R-:W4:Y:S04]  /*13180*/  LDS.64 R30, [UR4+0x98] ;  /* 0x00009804ff1e7984 */ /* 0x000f280008000a00 */
[----:B------:R-:W-:Y:S04]  /*13190*/  STS.64 [UR4+0x70], R68 ;  /* 0x00007044ff007988 */ /* 0x000fe80008000a04 */
[----:B------:R-:W5:Y:S01]  /*131a0*/  LDS.64 R68, [UR4+0xa0] ;  /* 0x0000a004ff447984 */ /* 0x000f620008000a00 */
[----:B---3--:R-:W-:Y:S01]  /*131b0*/  FMUL R97, R61, UR75 ;  /* 0x0000004b3d617c20 */ /* 0x008fe20008400000 */
[----:B------:R-:W-:-:S03]  /*131c0*/  FMUL R96, R60, UR75 ;  /* 0x0000004b3c607c20 */ /* 0x000fc60008400000 */
[----:B------:R-:W-:Y:S01]  /*131d0*/  FFMA R29, R60, UR74, -R97 ;  /* 0x0000004a3c1d7c23 */ /* 0x000fe20008000861 */
[----:B------:R-:W-:Y:S01]  /*131e0*/  FFMA R96, R61, UR74, R96 ;  /* 0x0000004a3d607c23 */ /* 0x000fe20008000060 */
[----:B------:R-:W3:Y:S01]  /*131f0*/  LDCU.64 UR74, c[0x3][0x1178] ;  /* 0x00c22f00ff4a77ac */ /* 0x000ee20008000a00 */
[----:B-1----:R-:W-:Y:S01]  /*13200*/  FADD R62, R81, R62 ;  /* 0x0000003e513e7221 */ /* 0x002fe20000000000 */
[----:B------:R-:W-:-:S05]  /*13210*/  FADD R63, R80, R63 ;  /* 0x0000003f503f7221 */ /* 0x000fca0000000000 */
[----:B------:R-:W-:Y:S01]  /*13220*/  STS.64 [UR4+0x88], R62 ;  /* 0x0000883eff007988 */ /* 0x000fe20008000a04 */
[C---:B---3--:R-:W-:Y:S01]  /*13230*/  FMUL R81, R61.reuse, UR75 ;  /* 0x0000004b3d517c20 */ /* 0x048fe20008400000 */
[C---:B------:R-:W-:Y:S02]  /*13240*/  FMUL R80, R60.reuse, UR75 ;  /* 0x0000004b3c507c20 */ /* 0x040fe40008400000 */
[----:B------:R-:W1:Y:S01]  /*13250*/  LDS.64 R62, [UR4+0xa8] ;  /* 0x0000a804ff3e7984 */ /* 0x000e620008000a00 */
[----:B------:R-:W-:Y:S01]  /*13260*/  FFMA R81, R60, UR74, -R81 ;  /* 0x0000004a3c517c23 */ /* 0x000fe20008000851 */
[----:B------:R-:W-:Y:S02]  /*13270*/  FFMA R80, R61, UR74, R80 ;  /* 0x0000004a3d507c23 */ /* 0x000fe40008000050 */
[----:B------:R-:W-:Y:S01]  /*13280*/  STS.64 [UR4+0x78], R72 ;  /* 0x00007848ff007988 */ /* 0x000fe20008000a04 */
[----:B------:R-:W3:Y:S03]  /*13290*/  LDCU.64 UR74, c[0x3][0x1378] ;  /* 0x00c26f00ff4a77ac */ /* 0x000ee60008000a00 */
[----:B------:R-:W1:Y:S01]  /*132a0*/  LDS.64 R72, [UR4+0xb0] ;  /* 0x0000b004ff487984 */ /* 0x000e620008000a00 */
[----:B----4-:R-:W-:Y:S01]  /*132b0*/  FADD R30, R89, R30 ;  /* 0x0000001e591e7221 */ /* 0x010fe20000000000 */
[----:B------:R-:W-:-:S02]  /*132c0*/  FADD R31, R88, R31 ;  /* 0x0000001f581f7221 */ /* 0x000fc40000000000 */
[----:B------:R0:W-:Y:S01]  /*132d0*/  STS.64 [UR4+0x90], R74 ;  /* 0x0000904aff007988 */ /* 0x0001e20008000a04 */
[----:B-----5:R-:W-:Y:S01]  /*132e0*/  FADD R68, R68, R79 ;  /* 0x0000004f44447221 */ /* 0x020fe20000000000 */
[----:B------:R-:W-:Y:S02]  /*132f0*/  FADD R69, R69, R78 ;  /* 0x0000004e45457221 */ /* 0x000fe40000000000 */
[----:B------:R-:W-:Y:S04]  /*13300*/  STS.64 [UR4+0x98], R30 ;  /* 0x0000981eff007988 */ /* 0x000fe80008000a04 */
[----:B------:R-:W4:Y:S01]  /*13310*/  LDS.64 R30, [UR4+0xb8] ;  /* 0x0000b804ff1e7984 */ /* 0x000f220008000a00 */
[C---:B0-----:R-:W-:Y:S01]  /*13320*/  FMUL R75, R61.reuse, UR77 ;  /* 0x0000004d3d4b7c20 */ /* 0x041fe20008400000 */
[----:B------:R-:W-:Y:S01]  /*13330*/  FMUL R74, R60, UR77 ;  /* 0x0000004d3c4a7c20 */ /* 0x000fe20008400000 */
[----:B---3--:R-:W-:-:S02]  /*13340*/  FMUL R87, R61, UR75 ;  /* 0x0000004b3d577c20 */ /* 0x008fc40008400000 */
[C---:B------:R-:W-:Y:S01]  /*13350*/  FFMA R79, R60.reuse, UR76, -R75 ;  /* 0x0000004c3c4f7c23 */ /* 0x040fe2000800084b */
[C---:B------:R-:W-:Y:S01]  /*13360*/  FFMA R88, R61.reuse, UR76, R74 ;  /* 0x0000004c3d587c23 */ /* 0x040fe2000800004a */
[C---:B------:R-:W-:Y:S01]  /*13370*/  FMUL R74, R60.reuse, UR75 ;  /* 0x0000004b3c4a7c20 */ /* 0x040fe20008400000 */
[----:B------:R-:W0:Y:S01]  /*13380*/  LDCU.64 UR76, c[0x3][0x1478] ;  /* 0x00c28f00ff4c77ac */ /* 0x000e220008000a00 */
[----:B------:R-:W-:Y:S02]  /*13390*/  FFMA R87, R60, UR74, -R87 ;  /* 0x0000004a3c577c23 */ /* 0x000fe40008000857 */
[----:B------:R-:W-:Y:S01]  /*133a0*/  FFMA R78, R61, UR74, R74 ;  /* 0x0000004a3d4e7c23 */ /* 0x000fe2000800004a */
[----:B------:R-:W3:Y:S01]  /*133b0*/  LDCU.64 UR74, c[0x3][0x1578] ;  /* 0x00c2af00ff4a77ac */ /* 0x000ee20008000a00 */
[----:B------:R-:W-:Y:S04]  /*133c0*/  STS.64 [UR4+0xa0], R68 ;  /* 0x0000a044ff007988 */ /* 0x000fe80008000a04 */
[----:B------:R-:W5:Y:S01]  /*133d0*/  LDS.64 R68, [UR4+0xc0] ;  /* 0x0000c004ff447984 */ /* 0x000f620008000a00 */
[----:B-1----:R-:W-:Y:S01]  /*133e0*/  FADD R62, R95, R62 ;  /* 0x0000003e5f3e7221 */ /* 0x002fe20000000000 */
[----:B------:R-:W-:Y:S01]  /*133f0*/  FADD R63, R84, R63 ;  /* 0x0000003f543f7221 */ /* 0x000fe20000000000 */
[----:B0-----:R-:W-:Y:S01]  /*13400*/  FMUL R74, R60, UR77 ;  /* 0x0000004d3c4a7c20 */ /* 0x001fe20008400000 */
[----:B------:R-:W-:-:S03]  /*13410*/  FMUL R75, R61, UR77 ;  /* 0x0000004d3d4b7c20 */ /* 0x000fc60008400000 */
[----:B------:R-:W-:Y:S01]  /*13420*/  STS.64 [UR4+0xa8], R62 ;  /* 0x0000a83eff007988 */ /* 0x000fe20008000a04 */
[----:B------:R-:W-:Y:S01]  /*13430*/  FADD R72, R72, R85 ;  /* 0x0000005548487221 */ /* 0x000fe20000000000 */
[----:B------:R-:W-:Y:S01]  /*13440*/  FFMA R84, R61, UR76, R74 ;  /* 0x0000004c3d547c23 */ /* 0x000fe2000800004a */
[C---:B---3--:R-:W-:Y:S01]  /*13450*/  FMUL R74, R60.reuse, UR75 ;  /* 0x0000004b3c4a7c20 */ /* 0x048fe20008400000 */
[----:B------:R-:W-:Y:S01]  /*13460*/  FFMA R85, R60, UR76, -R75 ;  /* 0x0000004c3c557c23 */ /* 0x000fe2000800084b */
[----:B------:R-:W0:Y:S01]  /*13470*/  LDS.64 R62, [UR4+0xc8] ;  /* 0x0000c804ff3e7984 */ /* 0x000e220008000a00 */
[----:B------:R-:W1:Y:S01]  /*13480*/  LDCU.64 UR76, c[0x3][0x1678] ;  /* 0x00c2cf00ff4c77ac */ /* 0x000e620008000a00 */
[----:B------:R-:W-:Y:S01]  /*13490*/  FADD R73, R73, R92 ;  /* 0x0000005c49497221 */ /* 0x000fe20000000000 */
[C---:B------:R-:W-:Y:S02]  /*134a0*/  FFMA R92, R61.reuse, UR74, R74 ;  /* 0x0000004a3d5c7c23 */ /* 0x040fe4000800004a */
[----:B------:R-:W3:Y:S01]  /*134b0*/  LDS.64 R74, [UR4+0xd0] ;  /* 0x0000d004ff4a7984 */ /* 0x000ee20008000a00 */
[----:B------:R-:W-:Y:S01]  /*134c0*/  FMUL R89, R61, UR75 ;  /* 0x0000004b3d597c20 */ /* 0x000fe20008400000 */
[----:B----4-:R-:W-:-:S03]  /*134d0*/  FADD R30, R91, R30 ;  /* 0x0000001e5b1e7221 */ /* 0x010fc60000000000 */
[----:B------:R-:W-:Y:S01]  /*134e0*/  FFMA R89, R60, UR74, -R89 ;  /* 0x0000004a3c597c23 */ /* 0x000fe20008000859 */
[----:B------:R-:W4:Y:S01]  /*134f0*/  LDCU.64 UR74, c[0x3][0x1778] ;  /* 0x00c2ef00ff4a77ac */ /* 0x000f220008000a00 */
[----:B------:R-:W-:Y:S01]  /*13500*/  FADD R31, R82, R31 ;  /* 0x0000001f521f7221 */ /* 0x000fe20000000000 */
[----:B-1----:R-:W-:Y:S01]  /*13510*/  FMUL R91, R61, UR77 ;  /* 0x0000004d3d5b7c20 */ /* 0x002fe20008400000 */
[----:B------:R-:W-:-:S03]  /*13520*/  FMUL R106, R60, UR77 ;  /* 0x0000004d3c6a7c20 */ /* 0x000fc60008400000 */
[C---:B------:R-:W-:Y:S01]  /*13530*/  FFMA R91, R60.reuse, UR76, -R91 ;  /* 0x0000004c3c5b7c23 */ /* 0x040fe2000800085b */
[----:B------:R-:W-:Y:S01]  /*13540*/  FFMA R82, R61, UR76, R106 ;  /* 0x0000004c3d527c23 */ /* 0x000fe2000800006a */
[----:B------:R-:W1:Y:S01]  /*13550*/  LDCU.64 UR76, c[0x3][0x1878] ;  /* 0x00c30f00ff4c77ac */ /* 0x000e620008000a00 */
[----:B------:R-:W-:Y:S04]  /*13560*/  STS.64 [UR4+0xb8], R30 ;  /* 0x0000b81eff007988 */ /* 0x000fe80008000a04 */
[----:B------:R-:W3:Y:S04]  /*13570*/  LDS.64 R30, [UR4+0xd8] ;  /* 0x0000d804ff1e7984 */ /* 0x000ee80008000a00 */
[----:B------:R4:W-:Y:S01]  /*13580*/  STS.64 [UR4+0xb0], R72 ;  /* 0x0000b048ff007988 */ /* 0x0009e20008000a04 */
[----:B-----5:R-:W-:Y:S01]  /*13590*/  FADD R69, R69, R86 ;  /* 0x0000005645457221 */ /* 0x020fe20000000000 */
[----:B0-----:R-:W-:Y:S01]  /*135a0*/  FADD R62, R29, R62 ;  /* 0x0000003e1d3e7221 */ /* 0x001fe20000000000 */
[----:B----4-:R-:W-:Y:S01]  /*135b0*/  FMUL R73, R61, UR75 ;  /* 0x0000004b3d497c20 */ /* 0x010fe20008400000 */
[----:B------:R-:W-:-:S03]  /*135c0*/  FMUL R72, R60, UR75 ;  /* 0x0000004b3c487c20 */ /* 0x000fc60008400000 */
[C---:B------:R-:W-:Y:S01]  /*135d0*/  FFMA R29, R60.reuse, UR74, -R73 ;  /* 0x0000004a3c1d7c23 */ /* 0x040fe20008000849 */
[C---:B------:R-:W-:Y:S01]  /*135e0*/  FFMA R86, R61.reuse, UR74, R72 ;  /* 0x0000004a3d567c23 */ /* 0x040fe20008000048 */
[C---:B-1----:R-:W-:Y:S01]  /*135f0*/  FMUL R73, R61.reuse, UR77 ;  /* 0x0000004d3d497c20 */ /* 0x042fe20008400000 */
[----:B------:R-:W-:Y:S01]  /*13600*/  FMUL R72, R60, UR77 ;  /* 0x0000004d3c487c20 */ /* 0x000fe20008400000 */
[----:B------:R-:W-:Y:S01]  /*13610*/  FADD R63, R96, R63 ;  /* 0x0000003f603f7221 */ /* 0x000fe20000000000 */
[----:B---3--:R-:W-:Y:S01]  /*13620*/  FADD R74, R74, R83 ;  /* 0x000000534a4a7221 */ /* 0x008fe20000000000 */
[----:B------:R-:W-:Y:S01]  /*13630*/  FFMA R83, R60, UR76, -R73 ;  /* 0x0000004c3c537c23 */ /* 0x000fe20008000849 */
[----:B------:R-:W-:Y:S01]  /*13640*/  FFMA R96, R61, UR76, R72 ;  /* 0x0000004c3d607c23 */ /* 0x000fe20008000048 */
[----:B------:R-:W0:Y:S01]  /*13650*/  LDCU.64 UR74, c[0x3][0x1978] ;  /* 0x00c32f00ff4a77ac */ /* 0x000e220008000a00 */
[----:B------:R-:W1:Y:S01]  /*13660*/  LDCU.64 UR76, c[0x3][0x1a78] ;  /* 0x00c34f00ff4c77ac */ /* 0x000e620008000a00 */
[----:B------:R-:W-:-:S05]  /*13670*/  FADD R68, R68, R93 ;  /* 0x0000005d44447221 */ /* 0x000fca0000000000 */
[----:B------:R-:W-:Y:S04]  /*13680*/  STS.64 [UR4+0xc0], R68 ;  /* 0x0000c044ff007988 */ /* 0x000fe80008000a04 */
[----:B------:R-:W3:Y:S01]  /*13690*/  LDS.64 R68, [UR4+0xe0] ;  /* 0x0000e004ff447984 */ /* 0x000ee20008000a00 */
[----:B0-----:R-:W-:Y:S01]  /*136a0*/  FMUL R73, R61, UR75 ;  /* 0x0000004b3d497c20 */ /* 0x001fe20008400000 */
[----:B-1----:R-:W-:Y:S01]  /*136b0*/  FMUL R72, R60, UR77 ;  /* 0x0000004d3c487c20 */ /* 0x002fe20008400000 */
[----:B------:R-:W-:Y:S01]  /*136c0*/  FADD R30, R81, R30 ;  /* 0x0000001e511e7221 */ /* 0x000fe20000000000 */
[----:B------:R-:W-:Y:S01]  /*136d0*/  FADD R31, R80, R31 ;  /* 0x0000001f501f7221 */ /* 0x000fe20000000000 */
[----:B------:R-:W-:Y:S01]  /*136e0*/  STS.64 [UR4+0xc8], R62 ;  /* 0x0000c83eff007988 */ /* 0x000fe20008000a04 */
[----:B------:R-:W-:Y:S01]  /*136f0*/  FFMA R81, R60, UR74, -R73 ;  /* 0x0000004a3c517c23 */ /* 0x000fe20008000849 */
[----:B------:R-:W-:-:S02]  /*13700*/  FFMA R80, R61, UR76, R72 ;  /* 0x0000004c3d507c23 */ /* 0x000fc40008000048 */
[----:B------:R-:W0:Y:S04]  /*13710*/  LDS.64 R62, [UR4+0xe8] ;  /* 0x0000e804ff3e7984 */ /* 0x000e280008000a00 */
[----:B------:R-:W1:Y:S01]  /*13720*/  LDS.64 R72, [UR4+0xf0] ;  /* 0x0000f004ff487984 */ /* 0x000e620008000a00 */
[C---:B------:R-:W-:Y:S01]  /*13730*/  FMUL R106, R60.reuse, UR75 ;  /* 0x0000004b3c6a7c20 */ /* 0x040fe20008400000 */
[----:B------:R-:W-:Y:S01]  /*13740*/  FADD R75, R75, R90 ;  /* 0x0000005a4b4b7221 */ /* 0x000fe20000000000 */
[C---:B------:R-:W-:Y:S02]  /*13750*/  FMUL R93, R61.reuse, UR77 ;  /* 0x0000004d3d5d7c20 */ /* 0x040fe40008400000 */
[----:B------:R-:W-:Y:S01]  /*13760*/  FFMA R106, R61, UR74, R106 ;  /* 0x0000004a3d6a7c23 */ /* 0x000fe2000800006a */
[----:B------:R-:W4:Y:S01]  /*13770*/  LDCU.64 UR74, c[0x3][0x1b78] ;  /* 0x00c36f00ff4a77ac */ /* 0x000f220008000a00 */
[----:B------:R-:W-:Y:S01]  /*13780*/  FFMA R93, R60, UR76, -R93 ;  /* 0x0000004c3c5d7c23 */ /* 0x000fe2000800085d */
[----:B------:R-:W-:Y:S01]  /*13790*/  STS.64 [UR4+0xd0], R74 ;  /* 0x0000d04aff007988 */ /* 0x000fe20008000a04 */
[----:B------:R-:W5:Y:S03]  /*137a0*/  LDCU.64 UR76, c[0x3][0x1c78] ;  /* 0x00c38f00ff4c77ac */ /* 0x000f660008000a00 */
[----:B------:R-:W1:Y:S04]  /*137b0*/  LDS.64 R74, [UR4+0xf8] ;  /* 0x0000f804ff4a7984 */ /* 0x000e680008000a00 */
[----:B------:R5:W-:Y:S01]  /*137c0*/  STS.64 [UR4+0xd8], R30 ;  /* 0x0000d81eff007988 */ /* 0x000be20008000a04 */
[----:B---3--:R-:W-:Y:S01]  /*137d0*/  FADD R68, R68, R79 ;  /* 0x0000004f44447221 */ /* 0x008fe20000000000 */
[----:B------:R-:W-:Y:S01]  /*137e0*/  FADD R69, R69, R88 ;  /* 0x0000005845457221 */ /* 0x000fe20000000000 */
[C---:B----4-:R-:W-:Y:S01]  /*137f0*/  FMUL R79, R61.reuse, UR75 ;  /* 0x0000004b3d4f7c20 */ /* 0x050fe20008400000 */
[C---:B------:R-:W-:Y:S01]  /*13800*/  FMUL R88, R60.reuse, UR75 ;  /* 0x0000004b3c587c20 */ /* 0x040fe20008400000 */
[C---:B-----5:R-:W-:Y:S01]  /*13810*/  FMUL R31, R61.reuse, UR77 ;  /* 0x0000004d3d1f7c20 */ /* 0x060fe20008400000 */
[C---:B------:R-:W-:Y:S01]  /*13820*/  FMUL R30, R60.reuse, UR77 ;  /* 0x0000004d3c1e7c20 */ /* 0x040fe20008400000 */
[----:B------:R-:W-:Y:S01]  /*13830*/  FFMA R79, R60, UR74, -R79 ;  /* 0x0000004a3c4f7c23 */ /* 0x000fe2000800084f */
[C---:B------:R-:W-:Y:S01]  /*13840*/  FFMA R88, R61.reuse, UR74, R88 ;  /* 0x0000004a3d587c23 */ /* 0x040fe20008000058 */
[----:B------:R-:W3:Y:S01]  /*13850*/  LDCU.64 UR74, c[0x3][0x1d78] ;  /* 0x00c3af00ff4a77ac */ /* 0x000ee20008000a00 */
[----:B0-----:R-:W-:Y:S01]  /*13860*/  FADD R63, R78, R63 ;  /* 0x0000003f4e3f7221 */ /* 0x001fe20000000000 */
[----:B------:R-:W-:Y:S01]  /*13870*/  FFMA R78, R61, UR76, R30 ;  /* 0x0000004c3d4e7c23 */ /* 0x000fe2000800001e */
[----:B-1----:R-:W-:Y:S01]  /*13880*/  FADD R72, R72, R85 ;  /* 0x0000005548487221 */ /* 0x002fe20000000000 */
[C---:B------:R-:W-:Y:S01]  /*13890*/  FFMA R85, R60.reuse, UR76, -R31 ;  /* 0x0000004c3c557c23 */ /* 0x040fe2000800081f */
[----:B------:R-:W0:Y:S01]  /*138a0*/  LDCU.64 UR76, c[0x3][0x1e78] ;  /* 0x00c3cf00ff4c77ac */ /* 0x000e220008000a00 */
[----:B------:R-:W1:Y:S04]  /*138b0*/  LDS.64 R30, [UR4+0x100] ;  /* 0x00010004ff1e7984 */ /* 0x000e680008000a00 */
[----:B------:R-:W-:Y:S04]  /*138c0*/  STS.64 [UR4+0xe0], R68 ;  /* 0x0000e044ff007988 */ /* 0x000fe80008000a04 */
[----:B------:R-:W4:Y:S01]  /*138d0*/  LDS.64 R68, [UR4+0x108] ;  /* 0x00010804ff447984 */ /* 0x000f220008000a00 */
[----:B------:R-:W-:Y:S01]  /*138e0*/  FADD R62, R87, R62 ;  /* 0x0000003e573e7221 */ /* 0x000fe20000000000 */
[----:B------:R-:W-:Y:S01]  /*138f0*/  FADD R73, R73, R84 ;  /* 0x0000005449497221 */ /* 0x000fe20000000000 */
[----:B---3--:R-:W-:Y:S01]  /*13900*/  FMUL R87, R61, UR75 ;  /* 0x0000004b3d577c20 */ /* 0x008fe20008400000 */
[----:B------:R-:W-:Y:S01]  /*13910*/  FMUL R84, R60, UR75 ;  /* 0x0000004b3c547c20 */ /* 0x000fe20008400000 */
[----:B------:R-:W-:Y:S01]  /*13920*/  FADD R74, R89, R74 ;  /* 0x0000004a594a7221 */ /* 0x000fe20000000000 */
[----:B------:R-:W-:Y:S01]  /*13930*/  FADD R75, R92, R75 ;  /* 0x0000004b5c4b7221 */ /* 0x000fe20000000000 */
[C---:B0-----:R-:W-:Y:S01]  /*13940*/  FMUL R89, R61.reuse, UR77 ;  /* 0x0000004d3d597c20 */ /* 0x041fe20008400000 */
[C---:B------:R-:W-:Y:S01]  /*13950*/  FMUL R90, R60.reuse, UR77 ;  /* 0x0000004d3c5a7c20 */ /* 0x040fe20008400000 */
[C---:B------:R-:W-:Y:S01]  /*13960*/  FFMA R87, R60.reuse, UR74, -R87 ;  /* 0x0000004a3c577c23 */ /* 0x040fe20008000857 */
[C---:B------:R-:W-:Y:S01]  /*13970*/  FFMA R84, R61.reuse, UR74, R84 ;  /* 0x0000004a3d547c23 */ /* 0x040fe20008000054 */
[----:B------:R-:W0:Y:S01]  /*13980*/  LDCU.64 UR74, c[0x3][0x278] ;  /* 0x00c04f00ff4a77ac */ /* 0x000e220008000a00 */
[----:B------:R-:W-:Y:S01]  /*13990*/  FFMA R89, R60, UR76, -R89 ;  /* 0x0000004c3c597c23 */ /* 0x000fe20008000859 */
[C---:B------:R-:W-:Y:S01]  /*139a0*/  FFMA R92, R61.reuse, UR76, R90 ;  /* 0x0000004c3d5c7c23 */ /* 0x040fe2000800005a */
[----:B------:R-:W3:Y:S01]  /*139b0*/  LDCU.64 UR76, c[0x3][0x1f78] ;  /* 0x00c3ef00ff4c77ac */ /* 0x000ee20008000a00 */
[----:B------:R0:W-:Y:S02]  /*139c0*/  STS.64 [UR4+0xe8], R62 ;  /* 0x0000e83eff007988 */ /* 0x0001e40008000a04 */
[----:B0-----:R-:W-:Y:S01]  /*139d0*/  FMUL R63, R61, UR75 ;  /* 0x0000004b3d3f7c20 */ /* 0x001fe20008400000 */
[----:B-1----:R-:W-:Y:S01]  /*139e0*/  FADD R30, R30, R91 ;  /* 0x0000005b1e1e7221 */ /* 0x002fe20000000000 */
[----:B------:R-:W-:Y:S01]  /*139f0*/  FADD R31, R31, R82 ;  /* 0x000000521f1f7221 */ /* 0x000fe20000000000 */
[C---:B------:R-:W-:Y:S01]  /*13a00*/  FMUL R90, R60.reuse, UR75 ;  /* 0x0000004b3c5a7c20 */ /* 0x040fe20008400000 */
[----:B---3--:R-:W-:Y:S01]  /*13a10*/  FMUL R91, R61, UR77 ;  /* 0x0000004d3d5b7c20 */ /* 0x008fe20008400000 */
[----:B------:R-:W-:-:S02]  /*13a20*/  FMUL R82, R60, UR77 ;  /* 0x0000004d3c527c20 */ /* 0x000fc40008400000 */
[----:B------:R-:W-:Y:S01]  /*13a30*/  FFMA R90, R61, UR74, R90 ;  /* 0x0000004a3d5a7c23 */ /* 0x000fe2000800005a */
[C---:B------:R-:W-:Y:S01]  /*13a40*/  FFMA R91, R60.reuse, UR76, -R91 ;  /* 0x0000004c3c5b7c23 */ /* 0x040fe2000800085b */
[----:B----4-:R-:W-:Y:S01]  /*13a50*/  FADD R68, R29, R68 ;  /* 0x000000441d447221 */ /* 0x010fe20000000000 */
[----:B------:R-:W-:Y:S01]  /*13a60*/  FFMA R29, R60, UR74, -R63 ;  /* 0x0000004a3c1d7c23 */ /* 0x000fe2000800083f */
[----:B------:R-:W-:Y:S01]  /*13a70*/  FFMA R82, R61, UR76, R82 ;  /* 0x0000004c3d527c23 */ /* 0x000fe20008000052 */
[----:B------:R-:W0:Y:S01]  /*13a80*/  LDS.64 R62, [UR4+0x110] ;  /* 0x00011004ff3e7984 */ /* 0x000e220008000a00 */
[----:B------:R-:W2:Y:S03]  /*13a90*/  LDCU.64 UR76, c[0x3][0x180] ;  /* 0x00c03000ff4c77ac */ /* 0x000ea60008000a00 */
[----:B------:R-:W1:Y:S01]  /*13aa0*/  LDS.64 R60, [UR4+0x118] ;  /* 0x00011804ff3c7984 */ /* 0x000e620008000a00 */
[----:B------:R-:W3:Y:S03]  /*13ab0*/  LDCU.64 UR74, c[0x3][0x80] ;  /* 0x00c01000ff4a77ac */ /* 0x000ee60008000a00 */
[----:B------:R-:W-:Y:S04]  /*13ac0*/  STS.64 [UR4+0xf0], R72 ;  /* 0x0000f048ff007988 */ /* 0x000fe80008000a04 */
[----:B------:R-:W4:Y:S04]  /*13ad0*/  LDS.64 R72, [UR4+0x120] ;  /* 0x00012004ff487984 */ /* 0x000f280008000a00 */
[----:B------:R2:W-:Y:S01]  /*13ae0*/  STS.64 [UR4+0x100], R30 ;  /* 0x0001001eff007988 */ /* 0x0005e20008000a04 */
[----:B------:R-:W-:-:S03]  /*13af0*/  FADD R69, R86, R69 ;  /* 0x0000004556457221 */ /* 0x000fc60000000000 */
[----:B------:R5:W-:Y:S01]  /*13b00*/  STS.64 [UR4+0xf8], R74 ;  /* 0x0000f84aff007988 */ /* 0x000be20008000a04 */
[C---:B--2---:R-:W-:Y:S01]  /*13b10*/  FMUL R31, R65.reuse, UR77 ;  /* 0x0000004d411f7c20 */ /* 0x044fe20008400000 */
[C---:B------:R-:W-:Y:S01]  /*13b20*/  FMUL R30, R64.reuse, UR77 ;  /* 0x0000004d401e7c20 */ /* 0x040fe20008400000 */
[----:B---3--:R-:W-:Y:S01]  /*13b30*/  FMUL R86, R64, UR75 ;  /* 0x0000004b40567c20 */ /* 0x008fe20008400000 */
[----:B-----5:R-:W-:-:S03]  /*13b40*/  FMUL R75, R65, UR75 ;  /* 0x0000004b414b7c20 */ /* 0x020fc60008400000 */
[----:B------:R-:W-:Y:S01]  /*13b50*/  FFMA R86, R65, UR74, R86 ;  /* 0x0000004a41567c23 */ /* 0x000fe20008000056 */
[----:B0-----:R-:W-:Y:S01]  /*13b60*/  FADD R63, R63, R96 ;  /* 0x000000603f3f7221 */ /* 0x001fe20000000000 */
[----:B------:R-:W-:Y:S01]  /*13b70*/  FFMA R96, R65, UR76, R30 ;  /* 0x0000004c41607c23 */ /* 0x000fe2000800001e */
[----:B-1----:R-:W-:Y:S01]  /*13b80*/  FADD R60, R81, R60 ;  /* 0x0000003c513c7221 */ /* 0x002fe20000000000 */
[----:B------:R-:W-:Y:S01]  /*13b90*/  FFMA R81, R64, UR76, -R31 ;  /* 0x0000004c40517c23 */ /* 0x000fe2000800081f */
[----:B------:R-:W-:Y:S01]  /*13ba0*/  FADD R62, R62, R83 ;  /* 0x000000533e3e7221 */ /* 0x000fe20000000000 */
[----:B------:R-:W0:Y:S01]  /*13bb0*/  LDS.64 R30, [UR4+0x128] ;  /* 0x00012804ff1e7984 */ /* 0x000e220008000a00 */
[----:B------:R-:W-:Y:S01]  /*13bc0*/  FFMA R83, R64, UR74, -R75 ;  /* 0x0000004a40537c23 */ /* 0x000fe2000800084b */
[----:B------:R-:W1:Y:S02]  /*13bd0*/  LDCU.64 UR74, c[0x3][0x380] ;  /* 0x00c07000ff4a77ac */ /* 0x000e640008000a00 */
[----:B------:R-:W-:Y:S01]  /*13be0*/  STS.64 [UR4+0x108], R68 ;  /* 0x00010844ff007988 */ /* 0x000fe20008000a04 */
[----:B------:R-:W-:Y:S01]  /*13bf0*/  FADD R61, R106, R61 ;  /* 0x0000003d6a3d7221 */ /* 0x000fe20000000000 */
[----:B----4-:R-:W-:Y:S01]  /*13c00*/  FADD R72, R72, R93 ;  /* 0x0000005d48487221 */ /* 0x010fe20000000000 */
[----:B------:R-:W2:Y:S01]  /*13c10*/  LDCU.64 UR76, c[0x3][0x480] ;  /* 0x00c09000ff4c77ac */ /* 0x000ea20008000a00 */
[----:B------:R-:W3:Y:S01]  /*13c20*/  LDS.64 R68, [UR4+0x130] ;  /* 0x00013004ff447984 */ /* 0x000ee20008000a00 */
[----:B------:R-:W-:-:S03]  /*13c30*/  FADD R73, R73, R80 ;  /* 0x0000005049497221 */ /* 0x000fc60000000000 */
[----:B------:R-:W4:Y:S01]  /*13c40*/  LDS.64 R74, [UR4+0x138] ;  /* 0x00013804ff4a7984 */ /* 0x000f220008000a00 */
[----:B-1----:R-:W-:Y:S01]  /*13c50*/  FMUL R93, R65, UR75 ;  /* 0x0000004b415d7c20 */ /* 0x002fe20008400000 */
[----:B------:R-:W-:-:S03]  /*13c60*/  FMUL R106, R64, UR75 ;  /* 0x0000004b406a7c20 */ /* 0x000fc60008400000 */
[C---:B------:R-:W-:Y:S01]  /*13c70*/  FFMA R93, R64.reuse, UR74, -R93 ;  /* 0x0000004a405d7c23 */ /* 0x040fe2000800085d */
[C---:B------:R-:W-:Y:S01]  /*13c80*/  FFMA R80, R65.reuse, UR74, R106 ;  /* 0x0000004a41507c23 */ /* 0x040fe2000800006a */
[----:B------:R-:W1:Y:S01]  /*13c90*/  LDCU.64 UR74, c[0x3][0x580] ;  /* 0x00c0b000ff4a77ac */ /* 0x000e620008000a00 */
[----:B------:R-:W-:Y:S04]  /*13ca0*/  STS.64 [UR4+0x118], R60 ;  /* 0x0001183cff007988 */ /* 0x000fe80008000a04 */
[----:B------:R-:W5:Y:S01]  /*13cb0*/  LDS.64 R60, [UR4+0x140] ;  /* 0x00014004ff3c7984 */ /* 0x000f620008000a00 */
[----:B--2---:R-:W-:Y:S01]  /*13cc0*/  FMUL R95, R65, UR77 ;  /* 0x0000004d415f7c20 */ /* 0x004fe20008400000 */
[----:B------:R-:W-:Y:S02]  /*13cd0*/  FMUL R106, R64, UR77 ;  /* 0x0000004d406a7c20 */ /* 0x000fe40008400000 */
[----:B------:R1:W-:Y:S01]  /*13ce0*/  STS.64 [UR4+0x110], R62 ;  /* 0x0001103eff007988 */ /* 0x0003e20008000a04 */
[----:B0-----:R-:W-:Y:S01]  /*13cf0*/  FADD R30, R79, R30 ;  /* 0x0000001e4f1e7221 */ /* 0x001fe20000000000 */
[----:B------:R-:W-:Y:S01]  /*13d00*/  FADD R31, R88, R31 ;  /* 0x0000001f581f7221 */ /* 0x000fe20000000000 */
[C---:B------:R-:W-:Y:S01]  /*13d10*/  FFMA R79, R64.reuse, UR76, -R95 ;  /* 0x0000004c404f7c23 */ /* 0x040fe2000800085f */
[C---:B------:R-:W-:Y:S01]  /*13d20*/  FFMA R106, R65.reuse, UR76, R106 ;  /* 0x0000004c416a7c23 */ /* 0x040fe2000800006a */
[----:B------:R-:W0:Y:S01]  /*13d30*/  LDCU.64 UR76, c[0x3][0x680] ;  /* 0x00c0d000ff4c77ac */ /* 0x000e220008000a00 */
[----:B-1----:R-:W-:Y:S01]  /*13d40*/  FMUL R63, R65, UR75 ;  /* 0x0000004b413f7c20 */ /* 0x002fe20008400000 */
[----:B------:R-:W-:Y:S01]  /*13d50*/  FMUL R62, R64, UR75 ;  /* 0x0000004b403e7c20 */ /* 0x000fe20008400000 */
[----:B------:R-:W-:Y:S01]  /*13d60*/  STS.64 [UR4+0x128], R30 ;  /* 0x0001281eff007988 */ /* 0x000fe20008000a04 */
[----:B---3--:R-:W-:Y:S01]  /*13d70*/  FADD R68, R68, R85 ;  /* 0x0000005544447221 */ /* 0x008fe20000000000 */
[----:B------:R-:W-:-:S02]  /*13d80*/  FADD R69, R69, R78 ;  /* 0x0000004e45457221 */ /* 0x000fc40000000000 */
[----:B------:R-:W1:Y:S01]  /*13d90*/  LDS.64 R30, [UR4+0x148] ;  /* 0x00014804ff1e7984 */ /* 0x000e620008000a00 */
[----:B------:R-:W-:Y:S01]  /*13da0*/  FFMA R85, R64, UR74, -R63 ;  /* 0x0000004a40557c23 */ /* 0x000fe2000800083f */
[----:B------:R-:W-:Y:S01]  /*13db0*/  FFMA R78, R65, UR74, R62 ;  /* 0x0000004a414e7c23 */ /* 0x000fe2000800003e */
[----:B------:R-:W2:Y:S01]  /*13dc0*/  LDCU.64 UR74, c[0x3][0x780] ;  /* 0x00c0f000ff4a77ac */ /* 0x000ea20008000a00 */
[----:B------:R-:W3:Y:S01]  /*13dd0*/  LDS.64 R62, [UR4+0x50] ;  /* 0x00005004ff3e7984 */ /* 0x000ee20008000a00 */
[----:B----4-:R-:W-:Y:S01]  /*13de0*/  FADD R74, R87, R74 ;  /* 0x0000004a574a7221 */ /* 0x010fe20000000000 */
[----:B------:R-:W-:Y:S02]  /*13df0*/  FADD R75, R84, R75 ;  /* 0x0000004b544b7221 */ /* 0x000fe40000000000 */
[----:B------:R2:W-:Y:S01]  /*13e00*/  STS.64 [UR4+0x120], R72 ;  /* 0x00012048ff007988 */ /* 0x0005e20008000a04 */
[----:B0-----:R-:W-:Y:S01]  /*13e10*/  FMUL R87, R65, UR77 ;  /* 0x0000004d41577c20 */ /* 0x001fe20008400000 */
[----:B------:R-:W-:-:S03]  /*13e20*/  FMUL R84, R64, UR77 ;  /* 0x0000004d40547c20 */ /* 0x000fc60008400000 */
[----:B------:R-:W-:Y:S01]  /*13e30*/  FFMA R87, R64, UR76, -R87 ;  /* 0x0000004c40577c23 */ /* 0x000fe20008000857 */
[C---:B------:R-:W-:Y:S01]  /*13e40*/  FFMA R84, R65.reuse, UR76, R84 ;  /* 0x0000004c41547c23 */ /* 0x040fe20008000054 */
[----:B------:R-:W0:Y:S01]  /*13e50*/  LDCU.64 UR76, c[0x3][0x880] ;  /* 0x00c11000ff4c77ac */ /* 0x000e220008000a00 */
[----:B--2---:R-:W-:Y:S01]  /*13e60*/  FMUL R73, R65, UR75 ;  /* 0x0000004b41497c20 */ /* 0x004fe20008400000 */
[----:B-----5:R-:W-:-:S03]  /*13e70*/  FADD R60, R60, R89 ;  /* 0x000000593c3c7221 */ /* 0x020fc60000000000 */
[C---:B------:R-:W-:Y:S02]  /*13e80*/  FFMA R89, R64.reuse, UR74, -R73 ;  /* 0x0000004a40597c23 */ /* 0x040fe40008000849 */
[----:B------:R-:W2:Y:S01]  /*13e90*/  LDS.64 R72, [UR4+0x68] ;  /* 0x00006804ff487984 */ /* 0x000ea20008000a00 */
[----:B------:R-:W-:Y:S01]  /*13ea0*/  FADD R61, R61, R92 ;  /* 0x0000005c3d3d7221 */ /* 0x000fe20000000000 */
[----:B------:R-:W-:Y:S02]  /*13eb0*/  FMUL R88, R64, UR75 ;  /* 0x0000004b40587c20 */ /* 0x000fe40008400000 */
[----:B------:R0:W-:Y:S02]  /*13ec0*/  STS.64 [UR4+0x138], R74 ;  /* 0x0001384aff007988 */ /* 0x0001e40008000a04 */
[----:B------:R-:W-:Y:S01]  /*13ed0*/  FFMA R88, R65, UR74, R88 ;  /* 0x0000004a41587c23 */ /* 0x000fe20008000058 */
[----:B------:R-:W4:Y:S01]  /*13ee0*/  LDCU.64 UR74, c[0x3][0x980] ;  /* 0x00c13000ff4a77ac */ /* 0x000f220008000a00 */
[----:B------:R-:W-:Y:S04]  /*13ef0*/  STS.64 [UR4+0x140], R60 ;  /* 0x0001403cff007988 */ /* 0x000fe80008000a04 */
[----:B------:R-:W-:Y:S01]  /*13f00*/  STS.64 [UR4+0x130], R68 ;  /* 0x00013044ff007988 */ /* 0x000fe20008000a04 */
[----:B-1----:R-:W-:Y:S01]  /*13f10*/  FADD R30, R91, R30 ;  /* 0x0000001e5b1e7221 */ /* 0x002fe20000000000 */
[----:B------:R-:W-:Y:S01]  /*13f20*/  FADD R31, R82, R31 ;  /* 0x0000001f521f7221 */ /* 0x000fe20000000000 */
[C---:B0-----:R-:W-:Y:S01]  /*13f30*/  FMUL R75, R65.reuse, UR77 ;  /* 0x0000004d414b7c20 */ /* 0x041fe20008400000 */
[----:B------:R-:W-:Y:S01]  /*13f40*/  FMUL R74, R64, UR77 ;  /* 0x0000004d404a7c20 */ /* 0x000fe20008400000 */
[----:B---3--:R-:W-:Y:S01]  /*13f50*/  FADD R62, R62, R83 ;  /* 0x000000533e3e7221 */ /* 0x008fe20000000000 */
[----:B------:R-:W0:Y:S01]  /*13f60*/  LDS.64 R60, [UR4+0x70] ;  /* 0x00007004ff3c7984 */ /* 0x000e220008000a00 */
[C---:B------:R-:W-:Y:S01]  /*13f70*/  FFMA R83, R64.reuse, UR76, -R75 ;  /* 0x0000004c40537c23 */ /* 0x040fe2000800084b */
[----:B------:R-:W-:Y:S01]  /*13f80*/  FFMA R82, R65, UR76, R74 ;  /* 0x0000004c41527c23 */ /* 0x000fe2000800004a */
[----:B------:R-:W1:Y:S01]  /*13f90*/  LDCU.64 UR76, c[0x3][0xa80] ;  /* 0x00c15000ff4c77ac */ /* 0x000e620008000a00 */
[----:B------:R-:W-:Y:S04]  /*13fa0*/  STS.64 [UR4+0x148], R30 ;  /* 0x0001481eff007988 */ /* 0x000fe80008000a04 */
[----:B------:R-:W3:Y:S04]  /*13fb0*/  LDS.64 R30, [UR4+0x78] ;  /* 0x00007804ff1e7984 */ /* 0x000ee80008000a00 */
[----:B------:R-:W5:Y:S01]  /*13fc0*/  LDS.64 R68, [UR4+0x58] ;  /* 0x00005804ff447984 */ /* 0x000f620008000a00 */
[C---:B----4-:R-:W-:Y:S01]  /*13fd0*/  FMUL R74, R64.reuse, UR75 ;  /* 0x0000004b404a7c20 */ /* 0x050fe20008400000 */
[----:B------:R-:W-:Y:S01]  /*13fe0*/  FADD R63, R63, R86 ;  /* 0x000000563f3f7221 */ /* 0x000fe20000000000 */
[----:B-1----:R-:W-:Y:S01]  /*13ff0*/  FMUL R75, R65, UR77 ;  /* 0x0000004d414b7c20 */ /* 0x002fe20008400000 */
[C---:B------:R-:W-:Y:S01]  /*14000*/  FMUL R92, R64.reuse, UR77 ;  /* 0x0000004d405c7c20 */ /* 0x040fe20008400000 */
[----:B--2---:R-:W-:Y:S01]  /*14010*/  FADD R72, R93, R72 ;  /* 0x000000485d487221 */ /* 0x004fe20000000000 */
[C---:B------:R-:W-:Y:S01]  /*14020*/  FFMA R86, R65.reuse, UR74, R74 ;  /* 0x0000004a41567c23 */ /* 0x040fe2000800004a */
[----:B------:R-:W-:Y:S01]  /*14030*/  FFMA R93, R64, UR76, -R75 ;  /* 0x0000004c405d7c23 */ /* 0x000fe2000800084b */
[----:B------:R-:W-:Y:S01]  /*14040*/  FFMA R92, R65, UR76, R92 ;  /* 0x0000004c415c7c23 */ /* 0x000fe2000800005c */
[----:B------:R-:W1:Y:S01]  /*14050*/  LDCU.64 UR76, c[0x3][0xc80] ;  /* 0x00c19000ff4c77ac */ /* 0x000e620008000a00 */
[----:B------:R-:W2:Y:S01]  /*14060*/  LDS.64 R74, [UR4+0x88] ;  /* 0x00008804ff4a7984 */ /* 0x000ea20008000a00 */
[----:B------:R-:W-:Y:S01]  /*14070*/  FADD R73, R80, R73 ;  /* 0x0000004950497221 */ /* 0x000fe20000000000 */
[----:B0-----:R-:W-:Y:S01]  /*14080*/  FADD R60, R60, R79 ;  /* 0x0000004f3c3c7221 */ /* 0x001fe20000000000 */
[----:B-1----:R-:W-:Y:S01]  /*14090*/  FMUL R80, R64, UR77 ;  /* 0x0000004d40507c20 */ /* 0x002fe20008400000 */
[----:B---3--:R-:W-:-:S02]  /*140a0*/  FADD R31, R78, R31 ;  /* 0x0000001f4e1f7221 */ /* 0x008fc40000000000 */
[----:B------:R-:W0:Y:S01]  /*140b0*/  LDS.64 R78, [UR4+0xa0] ;  /* 0x0000a004ff4e7984 */ /* 0x000e220008000a00 */
[----:B-----5:R-:W-:Y:S01]  /*140c0*/  FADD R68, R81, R68 ;  /* 0x0000004451447221 */ /* 0x020fe20000000000 */
[C---:B------:R-:W-:Y:S01]  /*140d0*/  FMUL R81, R65.reuse, UR77 ;  /* 0x0000004d41517c20 */ /* 0x040fe20008400000 */
[----:B------:R-:W-:Y:S01]  /*140e0*/  FFMA R80, R65, UR76, R80 ;  /* 0x0000004c41507c23 */ /* 0x000fe20008000050 */
[----:B------:R-:W-:Y:S02]  /*140f0*/  FADD R61, R61, R106 ;  /* 0x0000006a3d3d7221 */ /* 0x000fe40000000000 */
[C---:B------:R-:W-:Y:S01]  /*14100*/  FFMA R81, R64.reuse, UR76, -R81 ;  /* 0x0000004c40517c23 */ /* 0x040fe20008000851 */
[----:B------:R-:W1:Y:S01]  /*14110*/  LDCU.64 UR76, c[0x3][0xe80] ;  /* 0x00c1d000ff4c77ac */ /* 0x000e620008000a00 */
[----:B------:R-:W-:Y:S04]  /*14120*/  STS.64 [UR4+0x68], R72 ;  /* 0x00006848ff007988 */ /* 0x000fe80008000a04 */
[----:B------:R-:W3:Y:S04]  /*14130*/  LDS.64 R72, [UR4+0x98] ;  /* 0x00009804ff487984 */ /* 0x000ee80008000a00 */
[----:B------:R-:W-:Y:S04]  /*14140*/  STS.64 [UR4+0x70], R60 ;  /* 0x0000703cff007988 */ /* 0x000fe80008000a04 */
[----:B------:R-:W4:Y:S01]  /*14150*/  LDS.64 R60, [UR4+0xa8] ;  /* 0x0000a804ff3c7984 */ /* 0x000f220008000a00 */
[----:B------:R-:W-:Y:S01]  /*14160*/  FMUL R91, R65, UR75 ;  /* 0x0000004b415b7c20 */ /* 0x000fe20008400000 */
[----:B--2---:R-:W-:Y:S01]  /*14170*/  FADD R74, R89, R74 ;  /* 0x0000004a594a7221 */ /* 0x004fe20000000000 */
[C---:B-1----:R-:W-:Y:S01]  /*14180*/  FMUL R89, R65.reuse, UR77 ;  /* 0x0000004d41597c20 */ /* 0x042fe20008400000 */
[C---:B------:R-:W-:Y:S01]  /*14190*/  FMUL R106, R64.reuse, UR77 ;  /* 0x0000004d406a7c20 */ /* 0x040fe20008400000 */
[----:B------:R-:W-:Y:S01]  /*141a0*/  FFMA R91, R64, UR74, -R91 ;  /* 0x0000004a405b7c23 */ /* 0x000fe2000800085b */
[----:B------:R-:W1:Y:S01]  /*141b0*/  LDCU.64 UR74, c[0x3][0xb80] ;  /* 0x00c17000ff4a77ac */ /* 0x000e620008000a00 */
[----:B------:R-:W-:Y:S01]  /*141c0*/  FADD R75, R88, R75 ;  /* 0x0000004b584b7221 */ /* 0x000fe20000000000 */
[----:B------:R-:W-:Y:S01]  /*141d0*/  FFMA R89, R64, UR76, -R89 ;  /* 0x0000004c40597c23 */ /* 0x000fe20008000859 */
[----:B------:R-:W-:Y:S01]  /*141e0*/  FFMA R88, R65, UR76, R106 ;  /* 0x0000004c41587c23 */ /* 0x000fe2000800006a */
[----:B------:R-:W2:Y:S01]  /*141f0*/  LDCU.64 UR76, c[0x3][0x1080] ;  /* 0x00c21000ff4c77ac */ /* 0x000ea20008000a00 */
[----:B------:R-:W-:Y:S01]  /*14200*/  FADD R30, R85, R30 ;  /* 0x0000001e551e7221 */ /* 0x000fe20000000000 */
[----:B------:R-:W-:Y:S01]  /*14210*/  FADD R69, R96, R69 ;  /* 0x0000004560457221 */ /* 0x000fe20000000000 */
[----:B------:R-:W-:Y:S01]  /*14220*/  P2R R20, PR, RZ, 0x1 ;  /* 0x00000001ff147803 */ /* 0x000fe20000000000 */
[----:B0-----:R-:W-:Y:S01]  /*14230*/  FADD R78, R78, R93 ;  /* 0x0000005d4e4e7221 */ /* 0x001fe20000000000 */
[----:B------:R-:W-:Y:S01]  /*14240*/  IADD3 R93, PT, PT, R32, R7, RZ ;  /* 0x00000007205d7210 */ /* 0x000fe20007ffe0ff */
[----:B------:R2:W-:Y:S03]  /*14250*/  STS.64 [UR4+0x78], R30 ;  /* 0x0000781eff007988 */ /* 0x0005e60008000a04 */
[----:B------:R-:W-:Y:S01]  /*14260*/  ISETP.GE.AND P0, PT, R93, UR5, PT ;  /* 0x000000055d007c0c */ /* 0x000fe2000bf06270 */
[----:B-1----:R-:W-:Y:S01]  /*14270*/  FMUL R95, R65, UR75 ;  /* 0x0000004b415f7c20 */ /* 0x002fe20008400000 */
[----:B------:R-:W-:-:S03]  /*14280*/  FMUL R96, R64, UR75 ;  /* 0x0000004b40607c20 */ /* 0x000fc60008400000 */
[C---:B------:R-:W-:Y:S01]  /*14290*/  FFMA R95, R64.reuse, UR74, -R95 ;  /* 0x0000004a405f7c23 */ /* 0x040fe2000800085f */
[C---:B--2---:R-:W-:Y:S01]  /*142a0*/  FMUL R31, R65.reuse, UR77 ;  /* 0x0000004d411f7c20 */ /* 0x044fe20008400000 */
[----:B------:R-:W-:Y:S01]  /*142b0*/  FMUL R30, R64, UR77 ;  /* 0x0000004d401e7c20 */ /* 0x000fe20008400000 */
[----:B------:R-:W-:Y:S01]  /*142c0*/  FFMA R96, R65, UR74, R96 ;  /* 0x0000004a41607c23 */ /* 0x000fe20008000060 */
[----:B---3--:R-:W-:Y:S01]  /*142d0*/  FADD R72, R91, R72 ;  /* 0x000000485b487221 */ /* 0x008fe20000000000 */
[----:B------:R-:W-:Y:S01]  /*142e0*/  FADD R73, R86, R73 ;  /* 0x0000004956497221 */ /* 0x000fe20000000000 */
[----:B------:R4:W-:Y:S01]  /*142f0*/  STS.64 [UR4+0x88], R74 ;  /* 0x0000884aff007988 */ /* 0x0009e20008000a04 */
[----:B------:R-:W-:Y:S01]  /*14300*/  FFMA R91, R64, UR76, -R31 ;  /* 0x0000004c405b7c23 */ /* 0x000fe2000800081f */
[----:B------:R-:W-:Y:S01]  /*14310*/  FFMA R86, R65, UR76, R30 ;  /* 0x0000004c41567c23 */ /* 0x000fe2000800001e */
[----:B------:R-:W-:Y:S01]  /*14320*/  CS2R R30, SRZ ;  /* 0x00000000001e7805 */ /* 0x000fe2000001ff00 */
[----:B------:R-:W-:Y:S01]  /*14330*/  STS.64 [UR4+0x50], R62 ;  /* 0x0000503eff007988 */ /* 0x000fe20008000a04 */
[----:B------:R-:W0:Y:S03]  /*14340*/  LDCU.64 UR74, c[0x3][0xd80] ;  /* 0x00c1b000ff4a77ac */ /* 0x000e260008000a00 */
[----:B------:R-:W1:Y:S01]  /*14350*/  LDS.64 R62, [UR4+0x80] ;  /* 0x00008004ff3e7984 */ /* 0x000e620008000a00 */
[----:B------:R-:W2:Y:S01]  /*14360*/  LDCU.64 UR76, c[0x3][0x1280] ;  /* 0x00c25000ff4c77ac */ /* 0x000ea20008000a00 */
[----:B----4-:R-:W-:Y:S01]  /*14370*/  FADD R74, R95, R60 ;  /* 0x0000003c5f4a7221 */ /* 0x010fe20000000000 */
[----:B------:R-:W-:Y:S01]  /*14380*/  FADD R75, R96, R61 ;  /* 0x0000003d604b7221 */ /* 0x000fe20000000000 */
[----:B------:R-:W-:-:S05]  /*14390*/  IMAD.WIDE R60, R93, 0x8, R110 ;  /* 0x000000085d3c7825 */ /* 0x000fca00078e026e */
[----:B------:R-:W3:Y:S04]  /*143a0*/  @!P0 LDG.E.64 R30, desc[UR6][R60.64] ;  /* 0x000000063c1e8981 */ /* 0x000ee8000c1e1b00 */
[----:B------:R4:W-:Y:S01]  /*143b0*/  STS.64 [UR4+0x58], R68 ;  /* 0x00005844ff007988 */ /* 0x0009e20008000a04 */
[----:B0-----:R-:W-:-:S04]  /*143c0*/  FMUL R85, R65, UR75 ;  /* 0x0000004b41557c20 */ /* 0x001fc80008400000 */
[C---:B------:R-:W-:Y:S01]  /*143d0*/  FFMA R85, R64.reuse, UR74, -R85 ;  /* 0x0000004a40557c23 */ /* 0x040fe20008000855 */
[----:B----4-:R-:W-:Y:S01]  /*143e0*/  FMUL R68, R64, UR75 ;  /* 0x0000004b40447c20 */ /* 0x010fe20008400000 */
[----:B-1----:R-:W-:-:S03]  /*143f0*/  FADD R63, R63, R84 ;  /* 0x000000543f3f7221 */ /* 0x002fc60000000000 */
[C---:B------:R-:W-:Y:S01]  /*14400*/  FFMA R84, R65.reuse, UR74, R68 ;  /* 0x0000004a41547c23 */ /* 0x040fe20008000044 */
[----:B------:R-:W0:Y:S01]  /*14410*/  LDCU.64 UR74, c[0x3][0xf80] ;  /* 0x00c1f000ff4a77ac */ /* 0x000e220008000a00 */
[----:B------:R-:W-:Y:S01]  /*14420*/  FADD R62, R62, R87 ;  /* 0x000000573e3e7221 */ /* 0x000fe20000000000 */
[----:B------:R-:W1:Y:S04]  /*14430*/  LDS.64 R68, [UR4+0x90] ;  /* 0x00009004ff447984 */ /* 0x000e680008000a00 */
[----:B------:R-:W-:Y:S04]  /*14440*/  STS.64 [UR4+0x80], R62 ;  /* 0x0000803eff007988 */ /* 0x000fe80008000a04 */
[----:B------:R-:W4:Y:S01]  /*14450*/  LDS.64 R62, [UR4+0xb0] ;  /* 0x0000b004ff3e7984 */ /* 0x000f220008000a00 */
[----:B0-----:R-:W-:Y:S01]  /*14460*/  FMUL R87, R65, UR75 ;  /* 0x0000004b41577c20 */ /* 0x001fe20008400000 */
[----:B------:R-:W-:-:S03]  /*14470*/  FMUL R106, R64, UR75 ;  /* 0x0000004b406a7c20 */ /* 0x000fc60008400000 */
[C---:B------:R-:W-:Y:S01]  /*14480*/  FFMA R87, R64.reuse, UR74, -R87 ;  /* 0x0000004a40577c23 */ /* 0x040fe20008000857 */
[C---:B------:R-:W-:Y:S01]  /*14490*/  FFMA R106, R65.reuse, UR74, R106 ;  /* 0x0000004a416a7c23 */ /* 0x040fe2000800006a */
[----:B------:R-:W0:Y:S02]  /*144a0*/  LDCU.64 UR74, c[0x3][0x1180] ;  /* 0x00c23000ff4a77ac */ /* 0x000e240008000a00 */
[----:B0-----:R-:W-:Y:S01]  /*144b0*/  FMUL R113, R65, UR75 ;  /* 0x0000004b41717c20 */ /* 0x001fe20008400000 */
[----:B------:R-:W-:Y:S01]  /*144c0*/  FMUL R112, R64, UR75 ;  /* 0x0000004b40707c20 */ /* 0x000fe20008400000 */
[----:B-1----:R-:W-:Y:S01]  /*144d0*/  FADD R68, R68, R83 ;  /* 0x0000005344447221 */ /* 0x002fe20000000000 */
[----:B------:R-:W-:Y:S01]  /*144e0*/  FADD R69, R69, R82 ;  /* 0x0000005245457221 */ /* 0x000fe20000000000 */
[----:B------:R-:W-:Y:S01]  /*144f0*/  FFMA R113, R64, UR74, -R113 ;  /* 0x0000004a40717c23 */ /* 0x000fe20008000871 */
[----:B------:R-:W-:Y:S01]  /*14500*/  FFMA R112, R65, UR74, R112 ;  /* 0x0000004a41707c23 */ /* 0x000fe20008000070 */
[----:B------:R-:W0:Y:S01]  /*14510*/  LDCU.64 UR74, c[0x3][0x1380] ;  /* 0x00c27000ff4a77ac */ /* 0x000e220008000a00 */
[----:B------:R-:W-:Y:S01]  /*14520*/  FADD R79, R79, R92 ;  /* 0x0000005c4f4f7221 */ /* 0x000fe20000000000 */
[----:B------:R-:W-:Y:S01]  /*14530*/  STS.64 [UR4+0x90], R68 ;  /* 0x00009044ff007988 */ /* 0x000fe20008000a04 */
[----:B----4-:R-:W-:Y:S01]  /*14540*/  FADD R62, R62, R81 ;  /* 0x000000513e3e7221 */ /* 0x010fe20000000000 */
[----:B------:R-:W-:-:S02]  /*14550*/  FADD R63, R63, R80 ;  /* 0x000000503f3f7221 */ /* 0x000fc40000000000 */
[----:B------:R-:W1:Y:S04]  /*14560*/  LDS.64 R68, [UR4+0xc0] ;  /* 0x0000c004ff447984 */ /* 0x000e680008000a00 */
[----:B------:R-:W-:Y:S04]  /*14570*/  STS.64 [UR4+0xb0], R62 ;  /* 0x0000b03eff007988 */ /* 0x000fe80008000a04 */
[----:B------:R-:W4:Y:S01]  /*14580*/  LDS.64 R62, [UR4+0xd0] ;  /* 0x0000d004ff3e7984 */ /* 0x000f220008000a00 */
[C---:B0-----:R-:W-:Y:S01]  /*14590*/  FMUL R109, R65.reuse, UR75 ;  /* 0x0000004b416d7c20 */ /* 0x041fe20008400000 */
[C---:B------:R-:W-:Y:S01]  /*145a0*/  FMUL R92, R64.reuse, UR75 ;  /* 0x0000004b405c7c20 */ /* 0x040fe20008400000 */
[C---:B--2---:R-:W-:Y:S01]  /*145b0*/  FMUL R97, R65.reuse, UR77 ;  /* 0x0000004d41617c20 */ /* 0x044fe20008400000 */
[C---:B------:R-:W-:Y:S01]  /*145c0*/  FMUL R108, R64.reuse, UR77 ;  /* 0x0000004d406c7c20 */ /* 0x040fe20008400000 */
[C---:B------:R-:W-:Y:S01]  /*145d0*/  FFMA R109, R64.reuse, UR74, -R109 ;  /* 0x0000004a406d7c23 */ /* 0x040fe2000800086d */
[C---:B------:R-:W-:Y:S01]  /*145e0*/  FFMA R92, R65.reuse, UR74, R92 ;  /* 0x0000004a415c7c23 */ /* 0x040fe2000800005c */
[----:B------:R-:W0:Y:S01]  /*145f0*/  LDCU.64 UR74, c[0x3][0x1580] ;  /* 0x00c2b000ff4a77ac */ /* 0x000e220008000a00 */
[----:B------:R-:W-:Y:S01]  /*14600*/  STS.64 [UR4+0x98], R72 ;  /* 0x00009848ff007988 */ /* 0x000fe20008000a04 */
[C---:B------:R-:W-:Y:S01]  /*14610*/  FFMA R97, R64.reuse, UR76, -R97 ;  /* 0x0000004c40617c23 */ /* 0x040fe20008000861 */
[C---:B------:R-:W-:Y:S01]  /*14620*/  FFMA R108, R65.reuse, UR76, R108 ;  /* 0x0000004c416c7c23 */ /* 0x040fe2000800006c */
[----:B------:R-:W2:Y:S01]  /*14630*/  LDCU.64 UR76, c[0x3][0x1480] ;  /* 0x00c29000ff4c77ac */ /* 0x000ea20008000a00 */
[----:B------:R-:W-:Y:S04]  /*14640*/  LDS.64 R72, [UR4+0xc8] ;  /* 0x0000c804ff487984 */ /* 0x000fe80008000a00 */
[----:B------:R5:W-:Y:S04]  /*14650*/  STS.64 [UR4+0xa8], R74 ;  /* 0x0000a84aff007988 */ /* 0x000be80008000a04 */
[----:B------:R-:W2:Y:S01]  /*14660*/  LDS.64 R82, [UR4+0xb8] ;  /* 0x0000b804ff527984 */ /* 0x000ea20008000a00 */
[----:B0-----:R-:W-:Y:S01]  /*14670*/  FMUL R107, R65, UR75 ;  /* 0x0000004b416b7c20 */ /* 0x001fe20008400000 */
[----:B-----5:R-:W-:Y:S01]  /*14680*/  FMUL R74, R64, UR75 ;  /* 0x0000004b404a7c20 */ /* 0x020fe20008400000 */
[----:B-1----:R-:W-:-:S02]  /*14690*/  FADD R69, R69, R88 ;  /* 0x0000005845457221 */ /* 0x002fc40000000000 */
[----:B------:R-:W-:Y:S01]  /*146a0*/  FFMA R107, R64, UR74, -R107 ;  /* 0x0000004a406b7c23 */ /* 0x000fe2000800086b */
[----:B------:R-:W-:Y:S01]  /*146b0*/  FFMA R88, R65, UR74, R74 ;  /* 0x0000004a41587c23 */ /* 0x000fe2000800004a */
[----:B------:R-:W0:Y:S01]  /*146c0*/  LDCU.64 UR74, c[0x3][0x1780] ;  /* 0x00c2f000ff4a77ac */ /* 0x000e220008000a00 */
[----:B----4-:R-:W-:Y:S01]  /*146d0*/  FADD R80, R62, R91 ;  /* 0x0000005b3e507221 */ /* 0x010fe20000000000 */
[----:B------:R-:W-:Y:S01]  /*146e0*/  FADD R81, R63, R86 ;  /* 0x000000563f517221 */ /* 0x000fe20000000000 */
[C---:B--2---:R-:W-:Y:S01]  /*146f0*/  FMUL R93, R65.reuse, UR77 ;  /* 0x0000004d415d7c20 */ /* 0x044fe20008400000 */
[----:B------:R-:W1:Y:S01]  /*14700*/  LDS.64 R62, [UR4+0xe0] ;  /* 0x0000e004ff3e7984 */ /* 0x000e620008000a00 */
[C---:B------:R-:W-:Y:S02]  /*14710*/  FMUL R96, R64.reuse, UR77 ;  /* 0x0000004d40607c20 */ /* 0x040fe40008400000 */
[----:B------:R-:W-:Y:S01]  /*14720*/  FFMA R93, R64, UR76, -R93 ;  /* 0x0000004c405d7c23 */ /* 0x000fe2000800085d */
[----:B------:R-:W-:Y:S01]  /*14730*/  FADD R68, R68, R89 ;  /* 0x0000005944447221 */ /* 0x000fe20000000000 */
[C---:B------:R-:W-:Y:S01]  /*14740*/  FFMA R96, R65.reuse, UR76, R96 ;  /* 0x0000004c41607c23 */ /* 0x040fe20008000060 */
[----:B------:R-:W2:Y:S01]  /*14750*/  LDCU.64 UR76, c[0x3][0x1680] ;  /* 0x00c2d000ff4c77ac */ /* 0x000ea20008000a00 */
[----:B------:R-:W4:Y:S01]  /*14760*/  LDS.64 R74, [UR4+0xd8] ;  /* 0x0000d804ff4a7984 */ /* 0x000f220008000a00 */
[----:B0-----:R-:W-:Y:S01]  /*14770*/  FMUL R89, R65, UR75 ;  /* 0x0000004b41597c20 */ /* 0x001fe20008400000 */
[----:B------:R-:W-:-:S03]  /*14780*/  FMUL R86, R64, UR75 ;  /* 0x0000004b40567c20 */ /* 0x000fc60008400000 */
[----:B------:R-:W-:Y:S01]  /*14790*/  FFMA R89, R64, UR74, -R89 ;  /* 0x0000004a40597c23 */ /* 0x000fe20008000859 */
[----:B------:R-:W-:Y:S01]  /*147a0*/  FFMA R86, R65, UR74, R86 ;  /* 0x0000004a41567c23 */ /* 0x000fe20008000056 */
[----:B------:R-:W0:Y:S01]  /*147b0*/  LDCU.64 UR74, c[0x3][0x1980] ;  /* 0x00c33000ff4a77ac */ /* 0x000e220008000a00 */
[----:B------:R5:W-:Y:S01]  /*147c0*/  STS.64 [UR4+0xa0], R78 ;  /* 0x0000a04eff007988 */ /* 0x000be20008000a04 */
[----:B------:R-:W-:Y:S01]  /*147d0*/  FADD R82, R85, R82 ;  /* 0x0000005255527221 */ /* 0x000fe20000000000 */
[----:B------:R-:W-:Y:S01]  /*147e0*/  FADD R83, R84, R83 ;  /* 0x0000005354537221 */ /* 0x000fe20000000000 */
[----:B-----5:R-:W-:Y:S01]  /*147f0*/  FADD R78, R87, R72 ;  /* 0x00000048574e7221 */ /* 0x020fe20000000000 */
[----:B--2---:R-:W-:Y:S01]  /*14800*/  FMUL R72, R64, UR77 ;  /* 0x0000004d40487c20 */ /* 0x004fe20008400000 */
[----:B------:R-:W-:Y:S02]  /*14810*/  FADD R79, R106, R73 ;  /* 0x000000496a4f7221 */ /* 0x000fe40000000000 */
[----:B------:R2:W-:Y:S01]  /*14820*/  STS.64 [UR4+0xb8], R82 ;  /* 0x0000b852ff007988 */ /* 0x0005e20008000a04 */
[C---:B------:R-:W-:Y:S01]  /*14830*/  FFMA R106, R65.reuse, UR76, R72 ;  /* 0x0000004c416a7c23 */ /* 0x040fe20008000048 */
[----:B------:R-:W-:-:S02]  /*14840*/  FMUL R95, R65, UR77 ;  /* 0x0000004d415f7c20 */ /* 0x000fc40008400000 */
[----:B------:R-:W5:Y:S01]  /*14850*/  LDS.64 R72, [UR4+0xe8] ;  /* 0x0000e804ff487984 */ /* 0x000f620008000a00 */
[C---:B0-----:R-:W-:Y:S01]  /*14860*/  FMUL R87, R65.reuse, UR75 ;  /* 0x0000004b41577c20 */ /* 0x041fe20008400000 */
[C---:B--2---:R-:W-:Y:S02]  /*14870*/  FMUL R82, R64.reuse, UR75 ;  /* 0x0000004b40527c20 */ /* 0x044fe40008400000 */
[----:B------:R1:W-:Y:S01]  /*14880*/  STS.64 [UR4+0xc8], R78 ;  /* 0x0000c84eff007988 */ /* 0x0003e20008000a04 */
[C---:B------:R-:W-:Y:S01]  /*14890*/  FFMA R95, R64.reuse, UR76, -R95 ;  /* 0x0000004c405f7c23 */ /* 0x040fe2000800085f */
[----:B------:R-:W-:Y:S01]  /*148a0*/  FFMA R87, R64, UR74, -R87 ;  /* 0x0000004a40577c23 */ /* 0x000fe20008000857 */
[----:B------:R-:W-:Y:S01]  /*148b0*/  FFMA R82, R65, UR74, R82 ;  /* 0x0000004a41527c23 */ /* 0x000fe20008000052 */
[----:B------:R-:W-:Y:S01]  /*148c0*/  STS.64 [UR4+0xc0], R68 ;  /* 0x0000c044ff007988 */ /* 0x000fe20008000a04 */
[----:B------:R-:W0:Y:S03]  /*148d0*/  LDCU.64 UR76, c[0x3][0x1880] ;  /* 0x00c31000ff4c77ac */ /* 0x000e260008000a00 */
[----:B------:R-:W2:Y:S01]  /*148e0*/  LDS.64 R68, [UR4+0xf8] ;  /* 0x0000f804ff447984 */ /* 0x000ea20008000a00 */
[----:B------:R-:W0:Y:S01]  /*148f0*/  LDCU.64 UR74, c[0x3][0x1b80] ;  /* 0x00c37000ff4a77ac */ /* 0x000e220008000a00 */
[----:B-1----:R-:W-:Y:S01]  /*14900*/  FADD R78, R62, R97 ;  /* 0x000000613e4e7221 */ /* 0x002fe20000000000 */
[----:B------:R-:W-:-:S02]  /*14910*/  FADD R79, R63, R108 ;  /* 0x0000006c3f4f7221 */ /* 0x000fc40000000000 */
[----:B------:R-:W1:Y:S01]  /*14920*/  LDS.64 R62, [UR4+0xf0] ;  /* 0x0000f004ff3e7984 */ /* 0x000e620008000a00 */
[----:B----4-:R-:W-:Y:S01]  /*14930*/  FADD R74, R113, R74 ;  /* 0x0000004a714a7221 */ /* 0x010fe20000000000 */
[----:B------:R-:W-:Y:S02]  /*14940*/  FADD R75, R112, R75 ;  /* 0x0000004b704b7221 */ /* 0x000fe40000000000 */
[----:B------:R4:W-:Y:S04]  /*14950*/  STS.64 [UR4+0xd0], R80 ;  /* 0x0000d050ff007988 */ /* 0x0009e80008000a04 */
[----:B------:R5:W-:Y:S01]  /*14960*/  STS.64 [UR4+0xe0], R78 ;  /* 0x0000e04eff007988 */ /* 0x000be20008000a04 */
[C---:B0-----:R-:W-:Y:S01]  /*14970*/  FMUL R85, R65.reuse, UR77 ;  /* 0x0000004d41557c20 */ /* 0x041fe20008400000 */
[C---:B------:R-:W-:Y:S01]  /*14980*/  FMUL R84, R64.reuse, UR77 ;  /* 0x0000004d40547c20 */ /* 0x040fe20008400000 */
[C---:B----4-:R-:W-:Y:S01]  /*14990*/  FMUL R81, R65.reuse, UR75 ;  /* 0x0000004b41517c20 */ /* 0x050fe20008400000 */
[C---:B-----5:R-:W-:Y:S01]  /*149a0*/  FMUL R78, R64.reuse, UR75 ;  /* 0x0000004b404e7c20 */ /* 0x060fe20008400000 */
[C---:B------:R-:W-:Y:S01]  /*149b0*/  FFMA R85, R64.reuse, UR76, -R85 ;  /* 0x0000004c40557c23 */ /* 0x040fe20008000855 */
[C---:B------:R-:W-:Y:S01]  /*149c0*/  FFMA R84, R65.reuse, UR76, R84 ;  /* 0x0000004c41547c23 */ /* 0x040fe20008000054 */
[----:B------:R-:W-:Y:S01]  /*149d0*/  STS.64 [UR4+0xd8], R74 ;  /* 0x0000d84aff007988 */ /* 0x000fe20008000a04 */
[----:B------:R-:W-:Y:S01]  /*149e0*/  FFMA R81, R64, UR74, -R81 ;  /* 0x0000004a40517c23 */ /* 0x000fe20008000851 */
[----:B------:R-:W-:Y:S01]  /*149f0*/  FFMA R78, R65, UR74, R78 ;  /* 0x0000004a414e7c23 */ /* 0x000fe2000800004e */
[----:B------:R-:W0:Y:S01]  /*14a00*/  LDCU.64 UR76, c[0x3][0x1a80] ;  /* 0x00c35000ff4c77ac */ /* 0x000e220008000a00 */
[----:B------:R-:W4:Y:S01]  /*14a10*/  LDS.64 R74, [UR4+0x108] ;  /* 0x00010804ff4a7984 */ /* 0x000f220008000a00 */
[----:B------:R-:W5:Y:S01]  /*14a20*/  LDCU.64 UR74, c[0x3][0x1d80] ;  /* 0x00c3b000ff4a77ac */ /* 0x000f620008000a00 */
[----:B------:R-:W-:Y:S01]  /*14a30*/  FADD R72, R109, R72 ;  /* 0x000000486d487221 */ /* 0x000fe20000000000 */
[----:B------:R-:W-:-:S05]  /*14a40*/  FADD R73, R92, R73 ;  /* 0x000000495c497221 */ /* 0x000fca0000000000 */
[----:B------:R-:W-:Y:S01]  /*14a50*/  STS.64 [UR4+0xe8], R72 ;  /* 0x0000e848ff007988 */ /* 0x000fe20008000a04 */
[----:B--2---:R-:W-:Y:S01]  /*14a60*/  FADD R68, R107, R68 ;  /* 0x000000446b447221 */ /* 0x004fe20000000000 */
[----:B------:R-:W-:Y:S02]  /*14a70*/  FADD R69, R88, R69 ;  /* 0x0000004558457221 */ /* 0x000fe40000000000 */
[----:B------:R-:W2:Y:S01]  /*14a80*/  LDS.64 R72, [UR4+0x100] ;  /* 0x00010004ff487984 */ /* 0x000ea20008000a00 */
[----:B-1----:R-:W-:Y:S01]  /*14a90*/  FADD R62, R62, R93 ;  /* 0x0000005d3e3e7221 */ /* 0x002fe20000000000 */
[----:B------:R-:W-:Y:S01]  /*14aa0*/  FADD R63, R63, R96 ;  /* 0x000000603f3f7221 */ /* 0x000fe20000000000 */
[C---:B0-----:R-:W-:Y:S01]  /*14ab0*/  FMUL R83, R65.reuse, UR77 ;  /* 0x0000004d41537c20 */ /* 0x041fe20008400000 */
[C---:B------:R-:W-:Y:S01]  /*14ac0*/  FMUL R80, R64.reuse, UR77 ;  /* 0x0000004d40507c20 */ /* 0x040fe20008400000 */
[C---:B-----5:R-:W-:Y:S01]  /*14ad0*/  FMUL R79, R65.reuse, UR75 ;  /* 0x0000004b414f7c20 */ /* 0x060fe20008400000 */
[C---:B------:R-:W-:Y:S01]  /*14ae0*/  FMUL R92, R64.reuse, UR75 ;  /* 0x0000004b405c7c20 */ /* 0x040fe20008400000 */
[C---:B------:R-:W-:Y:S01]  /*14af0*/  FFMA R83, R64.reuse, UR76, -R83 ;  /* 0x0000004c40537c23 */ /* 0x040fe20008000853 */
[C---:B------:R-:W-:Y:S01]  /*14b00*/  FFMA R80, R65.reuse, UR76, R80 ;  /* 0x0000004c41507c23 */ /* 0x040fe20008000050 */
[----:B------:R-:W-:Y:S01]  /*14b10*/  STS.64 [UR4+0xf0], R62 ;  /* 0x0000f03eff007988 */ /* 0x000fe20008000a04 */
[----:B------:R-:W-:Y:S01]  /*14b20*/  FFMA R79, R64, UR74, -R79 ;  /* 0x0000004a404f7c23 */ /* 0x000fe2000800084f */
[----:B------:R-:W-:Y:S01]  /*14b30*/  FFMA R92, R65, UR74, R92 ;  /* 0x0000004a415c7c23 */ /* 0x000fe2000800005c */
[----:B------:R-:W0:Y:S01]  /*14b40*/  LDCU.64 UR76, c[0x3][0x1c80] ;  /* 0x00c39000ff4c77ac */ /* 0x000e220008000a00 */
[----:B------:R-:W-:Y:S01]  /*14b50*/  STS.64 [UR4+0xf8], R68 ;  /* 0x0000f844ff007988 */ /* 0x000fe20008000a04 */
[----:B------:R-:W1:Y:S03]  /*14b60*/  LDCU.64 UR74, c[0x3][0x280] ;  /* 0x00c05000ff4a77ac */ /* 0x000e660008000a00 */
[----:B------:R-:W5:Y:S04]  /*14b70*/  LDS.64 R62, [UR4+0x110] ;  /* 0x00011004ff3e7984 */ /* 0x000f680008000a00 */
[----:B------:R-:W5:Y:S01]  /*14b80*/  LDS.64 R68, [UR4+0x118] ;  /* 0x00011804ff447984 */ /* 0x000f620008000a00 */
[----:B----4-:R-:W-:Y:S01]  /*14b90*/  FADD R74, R89, R74 ;  /* 0x0000004a594a7221 */ /* 0x010fe20000000000 */
[----:B------:R-:W-:Y:S01]  /*14ba0*/  FADD R75, R86, R75 ;  /* 0x0000004b564b7221 */ /* 0x000fe20000000000 */
[----:B------:R-:W4:Y:S01]  /*14bb0*/  S2UR UR5, SR_CgaCtaId ;  /* 0x00000000000579c3 */ /* 0x000f220000008800 */
        /* <DEDUP_REMOVED lines=9> */
[----:B------:R-:W3:Y:S01]  /*14c50*/  LDCU.64 UR74, c[0x3][0x88] ;  /* 0x00c01100ff4a77ac */ /* 0x000ee20008000a00 */
[----:B--2---:R-:W-:Y:S01]  /*14c60*/  FADD R72, R72, R95 ;  /* 0x0000005f48487221 */ /* 0x004fe20000000000 */
[----:B------:R-:W-:-:S05]  /*14c70*/  FADD R73, R73, R106 ;  /* 0x0000006a49497221 */ /* 0x000fca0000000000 */
[----:B------:R5:W-:Y:S01]  /*14c80*/  STS.64 [UR4+0x100], R72 ;  /* 0x00010048ff007988 */ /* 0x000be20008000a04 */
[----:B0-----:R-:W-:Y:S01]  /*14c90*/  FMUL R109, R65, UR77 ;  /* 0x0000004d416d7c20 */ /* 0x001fe20008400000 */
[C---:B------:R-:W-:Y:S01]  /*14ca0*/  FMUL R88, R64.reuse, UR77 ;  /* 0x0000004d40587c20 */ /* 0x040fe20008400000 */
[----:B-----5:R-:W-:Y:S01]  /*14cb0*/  FADD R73, R63, R84 ;  /* 0x000000543f497221 */ /* 0x020fe20000000000 */
[----:B------:R-:W-:Y:S01]  /*14cc0*/  FADD R68, R87, R68 ;  /* 0x0000004457447221 */ /* 0x000fe20000000000 */
[----:B------:R-:W-:Y:S01]  /*14cd0*/  FFMA R109, R64, UR76, -R109 ;  /* 0x0000004c406d7c23 */ /* 0x000fe2000800086d */
[----:B---3--:R-:W-:Y:S01]  /*14ce0*/  FMUL R87, R31, UR75 ;  /* 0x0000004b1f577c20 */ /* 0x008fe20008400000 */
[C---:B------:R-:W-:Y:S01]  /*14cf0*/  FMUL R84, R30.reuse, UR75 ;  /* 0x0000004b1e547c20 */ /* 0x040fe20008400000 */
[----:B------:R-:W-:Y:S01]  /*14d00*/  UMOV UR75, 0x400 ;  /* 0x00000400004b7882 */ /* 0x000fe20000000000 */
[----:B------:R-:W-:Y:S01]  /*14d10*/  FFMA R88, R65, UR76, R88 ;  /* 0x0000004c41587c23 */ /* 0x000fe20008000058 */
[----:B----4-:R-:W-:Y:S01]  /*14d20*/  ULEA UR5, UR5, UR75, 0x18 ;  /* 0x0000004b05057291 */ /* 0x010fe2000f8ec0ff */
[----:B------:R-:W-:Y:S01]  /*14d30*/  FFMA R87, R30, UR74, -R87 ;  /* 0x0000004a1e577c23 */ /* 0x000fe20008000857 */
[----:B------:R-:W-:Y:S01]  /*14d40*/  FFMA R84, R31, UR74, R84 ;  /* 0x0000004a1f547c23 */ /* 0x000fe20008000054 */
[----:B------:R-:W0:Y:S01]  /*14d50*/  LDCU.64 UR76, c[0x3][0x1f80] ;  /* 0x00c3f000ff4c77ac */ /* 0x000e220008000a00 */
[----:B------:R-:W1:Y:S01]  /*14d60*/  LDCU.64 UR74, c[0x3][0x188] ;  /* 0x00c03100ff4a77ac */ /* 0x000e620008000a00 */
[----:B0-----:R-:W-:Y:S01]  /*14d70*/  FMUL R107, R65, UR77 ;  /* 0x0000004d416b7c20 */ /* 0x001fe20008400000 */
[----:B------:R-:W-:Y:S01]  /*14d80*/  FMUL R112, R64, UR77 ;  /* 0x0000004d40707c20 */ /* 0x000fe20008400000 */
[----:B-1----:R-:W-:Y:S01]  /*14d90*/  FMUL R97, R31, UR75 ;  /* 0x0000004b1f617c20 */ /* 0x002fe20008400000 */
[----:B------:R-:W-:Y:S01]  /*14da0*/  FMUL R108, R30, UR75 ;  /* 0x0000004b1e6c7c20 */ /* 0x000fe20008400000 */
[----:B------:R-:W-:Y:S01]  /*14db0*/  FFMA R107, R64, UR76, -R107 ;  /* 0x0000004c406b7c23 */ /* 0x000fe2000800086b */
[----:B------:R-:W-:Y:S01]  /*14dc0*/  FFMA R112, R65, UR76, R112 ;  /* 0x0000004c41707c23 */ /* 0x000fe20008000070 */
[----:B------:R-:W-:Y:S01]  /*14dd0*/  FFMA R97, R30, UR74, -R97 ;  /* 0x0000004a1e617c23 */ /* 0x000fe20008000861 */
[C---:B------:R-:W-:Y:S01]  /*14de0*/  FFMA R108, R31.reuse, UR74, R108 ;  /* 0x0000004a1f6c7c23 */ /* 0x040fe2000800006c */
[----:B------:R-:W0:Y:S01]  /*14df0*/  LDS.64 R64, [UR4+0x120] ;  /* 0x00012004ff407984 */ /* 0x000e220008000a00 */
[----:B------:R-:W1:Y:S01]  /*14e00*/  LDCU.64 UR74, c[0x3][0x288] ;  /* 0x00c05100ff4a77ac */ /* 0x000e620008000a00 */
[----:B------:R-:W-:Y:S01]  /*14e10*/  FADD R72, R62, R85 ;  /* 0x000000553e487221 */ /* 0x000fe20000000000 */
[----:B------:R-:W-:Y:S01]  /*14e20*/  FADD R69, R82, R69 ;  /* 0x0000004552457221 */ /* 0x000fe20000000000 */
[----:B------:R-:W2:Y:S01]  /*14e30*/  LDS.64 R62, [UR4+0x60] ;  /* 0x00006004ff3e7984 */ /* 0x000ea20008000a00 */
[----:B------:R-:W3:Y:S03]  /*14e40*/  LDCU.64 UR76, c[0x3][0xe88] ;  /* 0x00c1d100ff4c77ac */ /* 0x000ee60008000a00 */
[----:B------:R-:W-:Y:S04]  /*14e50*/  STS.64 [UR4+0x110], R72 ;  /* 0x00011048ff007988 */ /* 0x000fe80008000a04 */
[----:B------:R-:W4:Y:S01]  /*14e60*/  LDS.64 R72, [UR4+0x128] ;  /* 0x00012804ff487984 */ /* 0x000f220008000a00 */
[----:B-1----:R-:W-:Y:S01]  /*14e70*/  FMUL R85, R31, UR75 ;  /* 0x0000004b1f557c20 */ /* 0x002fe20008400000 */
[----:B------:R-:W-:-:S03]  /*14e80*/  FMUL R82, R30, UR75 ;  /* 0x0000004b1e527c20 */ /* 0x000fc60008400000 */
[----:B------:R-:W-:Y:S01]  /*14e90*/  FFMA R85, R30, UR74, -R85 ;  /* 0x0000004a1e557c23 */ /* 0x000fe20008000855 */
[----:B------:R-:W-:Y:S01]  /*14ea0*/  FFMA R82, R31, UR74, R82 ;  /* 0x0000004a1f527c23 */ /* 0x000fe20008000052 */
[----:B------:R-:W1:Y:S01]  /*14eb0*/  LDCU.64 UR74, c[0x3][0x388] ;  /* 0x00c07100ff4a77ac */ /* 0x000e620008000a00 */
[----:B------:R0:W-:Y:S02]  /*14ec0*/  STS.64 [UR4+0x108], R74 ;  /* 0x0001084aff007988 */ /* 0x0001e40008000a04 */
[----:B0-----:R-:W-:Y:S01]  /*14ed0*/  FADD R74, R64, R83 ;  /* 0x00000053404a7221 */ /* 0x001fe20000000000 */
[----:B------:R-:W-:Y:S01]  /*14ee0*/  FADD R75, R65, R80 ;  /* 0x00000050414b7221 */ /* 0x000fe20000000000 */
[C---:B-1----:R-:W-:Y:S01]  /*14ef0*/  FMUL R83, R31.reuse, UR75 ;  /* 0x0000004b1f537c20 */ /* 0x042fe20008400000 */
[C---:B------:R-:W-:Y:S01]  /*14f00*/  FMUL R80, R30.reuse, UR75 ;  /* 0x0000004b1e507c20 */ /* 0x040fe20008400000 */
[----:B------:R-:W0:Y:S02]  /*14f10*/  LDS.64 R64, [UR4+0x130] ;  /* 0x00013004ff407984 */ /* 0x000e240008000a00 */
[----:B------:R-:W-:Y:S01]  /*14f20*/  FFMA R83, R30, UR74, -R83 ;  /* 0x0000004a1e537c23 */ /* 0x000fe20008000853 */
[----:B------:R-:W-:Y:S01]  /*14f30*/  FFMA R80, R31, UR74, R80 ;  /* 0x0000004a1f507c23 */ /* 0x000fe20008000050 */
[----:B------:R-:W1:Y:S01]  /*14f40*/  LDCU.64 UR74, c[0x3][0x488] ;  /* 0x00c09100ff4a77ac */ /* 0x000e620008000a00 */
[----:B--2---:R-:W-:Y:S01]  /*14f50*/  FADD R62, R62, R33 ;  /* 0x000000213e3e7221 */ /* 0x004fe20000000000 */
[----:B------:R-:W-:Y:S01]  /*14f60*/  FADD R63, R63, R76 ;  /* 0x0000004c3f3f7221 */ /* 0x000fe20000000000 */
[----:B----4-:R-:W-:-:S04]  /*14f70*/  FADD R73, R78, R73 ;  /* 0x000000494e497221 */ /* 0x010fc80000000000 */
[----:B------:R-:W-:Y:S04]  /*14f80*/  STS.64 [UR4+0x60], R62 ;  /* 0x0000603eff007988 */ /* 0x000fe80008000a04 */
[----:B------:R-:W2:Y:S01]  /*14f90*/  LDS.64 R62, [UR4+0x60] ;  /* 0x00006004ff3e7984 */ /* 0x000ea20008000a00 */
[----:B-1----:R-:W-:Y:S01]  /*14fa0*/  FMUL R95, R31, UR75 ;  /* 0x0000004b1f5f7c20 */ /* 0x002fe20008400000 */
[----:B------:R-:W-:-:S03]  /*14fb0*/  FMUL R78, R30, UR75 ;  /* 0x0000004b1e4e7c20 */ /* 0x000fc60008400000 */
[----:B------:R-:W-:Y:S01]  /*14fc0*/  FFMA R95, R30, UR74, -R95 ;  /* 0x0000004a1e5f7c23 */ /* 0x000fe2000800085f */
[----:B------:R-:W-:Y:S01]  /*14fd0*/  FFMA R78, R31, UR74, R78 ;  /* 0x0000004a1f4e7c23 */ /* 0x000fe2000800004e */
[----:B------:R-:W1:Y:S01]  /*14fe0*/  LDCU.64 UR74, c[0x3][0x588] ;  /* 0x00c0b100ff4a77ac */ /* 0x000e620008000a00 */
[----:B------:R-:W-:Y:S01]  /*14ff0*/  FADD R72, R81, R72 ;  /* 0x0000004851487221 */ /* 0x000fe20000000000 */
[----:B------:R0:W-:Y:S02]  /*15000*/  STS.64 [UR4+0x120], R74 ;  /* 0x0001204aff007988 */ /* 0x0001e40008000a04 */
[----:B0-----:R-:W-:Y:S01]  /*15010*/  FADD R74, R64, R91 ;  /* 0x0000005b404a7221 */ /* 0x001fe20000000000 */
[----:B------:R-:W-:Y:S02]  /*15020*/  FADD R75, R65, R96 ;  /* 0x00000060414b7221 */ /* 0x000fe40000000000 */
[----:B------:R-:W0:Y:S01]  /*15030*/  LDS.64 R64, [UR4+0x138] ;  /* 0x00013804ff407984 */ /* 0x000e220008000a00 */
[----:B-1----:R-:W-:Y:S01]  /*15040*/  FMUL R81, R31, UR75 ;  /* 0x0000004b1f517c20 */ /* 0x002fe20008400000 */
[----:B------:R-:W-:-:S03]  /*15050*/  FMUL R76, R30, UR75 ;  /* 0x0000004b1e4c7c20 */ /* 0x000fc60008400000 */
[----:B------:R-:W-:Y:S01]  /*15060*/  FFMA R81, R30, UR74, -R81 ;  /* 0x0000004a1e517c23 */ /* 0x000fe20008000851 */
[C---:B------:R-:W-:Y:S01]  /*15070*/  FFMA R76, R31.reuse, UR74, R76 ;  /* 0x0000004a1f4c7c23 */ /* 0x040fe2000800004c */
[----:B------:R-:W1:Y:S01]  /*15080*/  LDCU.64 UR74, c[0x3][0x688] ;  /* 0x00c0d100ff4a77ac */ /* 0x000e620008000a00 */
[----:B------:R2:W-:Y:S04]  /*15090*/  STS.64 [UR4+0x118], R68 ;  /* 0x00011844ff007988 */ /* 0x0005e80008000a04 */
[----:B------:R4:W-:Y:S01]  /*150a0*/  STS.64 [UR4+0x130], R74 ;  /* 0x0001304aff007988 */ /* 0x0009e20008000a04 */
[----:B--2---:R-:W-:Y:S01]  /*150b0*/  FADD R68, R62, R77 ;  /* 0x0000004d3e447221 */ /* 0x004fe20000000000 */
[----:B-1----:R-:W-:Y:S01]  /*150c0*/  FMUL R77, R31, UR75 ;  /* 0x0000004b1f4d7c20 */ /* 0x002fe20008400000 */
[----:B------:R-:W-:-:S03]  /*150d0*/  FMUL R62, R30, UR75 ;  /* 0x0000004b1e3e7c20 */ /* 0x000fc60008400000 */
[C---:B------:R-:W-:Y:S01]  /*150e0*/  FFMA R77, R30.reuse, UR74, -R77 ;  /* 0x0000004a1e4d7c23 */ /* 0x040fe2000800084d */
[----:B----4-:R-:W-:Y:S01]  /*150f0*/  FFMA R74, R31, UR74, R62 ;  /* 0x0000004a1f4a7c23 */ /* 0x010fe2000800003e */
[----:B------:R-:W1:Y:S01]  /*15100*/  LDCU.64 UR74, c[0x3][0x788] ;  /* 0x00c0f100ff4a77ac */ /* 0x000e620008000a00 */
[----:B0-----:R-:W-:Y:S01]  /*15110*/  FADD R64, R79, R64 ;  /* 0x000000404f407221 */ /* 0x001fe20000000000 */
[----:B-1----:R-:W-:Y:S01]  /*15120*/  FMUL R79, R31, UR75 ;  /* 0x0000004b1f4f7c20 */ /* 0x002fe20008400000 */
[----:B------:R-:W-:-:S03]  /*15130*/  FMUL R106, R30, UR75 ;  /* 0x0000004b1e6a7c20 */ /* 0x000fc60008400000 */
[----:B------:R-:W-:Y:S01]  /*15140*/  FFMA R79, R30, UR74, -R79 ;  /* 0x0000004a1e4f7c23 */ /* 0x000fe2000800084f */
[----:B------:R-:W-:Y:S01]  /*15150*/  FFMA R106, R31, UR74, R106 ;  /* 0x0000004a1f6a7c23 */ /* 0x000fe2000800006a */
[----:B------:R-:W0:Y:S01]  /*15160*/  LDCU.64 UR74, c[0x3][0x888] ;  /* 0x00c11100ff4a77ac */ /* 0x000e220008000a00 */
[----:B------:R-:W-:-:S05]  /*15170*/  FADD R69, R63, R94 ;  /* 0x0000005e3f457221 */ /* 0x000fca0000000000 */
[----:B------:R-:W-:Y:S04]  /*15180*/  STS.64 [UR4+0x60], R68 ;  /* 0x00006044ff007988 */ /* 0x000fe80008000a04 */
[----:B------:R-:W1:Y:S01]  /*15190*/  LDS.64 R62, [UR4+0x60] ;  /* 0x00006004ff3e7984 */ /* 0x000e620008000a00 */
[----:B------:R-:W-:-:S03]  /*151a0*/  FADD R65, R92, R65 ;  /* 0x000000415c417221 */ /* 0x000fc60000000000 */
[----:B------:R-:W2:Y:S01]  /*151b0*/  LDS.64 R68, [UR4+0x140] ;  /* 0x00014004ff447984 */ /* 0x000ea20008000a00 */
        /* <DEDUP_REMOVED lines=11> */
[----:B------:R-:W-:Y:S01]  /*15270*/  FADD R63, R63, R90 ;  /* 0x0000005a3f3f7221 */ /* 0x000fe20000000000 */
[----:B------:R-:W-:Y:S04]  /*15280*/  STS.64 [UR4+0x138], R64 ;  /* 0x00013840ff007988 */ /* 0x000fe80008000a04 */
[----:B------:R-:W-:Y:S04]  /*15290*/  STS.64 [UR4+0x60], R62 ;  /* 0x0000603eff007988 */ /* 0x000fe80008000a04 */
[----:B------:R-:W1:Y:S04]  /*152a0*/  LDS.64 R64, [UR4+0x148] ;  /* 0x00014804ff407984 */ /* 0x000e680008000a00 */
[----:B------:R-:W4:Y:S01]  /*152b0*/  LDS.64 R62, [UR4+0x60] ;  /* 0x00006004ff3e7984 */ /* 0x000f220008000a00 */
[----:B0-----:R-:W-:Y:S01]  /*152c0*/  FMUL R91, R31, UR75 ;  /* 0x0000004b1f5b7c20 */ /* 0x001fe20008400000 */
[----:B------:R-:W-:-:S03]  /*152d0*/  FMUL R92, R30, UR75 ;  /* 0x0000004b1e5c7c20 */ /* 0x000fc60008400000 */
[C---:B------:R-:W-:Y:S01]  /*152e0*/  FFMA R91, R30.reuse, UR74, -R91 ;  /* 0x0000004a1e5b7c23 */ /* 0x040fe2000800085b */
[C---:B------:R-:W-:Y:S01]  /*152f0*/  FFMA R92, R31.reuse, UR74, R92 ;  /* 0x0000004a1f5c7c23 */ /* 0x040fe2000800005c */
[----:B------:R-:W0:Y:S01]  /*15300*/  LDCU.64 UR74, c[0x3][0xb88] ;  /* 0x00c17100ff4a77ac */ /* 0x000e220008000a00 */
[----:B------:R-:W-:Y:S04]  /*15310*/  STS [UR4+0x24], R28 ;  /* 0x0000241cff007988 */ /* 0x000fe80008000804 */
[----:B------:R-:W5:Y:S01]  /*15320*/  LDS.64 R28, [UR4+0x50] ;  /* 0x00005004ff1c7984 */ /* 0x000f620008000a00 */
[----:B0-----:R-:W-:Y:S01]  /*15330*/  FMUL R33, R31, UR75 ;  /* 0x0000004b1f217c20 */ /* 0x001fe20008400000 */
[----:B------:R-:W-:-:S03]  /*15340*/  FMUL R90, R30, UR75 ;  /* 0x0000004b1e5a7c20 */ /* 0x000fc60008400000 */
[----:B------:R-:W-:Y:S01]  /*15350*/  FFMA R33, R30, UR74, -R33 ;  /* 0x0000004a1e217c23 */ /* 0x000fe20008000821 */
[----:B------:R-:W-:Y:S01]  /*15360*/  FFMA R90, R31, UR74, R90 ;  /* 0x0000004a1f5a7c23 */ /* 0x000fe2000800005a */
[----:B------:R-:W0:Y:S01]  /*15370*/  LDCU.64 UR74, c[0x3][0xc88] ;  /* 0x00c19100ff4a77ac */ /* 0x000e220008000a00 */
[----:B------:R-:W-:Y:S01]  /*15380*/  STS [UR4+0x40], R27 ;  /* 0x0000401bff007988 */ /* 0x000fe20008000804 */
[----:B--2---:R-:W-:Y:S01]  /*15390*/  FADD R69, R69, R88 ;  /* 0x0000005845457221 */ /* 0x004fe20000000000 */
[----:B------:R-:W-:Y:S01]  /*153a0*/  FADD R68, R68, R109 ;  /* 0x0000006d44447221 */ /* 0x000fe20000000000 */
[----:B-1----:R-:W-:Y:S01]  /*153b0*/  FADD R64, R107, R64 ;  /* 0x000000406b407221 */ /* 0x002fe20000000000 */
[----:B------:R4:W-:Y:S01]  /*153c0*/  STS [UR4+0x44], R70 ;  /* 0x00004446ff007988 */ /* 0x0009e20008000804 */
[----:B------:R-:W-:-:S03]  /*153d0*/  FADD R65, R112, R65 ;  /* 0x0000004170417221 */ /* 0x000fc60000000000 */
[----:B------:R1:W-:Y:S01]  /*153e0*/  STS [UR4+0xc], R71 ;  /* 0x00000c47ff007988 */ /* 0x0003e20008000804 */
[----:B----4-:R-:W-:Y:S01]  /*153f0*/  FADD R70, R62, R89 ;  /* 0x000000593e467221 */ /* 0x010fe20000000000 */
[----:B0-----:R-:W-:Y:S01]  /*15400*/  FMUL R27, R31, UR75 ;  /* 0x0000004b1f1b7c20 */ /* 0x001fe20008400000 */
[C---:B------:R-:W-:Y:S01]  /*15410*/  FMUL R88, R30.reuse, UR75 ;  /* 0x0000004b1e587c20 */ /* 0x040fe20008400000 */
[----:B-1----:R-:W-:Y:S02]  /*15420*/  FADD R71, R63, R86 ;  /* 0x000000563f477221 */ /* 0x002fe40000000000 */
[----:B------:R-:W-:Y:S01]  /*15430*/  FFMA R27, R30, UR74, -R27 ;  /* 0x0000004a1e1b7c23 */ /* 0x000fe2000800081b */
[----:B------:R-:W-:Y:S01]  /*15440*/  FFMA R88, R31, UR74, R88 ;  /* 0x0000004a1f587c23 */ /* 0x000fe20008000058 */
[----:B------:R-:W0:Y:S01]  /*15450*/  LDCU.64 UR74, c[0x3][0xd88] ;  /* 0x00c1b100ff4a77ac */ /* 0x000e220008000a00 */
[----:B------:R5:W-:Y:S04]  /*15460*/  STS.64 [UR4+0x128], R72 ;  /* 0x00012848ff007988 */ /* 0x000be80008000a04 */
[----:B------:R1:W-:Y:S04]  /*15470*/  STS.64 [UR4+0x10], R22 ;  /* 0x00001016ff007988 */ /* 0x0003e80008000a04 */
[----:B------:R-:W-:Y:S04]  /*15480*/  STS.64 [UR4+0x28], R24 ;  /* 0x00002818ff007988 */ /* 0x000fe80008000a04 */
[----:B------:R-:W-:Y:S01]  /*15490*/  STS [UR4+0x38], R26 ;  /* 0x0000381aff007988 */ /* 0x000fe20008000804 */
[----:B-----5:R-:W-:-:S03]  /*154a0*/  FADD R72, R28, R87 ;  /* 0x000000571c487221 */ /* 0x020fc60000000000 */
[----:B------:R-:W-:Y:S01]  /*154b0*/  STS [UR4+0x8], R67 ;  /* 0x00000843ff007988 */ /* 0x000fe20008000804 */
[----:B------:R-:W-:-:S03]  /*154c0*/  FADD R73, R29, R84 ;  /* 0x000000541d497221 */ /* 0x000fc60000000000 */
[----:B------:R-:W-:Y:S04]  /*154d0*/  STS [UR4+0x3c], R66 ;  /* 0x00003c42ff007988 */ /* 0x000fe80008000804 */
[----:B------:R-:W-:Y:S04]  /*154e0*/  STS.64 [UR4+0x140], R68 ;  /* 0x00014044ff007988 */ /* 0x000fe80008000a04 */
[----:B------:R-:W-:Y:S04]  /*154f0*/  STS.64 [UR4+0x148], R64 ;  /* 0x00014840ff007988 */ /* 0x000fe80008000a04 */
[----:B------:R-:W-:Y:S04]  /*15500*/  STS.64 [UR4+0x60], R70 ;  /* 0x00006046ff007988 */ /* 0x000fe80008000a04 */
[----:B------:R-:W-:Y:S04]  /*15510*/  STS [UR4+0x20], R3 ;  /* 0x00002003ff007988 */ /* 0x000fe80008000804 */
[----:B------:R-:W2:Y:S04]  /*15520*/  LDS.64 R66, [UR5+0x60] ;  /* 0x00006005ff427984 */ /* 0x000ea80008000a00 */
[----:B------:R-:W-:Y:S04]  /*15530*/  STS.64 [UR5+0x50], R72 ;  /* 0x00005048ff007988 */ /* 0x000fe80008000a05 */
[----:B------:R-:W4:Y:S04]  /*15540*/  LDS.64 R28, [UR5+0x68] ;  /* 0x00006805ff1c7984 */ /* 0x000f280008000a00 */
[----:B------:R-:W5:Y:S01]  /*15550*/  LDS.64 R62, [UR4+0x58] ;  /* 0x00005804ff3e7984 */ /* 0x000f620008000a00 */
[C---:B0-----:R-:W-:Y:S01]  /*15560*/  FMUL R89, R31.reuse, UR75 ;  /* 0x0000004b1f597c20 */ /* 0x041fe20008400000 */
[C---:B------:R-:W-:Y:S01]  /*15570*/  FMUL R86, R30.reuse, UR75 ;  /* 0x0000004b1e567c20 */ /* 0x040fe20008400000 */
[----:B------:R-:W0:Y:S01]  /*15580*/  LDCU UR4, c[0x0][0x388] ;  /* 0x00007100ff0477ac */ /* 0x000e220008000800 */
[----:B------:R-:W3:Y:S01]  /*15590*/  LDS.64 R64, [UR5+0x70] ;  /* 0x00007005ff407984 */ /* 0x000ee20008000a00 */
[C---:B------:R-:W-:Y:S01]  /*155a0*/  FFMA R89, R30.reuse, UR74, -R89 ;  /* 0x0000004a1e597c23 */ /* 0x040fe20008000859 */
[----:B------:R-:W-:Y:S01]  /*155b0*/  FFMA R86, R31, UR74, R86 ;  /* 0x0000004a1f567c23 */ /* 0x000fe20008000056 */
[----:B------:R-:W1:Y:S02]  /*155c0*/  LDCU.64 UR74, c[0x3][0xf88] ;  /* 0x00c1f100ff4a77ac */ /* 0x000e640008000a00 */
[----:B-1----:R-:W-:Y:S01]  /*155d0*/  FMUL R22, R30, UR75 ;  /* 0x0000004b1e167c20 */ /* 0x002fe20008400000 */
[----:B--2---:R-:W-:-:S03]  /*155e0*/  FADD R69, R67, R82 ;  /* 0x0000005243457221 */ /* 0x004fc60000000000 */
[----:B------:R-:W-:Y:S01]  /*155f0*/  FFMA R82, R31, UR74, R22 ;  /* 0x0000004a1f527c23 */ /* 0x000fe20008000016 */
[----:B------:R-:W-:-:S04]  /*15600*/  IADD3 R22, PT, PT, R32, R5, RZ ;  /* 0x0000000520167210 */ /* 0x000fc80007ffe0ff */
[----:B0-----:R-:W-:Y:S01]  /*15610*/  ISETP.GE.AND P6, PT, R22, UR4, PT ;  /* 0x0000000416007c0c */ /* 0x001fe2000bfc6270 */
[----:B----4-:R-:W-:Y:S01]  /*15620*/  FADD R28, R83, R28 ;  /* 0x0000001c531c7221 */ /* 0x010fe20000000000 */
[----:B------:R-:W-:Y:S01]  /*15630*/  FADD R29, R80, R29 ;  /* 0x0000001d501d7221 */ /* 0x000fe20000000000 */
[----:B-----5:R-:W-:Y:S01]  /*15640*/  FADD R62, R97, R62 ;  /* 0x0000003e613e7221 */ /* 0x020fe20000000000 */
[----:B------:R-:W-:-:S03]  /*15650*/  FADD R63, R108, R63 ;  /* 0x0000003f6c3f7221 */ /* 0x000fc60000000000 */
[----:B------:R0:W-:Y:S04]  /*15660*/  STS.64 [UR5+0x68], R28 ;  /* 0x0000681cff007988 */ /* 0x0001e80008000a05 */
[----:B------:R1:W-:Y:S01]  /*15670*/  STS.64 [UR5+0x58], R62 ;  /* 0x0000583eff007988 */ /* 0x0003e20008000a05 */
[----:B0-----:R-:W-:Y:S01]  /*15680*/  CS2R R28, SRZ ;  /* 0x00000000001c7805 */ /* 0x001fe2000001ff00 */
[----:B-1----:R-:W-:-:S05]  /*15690*/  IMAD.WIDE R62, R22, 0x8, R110 ;  /* 0x00000008163e7825 */ /* 0x002fca00078e026e */
[----:B------:R-:W2:Y:S01]  /*156a0*/  @!P6 LDG.E.64 R28, desc[UR6][R62.64] ;  /* 0x000000063e1ce981 */ /* 0x000ea2000c1e1b00 */
[----:B---3--:R-:W-:Y:S01]  /*156b0*/  FMUL R87, R31, UR77 ;  /* 0x0000004d1f577c20 */ /* 0x008fe20008400000 */
[----:B------:R-:W-:-:S03]  /*156c0*/  FMUL R84, R30, UR77 ;  /* 0x0000004d1e547c20 */ /* 0x000fc60008400000 */
[----:B------:R-:W-:Y:S01]  /*156d0*/  FFMA R87, R30, UR76, -R87 ;  /* 0x0000004c1e577c23 */ /* 0x000fe20008000857 */
[C---:B------:R-:W-:Y:S01]  /*156e0*/  FFMA R84, R31.reuse, UR76, R84 ;  /* 0x0000004c1f547c23 */ /* 0x040fe20008000054 */
[----:B------:R-:W0:Y:S01]  /*156f0*/  LDCU.64 UR76, c[0x3][0x1088] ;  /* 0x00c21100ff4c77ac */ /* 0x000e220008000a00 */
[----:B------:R-:W-:Y:S02]  /*15700*/  FADD R68, R66, R85 ;  /* 0x0000005542447221 */ /* 0x000fe40000000000 */
[----:B------:R-:W1:Y:S04]  /*15710*/  LDS.64 R66, [UR5+0x78] ;  /* 0x00007805ff427984 */ /* 0x000e680008000a00 */
[----:B------:R-:W-:Y:S04]  /*15720*/  STS.64 [UR5+0x60], R68 ;  /* 0x00006044ff007988 */ /* 0x000fe80008000a05 */
[----:B------:R-:W3:Y:S01]  /*15730*/  LDS.64 R68, [UR5+0x80] ;  /* 0x00008005ff447984 */ /* 0x000ee20008000a00 */
[----:B0-----:R-:W-:Y:S01]  /*15740*/  FMUL R83, R31, UR77 ;  /* 0x0000004d1f537c20 */ /* 0x001fe20008400000 */
[----:B------:R-:W-:-:S03]  /*15750*/  FMUL R80, R30, UR77 ;  /* 0x0000004d1e507c20 */ /* 0x000fc60008400000 */
[----:B------:R-:W-:Y:S01]  /*15760*/  FFMA R83, R30, UR76, -R83 ;  /* 0x0000004c1e537c23 */ /* 0x000fe20008000853 */
[----:B------:R-:W-:Y:S01]  /*15770*/  FFMA R80, R31, UR76, R80 ;  /* 0x0000004c1f507c23 */ /* 0x000fe20008000050 */
[----:B------:R-:W0:Y:S01]  /*15780*/  LDCU.64 UR76, c[0x3][0x1188] ;  /* 0x00c23100ff4c77ac */ /* 0x000e220008000a00 */
[----:B------:R-:W-:Y:S01]  /*15790*/  FADD R72, R64, R95 ;  /* 0x0000005f40487221 */ /* 0x000fe20000000000 */
[----:B------:R-:W-:Y:S02]  /*157a0*/  FADD R73, R65, R78 ;  /* 0x0000004e41497221 */ /* 0x000fe40000000000 */
[----:B------:R-:W4:Y:S01]  /*157b0*/  LDS.64 R64, [UR5+0x88] ;  /* 0x00008805ff407984 */ /* 0x000f220008000a00 */
[----:B------:R-:W-:-:S04]  /*157c0*/  FMUL R71, R31, UR75 ;  /* 0x0000004b1f477c20 */ /* 0x000fc80008400000 */
[C---:B------:R-:W-:Y:S01]  /*157d0*/  FFMA R85, R30.reuse, UR74, -R71 ;  /* 0x0000004a1e557c23 */ /* 0x040fe20008000847 */
[----:B------:R-:W5:Y:S01]  /*157e0*/  LDCU.64 UR74, c[0x3][0x1288] ;  /* 0x00c25100ff4a77ac */ /* 0x000f620008000a00 */
[----:B0-----:R-:W-:Y:S01]  /*157f0*/  FMUL R71, R31, UR77 ;  /* 0x0000004d1f477c20 */ /* 0x001fe20008400000 */
[----:B-1----:R-:W-:Y:S01]  /*15800*/  FADD R70, R81, R66 ;  /* 0x0000004251467221 */ /* 0x002fe20000000000 */
[C---:B------:R-:W-:Y:S02]  /*15810*/  FMUL R24, R30.reuse, UR77 ;  /* 0x0000004d1e187c20 */ /* 0x040fe40008400000 */
[----:B------:R-:W-:Y:S01]  /*15820*/  FFMA R81, R30, UR76, -R71 ;  /* 0x0000004c1e517c23 */ /* 0x000fe20008000847 */
[----:B------:R-:W-:Y:S02]  /*15830*/  FADD R71, R76, R67 ;  /* 0x000000434c477221 */ /* 0x000fe40000000000 */
[----:B------:R-:W0:Y:S01]  /*15840*/  LDS.64 R66, [UR5+0x90] ;  /* 0x00009005ff427984 */ /* 0x000e220008000a00 */
[----:B------:R-:W-:Y:S01]  /*15850*/  FFMA R78, R31, UR76, R24 ;  /* 0x0000004c1f4e7c23 */ /* 0x000fe20008000018 */
[----:B------:R-:W1:Y:S01]  /*15860*/  LDCU.64 UR76, c[0x3][0x1388] ;  /* 0x00c27100ff4c77ac */ /* 0x000e620008000a00 */
[----:B---3--:R-:W-:Y:S01]  /*15870*/  FADD R76, R68, R77 ;  /* 0x0000004d444c7221 */ /* 0x008fe20000000000 */
[----:B------:R-:W-:-:S02]  /*15880*/  FADD R77, R69, R74 ;  /* 0x0000004a454d7221 */ /* 0x000fc40000000000 */
[----:B------:R-:W3:Y:S04]  /*15890*/  LDS.64 R68, [UR5+0x98] ;  /* 0x00009805ff447984 */ /* 0x000ee80008000a00 */
[----:B------:R1:W-:Y:S01]  /*158a0*/  STS.64 [UR5+0x70], R72 ;  /* 0x00007048ff007988 */ /* 0x0003e20008000a05 */
[C---:B-----5:R-:W-:Y:S01]  /*158b0*/  FMUL R107, R31.reuse, UR75 ;  /* 0x0000004b1f6b7c20 */ /* 0x060fe20008400000 */
[----:B------:R-:W-:Y:S01]  /*158c0*/  FMUL R108, R30, UR75 ;  /* 0x0000004b1e6c7c20 */ /* 0x000fe20008400000 */
[----:B-1----:R-:W-:Y:S01]  /*158d0*/  FMUL R73, R31, UR77 ;  /* 0x0000004d1f497c20 */ /* 0x002fe20008400000 */
[----:B----4-:R-:W-:-:S03]  /*158e0*/  FADD R72, R79, R64 ;  /* 0x000000404f487221 */ /* 0x010fc60000000000 */
[----:B------:R-:W-:Y:S01]  /*158f0*/  FFMA R79, R30, UR76, -R73 ;  /* 0x0000004c1e4f7c23 */ /* 0x000fe20008000849 */
[----:B------:R-:W-:Y:S02]  /*15900*/  FADD R73, R106, R65 ;  /* 0x000000416a497221 */ /* 0x000fe40000000000 */
[----:B------:R-:W1:Y:S01]  /*15910*/  LDS.64 R64, [UR5+0xa0] ;  /* 0x0000a005ff407984 */ /* 0x000e620008000a00 */
[C---:B------:R-:W-:Y:S01]  /*15920*/  FMUL R24, R30.reuse, UR77 ;  /* 0x0000004d1e187c20 */ /* 0x040fe20008400000 */
[----:B------:R-:W-:Y:S01]  /*15930*/  FFMA R107, R30, UR74, -R107 ;  /* 0x0000004a1e6b7c23 */ /* 0x000fe2000800086b */
[C---:B------:R-:W-:Y:S01]  /*15940*/  FFMA R108, R31.reuse, UR74, R108 ;  /* 0x0000004a1f6c7c23 */ /* 0x040fe2000800006c */
[----:B------:R-:W4:Y:S01]  /*15950*/  LDCU.64 UR74, c[0x3][0x1488] ;  /* 0x00c29100ff4a77ac */ /* 0x000f220008000a00 */
[----:B------:R-:W-:Y:S01]  /*15960*/  FFMA R74, R31, UR76, R24 ;  /* 0x0000004c1f4a7c23 */ /* 0x000fe20008000018 */
[----:B------:R0:W-:Y:S01]  /*15970*/  STS.64 [UR5+0x78], R70 ;  /* 0x00007846ff007988 */ /* 0x0001e20008000a05 */
[----:B------:R-:W5:Y:S01]  /*15980*/  LDCU.64 UR76, c[0x3][0x1588] ;  /* 0x00c2b100ff4c77ac */ /* 0x000f620008000a00 */
[----:B0-----:R-:W-:Y:S01]  /*15990*/  FADD R70, R66, R93 ;  /* 0x0000005d42467221 */ /* 0x001fe20000000000 */
[----:B------:R-:W-:-:S02]  /*159a0*/  FADD R71, R67, R96 ;  /* 0x0000006043477221 */ /* 0x000fc40000000000 */
[----:B------:R-:W0:Y:S01]  /*159b0*/  LDS.64 R66, [UR5+0xa8] ;  /* 0x0000a805ff427984 */ /* 0x000e220008000a00 */
[----:B----4-:R-:W-:-:S03]  /*159c0*/  FMUL R97, R31, UR75 ;  /* 0x0000004b1f617c20 */ /* 0x010fc60008400000 */
[----:B------:R4:W-:Y:S01]  /*159d0*/  STS.64 [UR5+0x80], R76 ;  /* 0x0000804cff007988 */ /* 0x0009e20008000a05 */
[C---:B------:R-:W-:Y:S01]  /*159e0*/  FMUL R24, R30.reuse, UR75 ;  /* 0x0000004b1e187c20 */ /* 0x040fe20008400000 */
[C---:B-----5:R-:W-:Y:S01]  /*159f0*/  FMUL R106, R30.reuse, UR77 ;  /* 0x0000004d1e6a7c20 */ /* 0x060fe20008400000 */
[C---:B------:R-:W-:Y:S02]  /*15a00*/  FFMA R97, R30.reuse, UR74, -R97 ;  /* 0x0000004a1e617c23 */ /* 0x040fe40008000861 */
[C---:B------:R-:W-:Y:S01]  /*15a10*/  FFMA R24, R31.reuse, UR74, R24 ;  /* 0x0000004a1f187c23 */ /* 0x040fe20008000018 */
[----:B------:R-:W5:Y:S01]  /*15a20*/  LDCU.64 UR74, c[0x3][0x1688] ;  /* 0x00c2d100ff4a77ac */ /* 0x000f620008000a00 */
[----:B----4-:R-:W-:Y:S01]  /*15a30*/  FMUL R77, R31, UR77 ;  /* 0x0000004d1f4d7c20 */ /* 0x010fe20008400000 */
[----:B---3--:R-:W-:Y:S01]  /*15a40*/  FADD R76, R75, R68 ;  /* 0x000000444b4c7221 */ /* 0x008fe20000000000 */
[----:B------:R-:W-:Y:S02]  /*15a50*/  FFMA R106, R31, UR76, R106 ;  /* 0x0000004c1f6a7c23 */ /* 0x000fe4000800006a */
[----:B------:R-:W-:Y:S01]  /*15a60*/  FFMA R75, R30, UR76, -R77 ;  /* 0x0000004c1e4b7c23 */ /* 0x000fe2000800084d */
[----:B------:R-:W3:Y:S01]  /*15a70*/  LDCU.64 UR76, c[0x3][0x1788] ;  /* 0x00c2f100ff4c77ac */ /* 0x000ee20008000a00 */
[----:B------:R-:W-:-:S02]  /*15a80*/  FADD R77, R94, R69 ;  /* 0x000000455e4d7221 */ /* 0x000fc40000000000 */
[----:B------:R-:W4:Y:S04]  /*15a90*/  LDS.64 R68, [UR5+0xb0] ;  /* 0x0000b005ff447984 */ /* 0x000f280008000a00 */
[----:B------:R1:W-:Y:S01]  /*15aa0*/  STS.64 [UR5+0x88], R72 ;  /* 0x00008848ff007988 */ /* 0x0003e20008000a05 */
[----:B-----5:R-:W-:Y:S01]  /*15ab0*/  FMUL R95, R31, UR75 ;  /* 0x0000004b1f5f7c20 */ /* 0x020fe20008400000 */
[----:B-1----:R-:W-:Y:S01]  /*15ac0*/  FADD R72, R64, R91 ;  /* 0x0000005b40487221 */ /* 0x002fe20000000000 */
[----:B------:R-:W-:Y:S02]  /*15ad0*/  FADD R73, R65, R92 ;  /* 0x0000005c41497221 */ /* 0x000fe40000000000 */
[----:B------:R-:W1:Y:S01]  /*15ae0*/  LDS.64 R64, [UR5+0xb8] ;  /* 0x0000b805ff407984 */ /* 0x000e620008000a00 */
[C---:B------:R-:W-:Y:S01]  /*15af0*/  FMUL R96, R30.reuse, UR75 ;  /* 0x0000004b1e607c20 */ /* 0x040fe20008400000 */
[----:B---3--:R-:W-:-:S02]  /*15b00*/  FMUL R94, R30, UR77 ;  /* 0x0000004d1e5e7c20 */ /* 0x008fc40008400000 */
[----:B------:R3:W-:Y:S01]  /*15b10*/  STS.64 [UR5+0x90], R70 ;  /* 0x00009046ff007988 */ /* 0x0007e20008000a05 */
[----:B------:R-:W-:Y:S01]  /*15b20*/  FFMA R95, R30, UR74, -R95 ;  /* 0x0000004a1e5f7c23 */ /* 0x000fe2000800085f */
[C---:B------:R-:W-:Y:S01]  /*15b30*/  FFMA R96, R31.reuse, UR74, R96 ;  /* 0x0000004a1f607c23 */ /* 0x040fe20008000060 */
[----:B------:R-:W5:Y:S01]  /*15b40*/  LDCU.64 UR74, c[0x3][0x1888] ;  /* 0x00c31100ff4a77ac */ /* 0x000f620008000a00 */
[C---:B------:R-:W-:Y:S01]  /*15b50*/  FFMA R94, R31.reuse, UR76, R94 ;  /* 0x0000004c1f5e7c23 */ /* 0x040fe2000800005e */
[----:B---3--:R-:W-:Y:S01]  /*15b60*/  FMUL R71, R31, UR77 ;  /* 0x0000004d1f477c20 */ /* 0x008fe20008400000 */
[----:B0-----:R-:W-:-:S03]  /*15b70*/  FADD R70, R33, R66 ;  /* 0x0000004221467221 */ /* 0x001fc60000000000 */
[----:B------:R-:W-:Y:S01]  /*15b80*/  FFMA R33, R30, UR76, -R71 ;  /* 0x0000004c1e217c23 */ /* 0x000fe20008000847 */
[----:B------:R-:W0:Y:S01]  /*15b90*/  LDCU.64 UR76, c[0x3][0x1988] ;  /* 0x00c33100ff4c77ac */ /* 0x000e220008000a00 */
[----:B------:R-:W-:Y:S02]  /*15ba0*/  FADD R71, R90, R67 ;  /* 0x000000435a477221 */ /* 0x000fe40000000000 */
[----:B------:R-:W3:Y:S04]  /*15bb0*/  LDS.64 R66, [UR5+0xc0] ;  /* 0x0000c005ff427984 */ /* 0x000ee80008000a00 */
[----:B------:R4:W-:Y:S01]  /*15bc0*/  STS.64 [UR5+0x98], R76 ;  /* 0x0000984cff007988 */ /* 0x0009e20008000a05 */
[----:B-----5:R-:W-:-:S04]  /*15bd0*/  FMUL R92, R30, UR75 ;  /* 0x0000004b1e5c7c20 */ /* 0x020fc80008400000 */
[C---:B------:R-:W-:Y:S01]  /*15be0*/  FFMA R92, R31.reuse, UR74, R92 ;  /* 0x0000004a1f5c7c23 */ /* 0x040fe2000800005c */
[C---:B----4-:R-:W-:Y:S01]  /*15bf0*/  FMUL R77, R31.reuse, UR75 ;  /* 0x0000004b1f4d7c20 */ /* 0x050fe20008400000 */
[----:B0-----:R-:W-:Y:S01]  /*15c00*/  FMUL R93, R31, UR77 ;  /* 0x0000004d1f5d7c20 */ /* 0x001fe20008400000 */
[----:B------:R-:W-:Y:S01]  /*15c10*/  FMUL R90, R30, UR77 ;  /* 0x0000004d1e5a7c20 */ /* 0x000fe20008400000 */
[----:B------:R-:W-:Y:S01]  /*15c20*/  FADD R76, R68, R27 ;  /* 0x0000001b444c7221 */ /* 0x000fe20000000000 */
[C---:B------:R-:W-:Y:S01]  /*15c30*/  FFMA R27, R30.reuse, UR74, -R77 ;  /* 0x0000004a1e1b7c23 */ /* 0x040fe2000800084d */
[----:B------:R-:W-:Y:S01]  /*15c40*/  FADD R77, R69, R88 ;  /* 0x00000058454d7221 */ /* 0x000fe20000000000 */
[----:B------:R-:W-:Y:S01]  /*15c50*/  FFMA R93, R30, UR76, -R93 ;  /* 0x0000004c1e5d7c23 */ /* 0x000fe2000800085d */
[----:B------:R-:W-:Y:S01]  /*15c60*/  FFMA R90, R31, UR76, R90 ;  /* 0x0000004c1f5a7c23 */ /* 0x000fe2000800005a */
[----:B------:R-:W0:Y:S01]  /*15c70*/  LDCU.64 UR74, c[0x3][0x1a88] ;  /* 0x00c35100ff4a77ac */ /* 0x000e220008000a00 */
[----:B------:R-:W4:Y:S01]  /*15c80*/  LDS.64 R68, [UR5+0xc8] ;  /* 0x0000c805ff447984 */ /* 0x000f220008000a00 */
[----:B------:R-:W5:Y:S03]  /*15c90*/  LDCU.64 UR76, c[0x3][0x1b88] ;  /* 0x00c37100ff4c77ac */ /* 0x000f660008000a00 */
[----:B------:R1:W-:Y:S02]  /*15ca0*/  STS.64 [UR5+0xa0], R72 ;  /* 0x0000a048ff007988 */ /* 0x0003e40008000a05 */
[----:B-1----:R-:W-:Y:S01]  /*15cb0*/  FADD R72, R89, R64 ;  /* 0x0000004059487221 */ /* 0x002fe20000000000 */
[----:B------:R-:W-:-:S02]  /*15cc0*/  FADD R73, R86, R65 ;  /* 0x0000004156497221 */ /* 0x000fc40000000000 */
[----:B------:R-:W1:Y:S01]  /*15cd0*/  LDS.64 R64, [UR5+0xd0] ;  /* 0x0000d005ff407984 */ /* 0x000e620008000a00 */
[C---:B0-----:R-:W-:Y:S01]  /*15ce0*/  FMUL R91, R31.reuse, UR75 ;  /* 0x0000004b1f5b7c20 */ /* 0x041fe20008400000 */
[C---:B------:R-:W-:Y:S01]  /*15cf0*/  FMUL R88, R30.reuse, UR75 ;  /* 0x0000004b1e587c20 */ /* 0x040fe20008400000 */
[C---:B-----5:R-:W-:Y:S01]  /*15d00*/  FMUL R89, R31.reuse, UR77 ;  /* 0x0000004d1f597c20 */ /* 0x060fe20008400000 */
[C---:B------:R-:W-:Y:S01]  /*15d10*/  FMUL R86, R30.reuse, UR77 ;  /* 0x0000004d1e567c20 */ /* 0x040fe20008400000 */
[----:B------:R3:W-:Y:S01]  /*15d20*/  STS.64 [UR5+0xa8], R70 ;  /* 0x0000a846ff007988 */ /* 0x0007e20008000a05 */
[C---:B------:R-:W-:Y:S01]  /*15d30*/  FFMA R91, R30.reuse, UR74, -R91 ;  /* 0x0000004a1e5b7c23 */ /* 0x040fe2000800085b */
[C---:B------:R-:W-:Y:S01]  /*15d40*/  FFMA R88, R31.reuse, UR74, R88 ;  /* 0x0000004a1f587c23 */ /* 0x040fe20008000058 */
[----:B------:R-:W-:Y:S01]  /*15d50*/  FFMA R89, R30, UR76, -R89 ;  /* 0x0000004c1e597c23 */ /* 0x000fe20008000859 */
[----:B------:R-:W-:Y:S01]  /*15d60*/  FFMA R86, R31, UR76, R86 ;  /* 0x0000004c1f567c23 */ /* 0x000fe20008000056 */
[----:B------:R-:W0:Y:S01]  /*15d70*/  LDCU.64 UR74, c[0x3][0x1c88] ;  /* 0x00c39100ff4a77ac */ /* 0x000e220008000a00 */
[----:B------:R-:W5:Y:S01]  /*15d80*/  LDCU.64 UR76, c[0x3][0x1d88] ;  /* 0x00c3b100ff4c77ac */ /* 0x000f620008000a00 */
[----:B---3--:R-:W-:Y:S01]  /*15d90*/  FADD R70, R66, R87 ;  /* 0x0000005742467221 */ /* 0x008fe20000000000 */
[----:B------:R-:W-:-:S02]  /*15da0*/  FADD R71, R67, R84 ;  /* 0x0000005443477221 */ /* 0x000fc40000000000 */
[----:B------:R-:W3:Y:S01]  /*15db0*/  LDS.64 R66, [UR5+0xd8] ;  /* 0x0000d805ff427984 */ /* 0x000ee20008000a00 */
[----:B----4-:R-:W-:Y:S01]  /*15dc0*/  FADD R68, R85, R68 ;  /* 0x0000004455447221 */ /* 0x010fe20000000000 */
[----:B------:R-:W-:Y:S02]  /*15dd0*/  FADD R69, R82, R69 ;  /* 0x0000004552457221 */ /* 0x000fe40000000000 */
[----:B------:R1:W-:Y:S01]  /*15de0*/  STS.64 [UR5+0xb8], R72 ;  /* 0x0000b848ff007988 */ /* 0x0003e20008000a05 */
[C---:B0-----:R-:W-:Y:S01]  /*15df0*/  FMUL R87, R31.reuse, UR75 ;  /* 0x0000004b1f577c20 */ /* 0x041fe20008400000 */
[C---:B------:R-:W-:Y:S01]  /*15e00*/  FMUL R84, R30.reuse, UR75 ;  /* 0x0000004b1e547c20 */ /* 0x040fe20008400000 */
[C---:B-----5:R-:W-:Y:S01]  /*15e10*/  FMUL R85, R31.reuse, UR77 ;  /* 0x0000004d1f557c20 */ /* 0x060fe20008400000 */
[C---:B------:R-:W-:Y:S01]  /*15e20*/  FMUL R82, R30.reuse, UR77 ;  /* 0x0000004d1e527c20 */ /* 0x040fe20008400000 */
[C---:B------:R-:W-:Y:S01]  /*15e30*/  FFMA R87, R30.reuse, UR74, -R87 ;  /* 0x0000004a1e577c23 */ /* 0x040fe20008000857 */
[C---:B------:R-:W-:Y:S01]  /*15e40*/  FFMA R84, R31.reuse, UR74, R84 ;  /* 0x0000004a1f547c23 */ /* 0x040fe20008000054 */
[----:B------:R-:W-:Y:S01]  /*15e50*/  FFMA R85, R30, UR76, -R85 ;  /* 0x0000004c1e557c23 */ /* 0x000fe20008000855 */
[----:B------:R-:W-:Y:S01]  /*15e60*/  FFMA R82, R31, UR76, R82 ;  /* 0x0000004c1f527c23 */ /* 0x000fe20008000052 */
[----:B------:R-:W0:Y:S01]  /*15e70*/  LDCU.64 UR74, c[0x3][0x1e88] ;  /* 0x00c3d100ff4a77ac */ /* 0x000e220008000a00 */
[----:B-1----:R-:W-:Y:S01]  /*15e80*/  FADD R72, R64, R83 ;  /* 0x0000005340487221 */ /* 0x002fe20000000000 */
[----:B------:R-:W-:-:S02]  /*15e90*/  FADD R73, R65, R80 ;  /* 0x0000005041497221 */ /* 0x000fc40000000000 */
[----:B------:R-:W1:Y:S01]  /*15ea0*/  LDS.64 R64, [UR5+0xe8] ;  /* 0x0000e805ff407984 */ /* 0x000e620008000a00 */
[----:B------:R-:W4:Y:S01]  /*15eb0*/  LDCU.64 UR76, c[0x3][0x1f88] ;  /* 0x00c3f100ff4c77ac */ /* 0x000f220008000a00 */
[----:B0-----:R-:W-:Y:S01]  /*15ec0*/  FMUL R83, R31, UR75 ;  /* 0x0000004b1f537c20 */ /* 0x001fe20008400000 */
[----:B------:R-:W-:Y:S01]  /*15ed0*/  FMUL R80, R30, UR75 ;  /* 0x0000004b1e507c20 */ /* 0x000fe20008400000 */
[----:B---3--:R-:W-:Y:S01]  /*15ee0*/  FADD R66, R81, R66 ;  /* 0x0000004251427221 */ /* 0x008fe20000000000 */
[----:B------:R-:W-:Y:S01]  /*15ef0*/  FADD R67, R78, R67 ;  /* 0x000000434e437221 */ /* 0x000fe20000000000 */
[C---:B----4-:R-:W-:Y:S01]  /*15f00*/  FMUL R81, R31.reuse, UR77 ;  /* 0x0000004d1f517c20 */ /* 0x050fe20008400000 */
[C---:B------:R-:W-:Y:S01]  /*15f10*/  FMUL R78, R30.reuse, UR77 ;  /* 0x0000004d1e4e7c20 */ /* 0x040fe20008400000 */
[C---:B------:R-:W-:Y:S01]  /*15f20*/  FFMA R83, R30.reuse, UR74, -R83 ;  /* 0x0000004a1e537c23 */ /* 0x040fe20008000853 */
[C---:B------:R-:W-:Y:S01]  /*15f30*/  FFMA R80, R31.reuse, UR74, R80 ;  /* 0x0000004a1f507c23 */ /* 0x040fe20008000050 */
[----:B------:R-:W-:Y:S01]  /*15f40*/  FFMA R81, R30, UR76, -R81 ;  /* 0x0000004c1e517c23 */ /* 0x000fe20008000851 */
[----:B------:R-:W-:Y:S01]  /*15f50*/  FFMA R78, R31, UR76, R78 ;  /* 0x0000004c1f4e7c23 */ /* 0x000fe2000800004e */
[----:B------:R-:W2:Y:S01]  /*15f60*/  LDCU.64 UR74, c[0x3][0x90] ;  /* 0x00c01200ff4a77ac */ /* 0x000ea20008000a00 */
[----:B------:R-:W0:Y:S01]  /*15f70*/  LDS.64 R30, [UR5+0xf8] ;  /* 0x0000f805ff1e7984 */ /* 0x000e220008000a00 */
[----:B------:R-:W3:Y:S03]  /*15f80*/  LDCU.64 UR76, c[0x3][0x190] ;  /* 0x00c03200ff4c77ac */ /* 0x000ee60008000a00 */
[----:B------:R1:W-:Y:S04]  /*15f90*/  STS.64 [UR5+0xb0], R76 ;  /* 0x0000b04cff007988 */ /* 0x0003e80008000a05 */
[----:B------:R-:W-:Y:S04]  /*15fa0*/  STS.64 [UR5+0xc0], R70 ;  /* 0x0000c046ff007988 */ /* 0x000fe80008000a05 */
[----:B------:R-:W4:Y:S01]  /*15fb0*/  LDS.64 R70, [UR5+0xe0] ;  /* 0x0000e005ff467984 */ /* 0x000f220008000a00 */
[----:B-1----:R-:W-:Y:S01]  /*15fc0*/  FADD R76, R79, R64 ;  /* 0x000000404f4c7221 */ /* 0x002fe20000000000 */
[----:B------:R-:W-:-:S02]  /*15fd0*/  FADD R77, R74, R65 ;  /* 0x000000414a4d7221 */ /* 0x000fc40000000000 */
[----:B------:R-:W-:Y:S04]  /*15fe0*/  STS.64 [UR5+0xc8], R68 ;  /* 0x0000c844ff007988 */ /* 0x000fe80008000a05 */
[----:B------:R-:W1:Y:S01]  /*15ff0*/  LDS.64 R68, [UR5+0xf0] ;  /* 0x0000f005ff447984 */ /* 0x000e620008000a00 */
[----:B--2---:R-:W-:Y:S01]  /*16000*/  FMUL R79, R29, UR75 ;  /* 0x0000004b1d4f7c20 */ /* 0x004fe20008400000 */
[----:B------:R-:W-:-:S03]  /*16010*/  FMUL R64, R28, UR75 ;  /* 0x0000004b1c407c20 */ /* 0x000fc60008400000 */
[----:B------:R-:W-:Y:S01]  /*16020*/  FFMA R79, R28, UR74, -R79 ;  /* 0x0000004a1c4f7c23 */ /* 0x000fe2000800084f */
[C---:B------:R-:W-:Y:S01]  /*16030*/  FFMA R74, R29.reuse, UR74, R64 ;  /* 0x0000004a1d4a7c23 */ /* 0x040fe20008000040 */
[----:B------:R-:W2:Y:S01]  /*16040*/  LDCU.64 UR74, c[0x3][0x290] ;  /* 0x00c05200ff4a77ac */ /* 0x000ea20008000a00 */
[----:B------:R3:W-:Y:S04]  /*16050*/  STS.64 [UR5+0xd0], R72 ;  /* 0x0000d048ff007988 */ /* 0x0007e80008000a05 */
[----:B------:R-:W-:Y:S04]  /*16060*/  STS.64 [UR5+0xd8], R66 ;  /* 0x0000d842ff007988 */ /* 0x000fe80008000a05 */
[----:B------:R-:W5:Y:S01]  /*16070*/  LDS.64 R66, [UR5+0x108] ;  /* 0x00010805ff427984 */ /* 0x000f620008000a00 */
[----:B---3--:R-:W-:Y:S01]  /*16080*/  FMUL R73, R29, UR77 ;  /* 0x0000004d1d497c20 */ /* 0x008fe20008400000 */
[----:B0-----:R-:W-:-:S02]  /*16090*/  FADD R72, R75, R30 ;  /* 0x0000001e4b487221 */ /* 0x001fc40000000000 */
[----:B------:R-:W0:Y:S01]  /*160a0*/  LDS.64 R64, [UR5+0x100] ;  /* 0x00010005ff407984 */ /* 0x000e220008000a00 */
[C---:B------:R-:W-:Y:S01]  /*160b0*/  FFMA R75, R28.reuse, UR76, -R73 ;  /* 0x0000004c1c4b7c23 */ /* 0x040fe20008000849 */
[----:B--2---:R-:W-:Y:S01]  /*160c0*/  FMUL R30, R28, UR75 ;  /* 0x0000004b1c1e7c20 */ /* 0x004fe20008400000 */
[----:B------:R-:W-:-:S03]  /*160d0*/  FADD R73, R106, R31 ;  /* 0x0000001f6a497221 */ /* 0x000fc60000000000 */
[----:B------:R-:W-:Y:S02]  /*160e0*/  FFMA R106, R29, UR74, R30 ;  /* 0x0000004a1d6a7c23 */ /* 0x000fe4000800001e */
[----:B------:R-:W2:Y:S01]  /*160f0*/  LDS.64 R30, [UR5+0x110] ;  /* 0x00011005ff1e7984 */ /* 0x000ea20008000a00 */
[----:B----4-:R-:W-:Y:S01]  /*16100*/  FADD R71, R71, R108 ;  /* 0x0000006c47477221 */ /* 0x010fe20000000000 */
[----:B------:R-:W-:Y:S01]  /*16110*/  FMUL R108, R28, UR77 ;  /* 0x0000004d1c6c7c20 */ /* 0x000fe20008400000 */
[----:B-1----:R-:W-:-:S03]  /*16120*/  FADD R69, R69, R24 ;  /* 0x0000001845457221 */ /* 0x002fc60000000000 */
[C---:B------:R-:W-:Y:S01]  /*16130*/  FFMA R24, R29.reuse, UR76, R108 ;  /* 0x0000004c1d187c23 */ /* 0x040fe2000800006c */
[----:B------:R-:W1:Y:S01]  /*16140*/  LDCU.64 UR76, c[0x3][0x390] ;  /* 0x00c07200ff4c77ac */ /* 0x000e620008000a00 */
[----:B------:R-:W-:Y:S01]  /*16150*/  FADD R70, R70, R107 ;  /* 0x0000006b46467221 */ /* 0x000fe20000000000 */
[----:B------:R-:W-:Y:S01]  /*16160*/  FADD R68, R68, R97 ;  /* 0x0000006144447221 */ /* 0x000fe20000000000 */
[----:B------:R-:W-:Y:S04]  /*16170*/  STS.64 [UR5+0xe8], R76 ;  /* 0x0000e84cff007988 */ /* 0x000fe80008000a05 */
[----:B------:R1:W-:Y:S04]  /*16180*/  STS.64 [UR5+0xe0], R70 ;  /* 0x0000e046ff007988 */ /* 0x0003e80008000a05 */
[----:B------:R-:W-:Y:S04]  /*16190*/  STS.64 [UR5+0xf0], R68 ;  /* 0x0000f044ff007988 */ /* 0x000fe80008000a05 */
[----:B------:R-:W-:Y:S01]  /*161a0*/  LDS.64 R68, [UR5+0x118] ;  /* 0x00011805ff447984 */ /* 0x000fe20008000a00 */
[----:B-1----:R-:W-:Y:S01]  /*161b0*/  FMUL R71, R29, UR77 ;  /* 0x0000004d1d477c20 */ /* 0x002fe20008400000 */
[----:B------:R-:W-:Y:S01]  /*161c0*/  FMUL R76, R28, UR77 ;  /* 0x0000004d1c4c7c20 */ /* 0x000fe20008400000 */
[----:B-----5:R-:W-:-:S02]  /*161d0*/  FADD R70, R33, R66 ;  /* 0x0000004221467221 */ /* 0x020fc40000000000 */
[----:B------:R-:W-:Y:S01]  /*161e0*/  FFMA R33, R28, UR76, -R71 ;  /* 0x0000004c1c217c23 */ /* 0x000fe20008000847 */
[----:B------:R-:W-:Y:S01]  /*161f0*/  FADD R71, R94, R67 ;  /* 0x000000435e477221 */ /* 0x000fe20000000000 */
[----:B0-----:R-:W-:Y:S01]  /*16200*/  FADD R65, R65, R96 ;  /* 0x0000006041417221 */ /* 0x001fe20000000000 */
[----:B------:R-:W0:Y:S01]  /*16210*/  LDS.64 R66, [UR5+0x120] ;  /* 0x00012005ff427984 */ /* 0x000e220008000a00 */
[----:B------:R-:W-:Y:S01]  /*16220*/  FFMA R96, R29, UR76, R76 ;  /* 0x0000004c1d607c23 */ /* 0x000fe2000800004c */
[----:B------:R-:W1:Y:S01]  /*16230*/  LDCU.64 UR76, c[0x3][0x590] ;  /* 0x00c0b200ff4c77ac */ /* 0x000e620008000a00 */
[----:B--2---:R-:W-:Y:S01]  /*16240*/  FADD R30, R30, R27 ;  /* 0x0000001b1e1e7221 */ /* 0x004fe20000000000 */
[----:B------:R-:W-:-:S05]  /*16250*/  FADD R31, R31, R92 ;  /* 0x0000005c1f1f7221 */ /* 0x000fca0000000000 */
[----:B------:R-:W-:Y:S04]  /*16260*/  STS.64 [UR5+0x110], R30 ;  /* 0x0001101eff007988 */ /* 0x000fe80008000a05 */
[----:B------:R-:W2:Y:S01]  /*16270*/  LDS.64 R30, [UR5+0x138] ;  /* 0x00013805ff1e7984 */ /* 0x000ea20008000a00 */
[----:B------:R-:W-:-:S04]  /*16280*/  FMUL R77, R29, UR75 ;  /* 0x0000004b1d4d7c20 */ /* 0x000fc80008400000 */
[----:B------:R-:W-:Y:S01]  /*16290*/  FFMA R77, R28, UR74, -R77 ;  /* 0x0000004a1c4d7c23 */ /* 0x000fe2000800084d */
[----:B------:R-:W3:Y:S01]  /*162a0*/  LDCU.64 UR74, c[0x3][0x490] ;  /* 0x00c09200ff4a77ac */ /* 0x000ee20008000a00 */
[----:B------:R-:W-:Y:S01]  /*162b0*/  FADD R64, R64, R95 ;  /* 0x0000005f40407221 */ /* 0x000fe20000000000 */
[----:B-1----:R-:W-:Y:S01]  /*162c0*/  FMUL R109, R29, UR77 ;  /* 0x0000004d1d6d7c20 */ /* 0x002fe20008400000 */
[----:B------:R-:W-:-:S03]  /*162d0*/  FMUL R94, R28, UR77 ;  /* 0x0000004d1c5e7c20 */ /* 0x000fc60008400000 */
[----:B------:R-:W-:Y:S01]  /*162e0*/  STS.64 [UR5+0x100], R64 ;  /* 0x00010040ff007988 */ /* 0x000fe20008000a05 */
[----:B------:R-:W-:Y:S01]  /*162f0*/  FFMA R109, R28, UR76, -R109 ;  /* 0x0000004c1c6d7c23 */ /* 0x000fe2000800086d */
[----:B------:R-:W-:Y:S01]  /*16300*/  FFMA R94, R29, UR76, R94 ;  /* 0x0000004c1d5e7c23 */ /* 0x000fe2000800005e */
[----:B------:R-:W1:Y:S01]  /*16310*/  LDCU.64 UR76, c[0x3][0x790] ;  /* 0x00c0f200ff4c77ac */ /* 0x000e620008000a00 */
[----:B------:R-:W4:Y:S04]  /*16320*/  LDS.64 R64, [UR5+0x128] ;  /* 0x00012805ff407984 */ /* 0x000f280008000a00 */
[----:B------:R3:W-:Y:S01]  /*16330*/  STS.64 [UR5+0xf8], R72 ;  /* 0x0000f848ff007988 */ /* 0x0007e20008000a05 */
[----:B0-----:R-:W-:Y:S01]  /*16340*/  FADD R66, R66, R91 ;  /* 0x0000005b42427221 */ /* 0x001fe20000000000 */
[----:B------:R-:W-:-:S02]  /*16350*/  FADD R67, R67, R88 ;  /* 0x0000005843437221 */ /* 0x000fc40000000000 */
[----:B------:R-:W-:Y:S04]  /*16360*/  STS.64 [UR5+0x108], R70 ;  /* 0x00010846ff007988 */ /* 0x000fe80008000a05 */
[----:B------:R-:W0:Y:S01]  /*16370*/  LDS.64 R70, [UR5+0x130] ;  /* 0x00013005ff467984 */ /* 0x000e220008000a00 */
[----:B---3--:R-:W-:Y:S01]  /*16380*/  FMUL R73, R29, UR75 ;  /* 0x0000004b1d497c20 */ /* 0x008fe20008400000 */
[----:B------:R-:W-:-:S03]  /*16390*/  FADD R72, R93, R68 ;  /* 0x000000445d487221 */ /* 0x000fc60000000000 */
[----:B------:R-:W-:Y:S01]  /*163a0*/  FFMA R27, R28, UR74, -R73 ;  /* 0x0000004a1c1b7c23 */ /* 0x000fe20008000849 */
[----:B------:R-:W-:Y:S01]  /*163b0*/  FADD R73, R90, R69 ;  /* 0x000000455a497221 */ /* 0x000fe20000000000 */
[C---:B-1----:R-:W-:Y:S01]  /*163c0*/  FMUL R95, R29.reuse, UR77 ;  /* 0x0000004d1d5f7c20 */ /* 0x042fe20008400000 */
[C---:B------:R-:W-:Y:S01]  /*163d0*/  FMUL R90, R28.reuse, UR77 ;  /* 0x0000004d1c5a7c20 */ /* 0x040fe20008400000 */
[----:B------:R-:W-:Y:S04]  /*163e0*/  STS.64 [UR5+0x120], R66 ;  /* 0x00012042ff007988 */ /* 0x000fe80008000a05 */
[----:B------:R2:W-:Y:S01]  /*163f0*/  STS.64 [UR5+0x118], R72 ;  /* 0x00011848ff007988 */ /* 0x0005e20008000a05 */
[----:B------:R-:W-:Y:S01]  /*16400*/  FFMA R95, R28, UR76, -R95 ;  /* 0x0000004c1c5f7c23 */ /* 0x000fe2000800085f */
[----:B------:R-:W-:Y:S01]  /*16410*/  FFMA R90, R29, UR76, R90 ;  /* 0x0000004c1d5a7c23 */ /* 0x000fe2000800005a */
[----:B------:R-:W1:Y:S01]  /*16420*/  LDCU.64 UR76, c[0x3][0x990] ;  /* 0x00c13200ff4c77ac */ /* 0x000e620008000a00 */
[----:B------:R-:W3:Y:S01]  /*16430*/  LDS.64 R66, [UR5+0x50] ;  /* 0x00005005ff427984 */ /* 0x000ee20008000a00 */
[----:B--2---:R-:W-:Y:S01]  /*16440*/  FADD R72, R85, R30 ;  /* 0x0000001e55487221 */ /* 0x004fe20000000000 */
[----:B------:R-:W-:-:S02]  /*16450*/  FADD R73, R82, R31 ;  /* 0x0000001f52497221 */ /* 0x000fc40000000000 */
[----:B------:R-:W2:Y:S01]  /*16460*/  LDS.64 R30, [UR5+0x58] ;  /* 0x00005805ff1e7984 */ /* 0x000ea20008000a00 */
[----:B----4-:R-:W-:Y:S01]  /*16470*/  FADD R68, R89, R64 ;  /* 0x0000004059447221 */ /* 0x010fe20000000000 */
[----:B------:R-:W-:Y:S02]  /*16480*/  FADD R69, R86, R65 ;  /* 0x0000004156457221 */ /* 0x000fe40000000000 */
[----:B------:R-:W4:Y:S01]  /*16490*/  LDS.64 R64, [UR5+0x140] ;  /* 0x00014005ff407984 */ /* 0x000f220008000a00 */
[C---:B-1----:R-:W-:Y:S01]  /*164a0*/  FMUL R91, R29.reuse, UR77 ;  /* 0x0000004d1d5b7c20 */ /* 0x042fe20008400000 */
[C---:B------:R-:W-:Y:S02]  /*164b0*/  FMUL R86, R28.reuse, UR77 ;  /* 0x0000004d1c567c20 */ /* 0x040fe40008400000 */
[----:B------:R-:W-:Y:S01]  /*164c0*/  STS.64 [UR5+0x128], R68 ;  /* 0x00012844ff007988 */ /* 0x000fe20008000a05 */
[----:B------:R-:W-:Y:S01]  /*164d0*/  FFMA R91, R28, UR76, -R91 ;  /* 0x0000004c1c5b7c23 */ /* 0x000fe2000800085b */
[----:B------:R-:W-:-:S02]  /*164e0*/  FFMA R86, R29, UR76, R86 ;  /* 0x0000004c1d567c23 */ /* 0x000fc40008000056 */
[----:B------:R-:W1:Y:S01]  /*164f0*/  LDS.64 R68, [UR5+0x148] ;  /* 0x00014805ff447984 */ /* 0x000e620008000a00 */
[----:B------:R-:W5:Y:S01]  /*16500*/  LDCU.64 UR76, c[0x3][0xb90] ;  /* 0x00c17200ff4c77ac */ /* 0x000f620008000a00 */
[----:B0-----:R-:W-:Y:S01]  /*16510*/  FADD R70, R70, R87 ;  /* 0x0000005746467221 */ /* 0x001fe20000000000 */
[----:B------:R-:W-:Y:S01]  /*16520*/  FADD R71, R71, R84 ;  /* 0x0000005447477221 */ /* 0x000fe20000000000 */
[----:B------:R-:W-:-:S04]  /*16530*/  FMUL R76, R28, UR75 ;  /* 0x0000004b1c4c7c20 */ /* 0x000fc80008400000 */
[----:B------:R3:W-:Y:S01]  /*16540*/  STS.64 [UR5+0x130], R70 ;  /* 0x00013046ff007988 */ /* 0x0007e20008000a05 */
[----:B------:R-:W-:Y:S01]  /*16550*/  FFMA R76, R29, UR74, R76 ;  /* 0x0000004a1d4c7c23 */ /* 0x000fe2000800004c */
[----:B------:R-:W0:Y:S01]  /*16560*/  LDCU.64 UR74, c[0x3][0x690] ;  /* 0x00c0d200ff4a77ac */ /* 0x000e220008000a00 */
[----:B---3--:R-:W-:Y:S01]  /*16570*/  FADD R71, R67, R74 ;  /* 0x0000004a43477221 */ /* 0x008fe20000000000 */
[----:B-----5:R-:W-:Y:S01]  /*16580*/  FMUL R89, R29, UR77 ;  /* 0x0000004d1d597c20 */ /* 0x020fe20008400000 */
[C---:B------:R-:W-:Y:S01]  /*16590*/  FMUL R82, R28.reuse, UR77 ;  /* 0x0000004d1c527c20 */ /* 0x040fe20008400000 */
[----:B--2---:R-:W-:Y:S02]  /*165a0*/  FADD R30, R75, R30 ;  /* 0x0000001e4b1e7221 */ /* 0x004fe40000000000 */
[----:B------:R-:W2:Y:S01]  /*165b0*/  LDS.64 R74, [UR5+0x70] ;  /* 0x00007005ff4a7984 */ /* 0x000ea20008000a00 */
[----:B------:R-:W-:Y:S01]  /*165c0*/  FFMA R89, R28, UR76, -R89 ;  /* 0x0000004c1c597c23 */ /* 0x000fe20008000859 */
[----:B------:R-:W-:Y:S01]  /*165d0*/  FFMA R82, R29, UR76, R82 ;  /* 0x0000004c1d527c23 */ /* 0x000fe20008000052 */
[----:B------:R-:W3:Y:S01]  /*165e0*/  LDCU.64 UR76, c[0x3][0xd90] ;  /* 0x00c1b200ff4c77ac */ /* 0x000ee20008000a00 */
[----:B------:R-:W-:-:S02]  /*165f0*/  FADD R70, R66, R79 ;  /* 0x0000004f42467221 */ /* 0x000fc40000000000 */
[----:B------:R-:W5:Y:S01]  /*16600*/  LDS.64 R66, [UR5+0x60] ;  /* 0x00006005ff427984 */ /* 0x000f620008000a00 */
[C---:B0-----:R-:W-:Y:S01]  /*16610*/  FMUL R97, R29.reuse, UR75 ;  /* 0x0000004b1d617c20 */ /* 0x041fe20008400000 */
[----:B------:R-:W-:Y:S01]  /*16620*/  FMUL R92, R28, UR75 ;  /* 0x0000004b1c5c7c20 */ /* 0x000fe20008400000 */
[----:B----4-:R-:W-:Y:S02]  /*16630*/  FADD R64, R64, R83 ;  /* 0x0000005340407221 */ /* 0x010fe40000000000 */
[----:B------:R-:W-:Y:S01]  /*16640*/  FFMA R97, R28, UR74, -R97 ;  /* 0x0000004a1c617c23 */ /* 0x000fe20008000861 */
[C---:B------:R-:W-:Y:S01]  /*16650*/  FFMA R92, R29.reuse, UR74, R92 ;  /* 0x0000004a1d5c7c23 */ /* 0x040fe2000800005c */
[----:B------:R-:W0:Y:S01]  /*16660*/  LDCU.64 UR74, c[0x3][0x890] ;  /* 0x00c11200ff4a77ac */ /* 0x000e220008000a00 */
[----:B-1----:R-:W-:Y:S01]  /*16670*/  FADD R69, R78, R69 ;  /* 0x000000454e457221 */ /* 0x002fe20000000000 */
[----:B---3--:R-:W-:Y:S01]  /*16680*/  FMUL R83, R29, UR77 ;  /* 0x0000004d1d537c20 */ /* 0x008fe20008400000 */
[----:B------:R-:W-:-:S03]  /*16690*/  FMUL R78, R28, UR77 ;  /* 0x0000004d1c4e7c20 */ /* 0x000fc60008400000 */
[C---:B------:R-:W-:Y:S01]  /*166a0*/  FFMA R83, R28.reuse, UR76, -R83 ;  /* 0x0000004c1c537c23 */ /* 0x040fe20008000853 */
[----:B------:R-:W-:Y:S01]  /*166b0*/  FFMA R78, R29, UR76, R78 ;  /* 0x0000004c1d4e7c23 */ /* 0x000fe2000800004e */
[----:B------:R-:W1:Y:S01]  /*166c0*/  LDCU.64 UR76, c[0x3][0xf90] ;  /* 0x00c1f200ff4c77ac */ /* 0x000e620008000a00 */
[----:B------:R-:W-:Y:S01]  /*166d0*/  FADD R65, R65, R80 ;  /* 0x0000005041417221 */ /* 0x000fe20000000000 */
[----:B------:R-:W-:Y:S01]  /*166e0*/  P2R R26, PR, RZ, 0x40 ;  /* 0x00000040ff1a7803 */ /* 0x000fe20000000000 */
[C---:B0-----:R-:W-:Y:S01]  /*166f0*/  FMUL R93, R29.reuse, UR75 ;  /* 0x0000004b1d5d7c20 */ /* 0x041fe20008400000 */
[----:B------:R-:W-:Y:S02]  /*16700*/  FMUL R88, R28, UR75 ;  /* 0x0000004b1c587c20 */ /* 0x000fe40008400000 */
[----:B------:R1:W-:Y:S01]  /*16710*/  STS.64 [UR5+0x140], R64 ;  /* 0x00014040ff007988 */ /* 0x0003e20008000a05 */
[----:B--2---:R-:W-:Y:S01]  /*16720*/  FADD R74, R74, R27 ;  /* 0x0000001b4a4a7221 */ /* 0x004fe20000000000 */
[----:B------:R-:W-:Y:S01]  /*16730*/  IADD3 R27, PT, PT, R22, R7, RZ ;  /* 0x00000007161b7210 */ /* 0x000fe20007ffe0ff */
[C---:B------:R-:W-:Y:S01]  /*16740*/  FFMA R93, R28.reuse, UR74, -R93 ;  /* 0x0000004a1c5d7c23 */ /* 0x040fe2000800085d */
[----:B------:R-:W-:Y:S01]  /*16750*/  FFMA R88, R29, UR74, R88 ;  /* 0x0000004a1d587c23 */ /* 0x000fe20008000058 */
[----:B------:R-:W0:Y:S01]  /*16760*/  LDCU.64 UR74, c[0x3][0xa90] ;  /* 0x00c15200ff4a77ac */ /* 0x000e220008000a00 */
[----:B------:R-:W-:Y:S01]  /*16770*/  ISETP.GE.AND P6, PT, R27, UR4, PT ;  /* 0x000000041b007c0c */ /* 0x000fe2000bfc6270 */
[----:B-1----:R-:W-:Y:S01]  /*16780*/  FMUL R64, R28, UR77 ;  /* 0x0000004d1c407c20 */ /* 0x002fe20008400000 */
[----:B-----5:R-:W-:Y:S01]  /*16790*/  FADD R66, R66, R77 ;  /* 0x0000004d42427221 */ /* 0x020fe20000000000 */
[----:B------:R-:W-:Y:S01]  /*167a0*/  FADD R67, R67, R106 ;  /* 0x0000006a43437221 */ /* 0x000fe20000000000 */
[----:B------:R-:W-:Y:S01]  /*167b0*/  FADD R75, R75, R76 ;  /* 0x0000004c4b4b7221 */ /* 0x000fe20000000000 */
[----:B------:R-:W-:Y:S01]  /*167c0*/  FFMA R106, R29, UR76, R64 ;  /* 0x0000004c1d6a7c23 */ /* 0x000fe20008000040 */
[----:B------:R-:W-:Y:S01]  /*167d0*/  CS2R R76, SRZ ;  /* 0x00000000004c7805 */ /* 0x000fe2000001ff00 */
[----:B------:R-:W-:-:S06]  /*167e0*/  IMAD.WIDE R64, R27, 0x8, R110 ;  /* 0x000000081b407825 */ /* 0x000fcc00078e026e */
[----:B------:R-:W2:Y:S01]  /*167f0*/  @!P6 LDG.E.64 R76, desc[UR6][R64.64] ;  /* 0x00000006404ce981 */ /* 0x000ea2000c1e1b00 */
[----:B0-----:R-:W-:Y:S01]  /*16800*/  FMUL R87, R29, UR75 ;  /* 0x0000004b1d577c20 */ /* 0x001fe20008400000 */
[----:B------:R-:W-:-:S03]  /*16810*/  FMUL R84, R28, UR75 ;  /* 0x0000004b1c547c20 */ /* 0x000fc60008400000 */
[C---:B------:R-:W-:Y:S01]  /*16820*/  FFMA R87, R28.reuse, UR74, -R87 ;  /* 0x0000004a1c577c23 */ /* 0x040fe20008000857 */
[C---:B------:R-:W-:Y:S01]  /*16830*/  FFMA R84, R29.reuse, UR74, R84 ;  /* 0x0000004a1d547c23 */ /* 0x040fe20008000054 */
[----:B------:R-:W0:Y:S01]  /*16840*/  LDCU.64 UR74, c[0x3][0xc90] ;  /* 0x00c19200ff4a77ac */ /* 0x000e220008000a00 */
[----:B------:R-:W-:Y:S04]  /*16850*/  STS.64 [UR5+0x138], R72 ;  /* 0x00013848ff007988 */ /* 0x000fe80008000a05 */
[----:B------:R-:W1:Y:S01]  /*16860*/  LDS.64 R72, [UR5+0x68] ;  /* 0x00006805ff487984 */ /* 0x000e620008000a00 */
[----:B0-----:R-:W-:Y:S01]  /*16870*/  FMUL R85, R29, UR75 ;  /* 0x0000004b1d557c20 */ /* 0x001fe20008400000 */
[----:B------:R-:W-:-:S03]  /*16880*/  FMUL R80, R28, UR75 ;  /* 0x0000004b1c507c20 */ /* 0x000fc60008400000 */
[----:B------:R-:W-:Y:S01]  /*16890*/  FFMA R85, R28, UR74, -R85 ;  /* 0x0000004a1c557c23 */ /* 0x000fe20008000855 */
[----:B------:R-:W-:Y:S01]  /*168a0*/  FFMA R80, R29, UR74, R80 ;  /* 0x0000004a1d507c23 */ /* 0x000fe20008000050 */
[----:B------:R-:W0:Y:S01]  /*168b0*/  LDCU.64 UR74, c[0x3][0xe90] ;  /* 0x00c1d200ff4a77ac */ /* 0x000e220008000a00 */
[----:B------:R-:W-:Y:S01]  /*168c0*/  FADD R68, R81, R68 ;  /* 0x0000004451447221 */ /* 0x000fe20000000000 */
[----:B------:R-:W-:Y:S01]  /*168d0*/  FADD R31, R24, R31 ;  /* 0x0000001f181f7221 */ /* 0x000fe20000000000 */
[----:B------:R-:W-:-:S04]  /*168e0*/  FMUL R79, R29, UR77 ;  /* 0x0000004d1d4f7c20 */ /* 0x000fc80008400000 */
[----:B------:R-:W-:Y:S01]  /*168f0*/  STS.64 [UR5+0x58], R30 ;  /* 0x0000581eff007988 */ /* 0x000fe20008000a05 */
[C---:B------:R-:W-:Y:S01]  /*16900*/  FFMA R79, R28.reuse, UR76, -R79 ;  /* 0x0000004c1c4f7c23 */ /* 0x040fe2000800084f */
[----:B------:R-:W3:Y:S02]  /*16910*/  LDCU.64 UR76, c[0x3][0x1190] ;  /* 0x00c23200ff4c77ac */ /* 0x000ee40008000a00 */
[----:B------:R-:W4:Y:S01]  /*16920*/  LDS.64 R30, [UR5+0x78] ;  /* 0x00007805ff1e7984 */ /* 0x000f220008000a00 */
[----:B0-----:R-:W-:Y:S01]  /*16930*/  FMUL R81, R29, UR75 ;  /* 0x0000004b1d517c20 */ /* 0x001fe20008400000 */
[----:B------:R-:W-:-:S03]  /*16940*/  FMUL R108, R28, UR75 ;  /* 0x0000004b1c6c7c20 */ /* 0x000fc60008400000 */
[----:B------:R-:W-:Y:S01]  /*16950*/  FFMA R81, R28, UR74, -R81 ;  /* 0x0000004a1c517c23 */ /* 0x000fe20008000851 */
[----:B------:R-:W-:Y:S01]  /*16960*/  FFMA R24, R29, UR74, R108 ;  /* 0x0000004a1d187c23 */ /* 0x000fe2000800006c */
[----:B------:R-:W0:Y:S01]  /*16970*/  LDCU.64 UR74, c[0x3][0x1090] ;  /* 0x00c21200ff4a77ac */ /* 0x000e220008000a00 */
[----:B------:R-:W-:Y:S04]  /*16980*/  STS.64 [UR5+0x148], R68 ;  /* 0x00014844ff007988 */ /* 0x000fe80008000a05 */
[----:B------:R-:W5:Y:S01]  /*16990*/  LDS.64 R68, [UR5+0x80] ;  /* 0x00008005ff447984 */ /* 0x000f620008000a00 */
[----:B-1----:R-:W-:Y:S01]  /*169a0*/  FADD R72, R33, R72 ;  /* 0x0000004821487221 */ /* 0x002fe20000000000 */
[----:B------:R-:W-:Y:S01]  /*169b0*/  FADD R73, R96, R73 ;  /* 0x0000004960497221 */ /* 0x000fe20000000000 */
[----:B---3--:R-:W-:Y:S01]  /*169c0*/  FMUL R107, R29, UR77 ;  /* 0x0000004d1d6b7c20 */ /* 0x008fe20008400000 */
[----:B------:R-:W-:Y:S01]  /*169d0*/  STS.64 [UR5+0x50], R70 ;  /* 0x00005046ff007988 */ /* 0x000fe20008000a05 */
[----:B------:R-:W-:-:S03]  /*169e0*/  FMUL R96, R28, UR77 ;  /* 0x0000004d1c607c20 */ /* 0x000fc60008400000 */
[----:B------:R-:W1:Y:S01]  /*169f0*/  LDS.64 R70, [UR5+0x88] ;  /* 0x00008805ff467984 */ /* 0x000e620008000a00 */
[----:B0-----:R-:W-:Y:S01]  /*16a00*/  FMUL R33, R29, UR75 ;  /* 0x0000004b1d217c20 */ /* 0x001fe20008400000 */
[----:B------:R-:W-:-:S03]  /*16a10*/  FMUL R22, R28, UR75 ;  /* 0x0000004b1c167c20 */ /* 0x000fc60008400000 */
[C---:B------:R-:W-:Y:S01]  /*16a20*/  FFMA R33, R28.reuse, UR74, -R33 ;  /* 0x0000004a1c217c23 */ /* 0x040fe20008000821 */
[C---:B------:R-:W-:Y:S01]  /*16a30*/  FFMA R22, R29.reuse, UR74, R22 ;  /* 0x0000004a1d167c23 */ /* 0x040fe20008000016 */
[----:B------:R-:W0:Y:S01]  /*16a40*/  LDCU.64 UR74, c[0x3][0x1290] ;  /* 0x00c25200ff4a77ac */ /* 0x000e220008000a00 */
[----:B------:R-:W-:Y:S01]  /*16a50*/  FFMA R107, R28, UR76, -R107 ;  /* 0x0000004c1c6b7c23 */ /* 0x000fe2000800086b */
[----:B------:R-:W-:Y:S01]  /*16a60*/  FFMA R96, R29, UR76, R96 ;  /* 0x0000004c1d607c23 */ /* 0x000fe20008000060 */
[----:B------:R-:W3:Y:S01]  /*16a70*/  LDCU.64 UR76, c[0x3][0x1390] ;  /* 0x00c27200ff4c77ac */ /* 0x000ee20008000a00 */
[----:B------:R3:W-:Y:S01]  /*16a80*/  STS.64 [UR5+0x60], R66 ;  /* 0x00006042ff007988 */ /* 0x0007e20008000a05 */
[----:B----4-:R-:W-:-:S03]  /*16a90*/  FADD R31, R94, R31 ;  /* 0x0000001f5e1f7221 */ /* 0x010fc60000000000 */
[----:B------:R-:W-:Y:S04]  /*16aa0*/  STS.64 [UR5+0x68], R72 ;  /* 0x00006848ff007988 */ /* 0x000fe80008000a05 */
[----:B------:R-:W4:Y:S01]  /*16ab0*/  LDS.64 R72, [UR5+0x98] ;  /* 0x00009805ff487984 */ /* 0x000f220008000a00 */
[----:B0-----:R-:W-:Y:S01]  /*16ac0*/  FMUL R111, R29, UR75 ;  /* 0x0000004b1d6f7c20 */ /* 0x001fe20008400000 */
[----:B------:R-:W-:-:S03]  /*16ad0*/  FMUL R108, R28, UR75 ;  /* 0x0000004b1c6c7c20 */ /* 0x000fc60008400000 */
[C---:B------:R-:W-:Y:S01]  /*16ae0*/  FFMA R111, R28.reuse, UR74, -R111 ;  /* 0x0000004a1c6f7c23 */ /* 0x040fe2000800086f */
[C---:B------:R-:W-:Y:S01]  /*16af0*/  FFMA R94, R29.reuse, UR74, R108 ;  /* 0x0000004a1d5e7c23 */ /* 0x040fe2000800006c */
[----:B---3--:R-:W-:Y:S01]  /*16b00*/  FMUL R67, R29, UR77 ;  /* 0x0000004d1d437c20 */ /* 0x008fe20008400000 */
[----:B------:R-:W-:Y:S01]  /*16b10*/  FMUL R66, R28, UR77 ;  /* 0x0000004d1c427c20 */ /* 0x000fe20008400000 */
[----:B------:R-:W0:Y:S01]  /*16b20*/  LDCU.64 UR74, c[0x3][0x1490] ;  /* 0x00c29200ff4a77ac */ /* 0x000e220008000a00 */
[----:B-----5:R-:W-:Y:S01]  /*16b30*/  FADD R68, R68, R97 ;  /* 0x0000006144447221 */ /* 0x020fe20000000000 */
[----:B------:R-:W-:Y:S01]  /*16b40*/  FADD R69, R69, R92 ;  /* 0x0000005c45457221 */ /* 0x000fe20000000000 */
[----:B------:R-:W-:Y:S01]  /*16b50*/  FFMA R97, R28, UR76, -R67 ;  /* 0x0000004c1c617c23 */ /* 0x000fe20008000843 */
[----:B------:R-:W-:Y:S01]  /*16b60*/  FFMA R92, R29, UR76, R66 ;  /* 0x0000004c1d5c7c23 */ /* 0x000fe20008000042 */
[----:B-1----:R-:W-:Y:S01]  /*16b70*/  FADD R70, R95, R70 ;  /* 0x000000465f467221 */ /* 0x002fe20000000000 */
[----:B------:R-:W1:Y:S01]  /*16b80*/  LDS.64 R66, [UR5+0x90] ;  /* 0x00009005ff427984 */ /* 0x000e620008000a00 */
[----:B------:R-:W-:Y:S01]  /*16b90*/  FADD R71, R90, R71 ;  /* 0x000000475a477221 */ /* 0x000fe20000000000 */
[----:B------:R-:W3:Y:S02]  /*16ba0*/  LDCU.64 UR76, c[0x3][0x1590] ;  /* 0x00c2b200ff4c77ac */ /* 0x000ee40008000a00 */
[----:B------:R-:W-:Y:S04]  /*16bb0*/  STS.64 [UR5+0x70], R74 ;  /* 0x0000704aff007988 */ /* 0x000fe80008000a05 */
[----:B------:R-:W5:Y:S01]  /*16bc0*/  LDS.64 R74, [UR5+0xa0] ;  /* 0x0000a005ff4a7984 */ /* 0x000f620008000a00 */
[----:B0-----:R-:W-:Y:S01]  /*16bd0*/  FMUL R95, R29, UR75 ;  /* 0x0000004b1d5f7c20 */ /* 0x001fe20008400000 */
[----:B------:R-:W-:-:S03]  /*16be0*/  FMUL R90, R28, UR75 ;  /* 0x0000004b1c5a7c20 */ /* 0x000fc60008400000 */
[C---:B------:R-:W-:Y:S01]  /*16bf0*/  FFMA R95, R28.reuse, UR74, -R95 ;  /* 0x0000004a1c5f7c23 */ /* 0x040fe2000800085f */
[----:B------:R-:W-:Y:S01]  /*16c00*/  FFMA R90, R29, UR74, R90 ;  /* 0x0000004a1d5a7c23 */ /* 0x000fe2000800005a */
[----:B------:R-:W0:Y:S01]  /*16c10*/  LDCU.64 UR74, c[0x3][0x1690] ;  /* 0x00c2d200ff4a77ac */ /* 0x000e220008000a00 */
[----:B------:R-:W-:Y:S01]  /*16c20*/  FADD R30, R109, R30 ;  /* 0x0000001e6d1e7221 */ /* 0x000fe20000000000 */
[----:B---3--:R-:W-:Y:S01]  /*16c30*/  FMUL R109, R29, UR77 ;  /* 0x0000004d1d6d7c20 */ /* 0x008fe20008400000 */
[----:B------:R-:W-:-:S03]  /*16c40*/  FMUL R108, R28, UR77 ;  /* 0x0000004d1c6c7c20 */ /* 0x000fc60008400000 */
[----:B------:R0:W-:Y:S01]  /*16c50*/  STS.64 [UR5+0x78], R30 ;  /* 0x0000781eff007988 */ /* 0x0001e20008000a05 */
[----:B----4-:R-:W-:Y:S01]  /*16c60*/  FADD R72, R91, R72 ;  /* 0x000000485b487221 */ /* 0x010fe20000000000 */
[----:B------:R-:W-:Y:S01]  /*16c70*/  FADD R73, R86, R73 ;  /* 0x0000004956497221 */ /* 0x000fe20000000000 */
[----:B0-----:R-:W-:Y:S01]  /*16c80*/  FMUL R31, R29, UR75 ;  /* 0x0000004b1d1f7c20 */ /* 0x001fe20008400000 */
[----:B------:R-:W-:Y:S01]  /*16c90*/  FMUL R30, R28, UR75 ;  /* 0x0000004b1c1e7c20 */ /* 0x000fe20008400000 */
[----:B-1----:R-:W-:Y:S01]  /*16ca0*/  FADD R66, R66, R93 ;  /* 0x0000005d42427221 */ /* 0x002fe20000000000 */
[----:B------:R-:W-:Y:S01]  /*16cb0*/  FADD R67, R67, R88 ;  /* 0x0000005843437221 */ /* 0x000fe20000000000 */
[C---:B------:R-:W-:Y:S01]  /*16cc0*/  FFMA R93, R28.reuse, UR76, -R109 ;  /* 0x0000004c1c5d7c23 */ /* 0x040fe2000800086d */
[C---:B------:R-:W-:Y:S01]  /*16cd0*/  FFMA R88, R29.reuse, UR76, R108 ;  /* 0x0000004c1d587c23 */ /* 0x040fe2000800006c */
[----:B------:R-:W-:Y:S01]  /*16ce0*/  FFMA R91, R28, UR74, -R31 ;  /* 0x0000004a1c5b7c23 */ /* 0x000fe2000800081f */
[----:B------:R-:W-:Y:S01]  /*16cf0*/  FFMA R86, R29, UR74, R30 ;  /* 0x0000004a1d567c23 */ /* 0x000fe2000800001e */
[----:B------:R-:W0:Y:S01]  /*16d00*/  LDCU.64 UR76, c[0x3][0x1790] ;  /* 0x00c2f200ff4c77ac */ /* 0x000e220008000a00 */
[----:B------:R-:W1:Y:S04]  /*16d10*/  LDS.64 R30, [UR5+0xa8] ;  /* 0x0000a805ff1e7984 */ /* 0x000e680008000a00 */
[----:B------:R-:W-:Y:S01]  /*16d20*/  STS.64 [UR5+0x80], R68 ;  /* 0x00008044ff007988 */ /* 0x000fe20008000a05 */
[----:B-----5:R-:W-:Y:S01]  /*16d30*/  FADD R74, R74, R87 ;  /* 0x000000574a4a7221 */ /* 0x020fe20000000000 */
[----:B------:R-:W-:Y:S01]  /*16d40*/  FADD R75, R75, R84 ;  /* 0x000000544b4b7221 */ /* 0x000fe20000000000 */
[----:B------:R-:W3:Y:S01]  /*16d50*/  LDCU.64 UR74, c[0x3][0x1890] ;  /* 0x00c31200ff4a77ac */ /* 0x000ee20008000a00 */
[----:B------:R-:W4:Y:S04]  /*16d60*/  LDS.64 R68, [UR5+0xb0] ;  /* 0x0000b005ff447984 */ /* 0x000f280008000a00 */
[----:B------:R-:W-:Y:S04]  /*16d70*/  STS.64 [UR5+0x88], R70 ;  /* 0x00008846ff007988 */ /* 0x000fe80008000a05 */
[----:B------:R-:W5:Y:S01]  /*16d80*/  LDS.64 R70, [UR5+0xb8] ;  /* 0x0000b805ff467984 */ /* 0x000f620008000a00 */
[----:B0-----:R-:W-:Y:S01]  /*16d90*/  FMUL R87, R29, UR77 ;  /* 0x0000004d1d577c20 */ /* 0x001fe20008400000 */
[----:B------:R-:W-:-:S03]  /*16da0*/  FMUL R84, R28, UR77 ;  /* 0x0000004d1c547c20 */ /* 0x000fc60008400000 */
[C---:B------:R-:W-:Y:S01]  /*16db0*/  FFMA R87, R28.reuse, UR76, -R87 ;  /* 0x0000004c1c577c23 */ /* 0x040fe20008000857 */
[C---:B------:R-:W-:Y:S01]  /*16dc0*/  FFMA R84, R29.reuse, UR76, R84 ;  /* 0x0000004c1d547c23 */ /* 0x040fe20008000054 */
[----:B------:R-:W0:Y:S01]  /*16dd0*/  LDCU.64 UR76, c[0x3][0x1990] ;  /* 0x00c33200ff4c77ac */ /* 0x000e220008000a00 */
[----:B---3--:R-:W-:Y:S01]  /*16de0*/  FMUL R109, R29, UR75 ;  /* 0x0000004b1d6d7c20 */ /* 0x008fe20008400000 */
[----:B------:R-:W-:Y:S01]  /*16df0*/  FMUL R108, R28, UR75 ;  /* 0x0000004b1c6c7c20 */ /* 0x000fe20008400000 */
[----:B------:R0:W-:Y:S04]  /*16e00*/  STS.64 [UR5+0x90], R66 ;  /* 0x00009042ff007988 */ /* 0x0001e80008000a05 */
[----:B------:R-:W-:Y:S01]  /*16e10*/  STS.64 [UR5+0x98], R72 ;  /* 0x00009848ff007988 */ /* 0x000fe20008000a05 */
[----:B-1----:R-:W-:Y:S01]  /*16e20*/  FADD R30, R89, R30 ;  /* 0x0000001e591e7221 */ /* 0x002fe20000000000 */
[----:B------:R-:W-:Y:S01]  /*16e30*/  FADD R31, R82, R31 ;  /* 0x0000001f521f7221 */ /* 0x000fe20000000000 */
[C---:B------:R-:W-:Y:S01]  /*16e40*/  FFMA R89, R28.reuse, UR74, -R109 ;  /* 0x0000004a1c597c23 */ /* 0x040fe2000800086d */
[C---:B------:R-:W-:Y:S01]  /*16e50*/  FFMA R82, R29.reuse, UR74, R108 ;  /* 0x0000004a1d527c23 */ /* 0x040fe2000800006c */
[----:B0-----:R-:W-:Y:S01]  /*16e60*/  FMUL R67, R29, UR77 ;  /* 0x0000004d1d437c20 */ /* 0x001fe20008400000 */
[----:B------:R-:W-:Y:S01]  /*16e70*/  FMUL R66, R28, UR77 ;  /* 0x0000004d1c427c20 */ /* 0x000fe20008400000 */
[----:B------:R-:W0:Y:S01]  /*16e80*/  LDCU.64 UR74, c[0x3][0x1a90] ;  /* 0x00c35200ff4a77ac */ /* 0x000e220008000a00 */
[----:B------:R-:W-:Y:S01]  /*16e90*/  STS.64 [UR5+0xa0], R74 ;  /* 0x0000a04aff007988 */ /* 0x000fe20008000a05 */
[----:B----4-:R-:W-:Y:S01]  /*16ea0*/  FADD R68, R68, R85 ;  /* 0x0000005544447221 */ /* 0x010fe20000000000 */
[----:B------:R-:W-:Y:S01]  /*16eb0*/  FADD R69, R69, R80 ;  /* 0x0000005045457221 */ /* 0x000fe20000000000 */
[----:B------:R-:W-:Y:S01]  /*16ec0*/  FFMA R85, R28, UR76, -R67 ;  /* 0x0000004c1c557c23 */ /* 0x000fe20008000843 */
[----:B------:R-:W-:Y:S01]  /*16ed0*/  FFMA R80, R29, UR76, R66 ;  /* 0x0000004c1d507c23 */ /* 0x000fe20008000042 */
[----:B------:R-:W1:Y:S01]  /*16ee0*/  LDS.64 R72, [UR5+0xc8] ;  /* 0x0000c805ff487984 */ /* 0x000e620008000a00 */
[----:B------:R-:W3:Y:S03]  /*16ef0*/  LDCU.64 UR76, c[0x3][0x1b90] ;  /* 0x00c37200ff4c77ac */ /* 0x000ee60008000a00 */
[----:B------:R-:W4:Y:S04]  /*16f00*/  LDS.64 R66, [UR5+0xc0] ;  /* 0x0000c005ff427984 */ /* 0x000f280008000a00 */
[----:B------:R-:W4:Y:S01]  /*16f10*/  LDS.64 R74, [UR5+0xd0] ;  /* 0x0000d005ff4a7984 */ /* 0x000f220008000a00 */
[----:B-----5:R-:W-:Y:S01]  /*16f20*/  FADD R70, R83, R70 ;  /* 0x0000004653467221 */ /* 0x020fe20000000000 */
[----:B------:R-:W-:Y:S01]  /*16f30*/  FADD R71, R78, R71 ;  /* 0x000000474e477221 */ /* 0x000fe20000000000 */
[----:B0-----:R-:W-:Y:S01]  /*16f40*/  FMUL R83, R29, UR75 ;  /* 0x0000004b1d537c20 */ /* 0x001fe20008400000 */
[----:B------:R-:W-:-:S03]  /*16f50*/  FMUL R78, R28, UR75 ;  /* 0x0000004b1c4e7c20 */ /* 0x000fc60008400000 */
[C---:B------:R-:W-:Y:S01]  /*16f60*/  FFMA R83, R28.reuse, UR74, -R83 ;  /* 0x0000004a1c537c23 */ /* 0x040fe20008000853 */
[C---:B------:R-:W-:Y:S01]  /*16f70*/  FFMA R78, R29.reuse, UR74, R78 ;  /* 0x0000004a1d4e7c23 */ /* 0x040fe2000800004e */
[----:B------:R-:W0:Y:S01]  /*16f80*/  LDCU.64 UR74, c[0x3][0x1c90] ;  /* 0x00c39200ff4a77ac */ /* 0x000e220008000a00 */
[----:B------:R0:W-:Y:S01]  /*16f90*/  STS.64 [UR5+0xa8], R30 ;  /* 0x0000a81eff007988 */ /* 0x0001e20008000a05 */
[C---:B---3--:R-:W-:Y:S01]  /*16fa0*/  FMUL R109, R29.reuse, UR77 ;  /* 0x0000004d1d6d7c20 */ /* 0x048fe20008400000 */
[C---:B------:R-:W-:Y:S01]  /*16fb0*/  FMUL R108, R28.reuse, UR77 ;  /* 0x0000004d1c6c7c20 */ /* 0x040fe20008400000 */
[----:B0-----:R-:W-:Y:S01]  /*16fc0*/  FMUL R31, R29, UR75 ;  /* 0x0000004b1d1f7c20 */ /* 0x001fe20008400000 */
[C---:B------:R-:W-:Y:S01]  /*16fd0*/  FMUL R30, R28.reuse, UR75 ;  /* 0x0000004b1c1e7c20 */ /* 0x040fe20008400000 */
[----:B-1----:R-:W-:Y:S02]  /*16fe0*/  FADD R72, R79, R72 ;  /* 0x000000484f487221 */ /* 0x002fe40000000000 */
[----:B------:R-:W-:Y:S01]  /*16ff0*/  FFMA R79, R28, UR74, -R31 ;  /* 0x0000004a1c4f7c23 */ /* 0x000fe2000800081f */
[----:B----4-:R-:W-:Y:S01]  /*17000*/  FADD R66, R66, R81 ;  /* 0x0000005142427221 */ /* 0x010fe20000000000 */
[----:B------:R-:W-:Y:S01]  /*17010*/  FADD R67, R67, R24 ;  /* 0x0000001843437221 */ /* 0x000fe20000000000 */
[----:B------:R-:W-:Y:S01]  /*17020*/  FFMA R81, R28, UR76, -R109 ;  /* 0x0000004c1c517c23 */ /* 0x000fe2000800086d */
[----:B------:R-:W-:Y:S01]  /*17030*/  FFMA R24, R29, UR76, R108 ;  /* 0x0000004c1d187c23 */ /* 0x000fe2000800006c */
[----:B------:R-:W-:Y:S01]  /*17040*/  FADD R75, R75, R22 ;  /* 0x000000164b4b7221 */ /* 0x000fe20000000000 */
[C---:B------:R-:W-:Y:S01]  /*17050*/  FFMA R22, R29.reuse, UR74, R30 ;  /* 0x0000004a1d167c23 */ /* 0x040fe2000800001e */
[----:B------:R-:W0:Y:S01]  /*17060*/  LDCU.64 UR76, c[0x3][0x1d90] ;  /* 0x00c3b200ff4c77ac */ /* 0x000e220008000a00 */
[----:B------:R-:W1:Y:S01]  /*17070*/  LDS.64 R30, [UR5+0xd8] ;  /* 0x0000d805ff1e7984 */ /* 0x000e620008000a00 */
[----:B------:R-:W-:Y:S01]  /*17080*/  FADD R74, R74, R33 ;  /* 0x000000214a4a7221 */ /* 0x000fe20000000000 */
[----:B------:R-:W3:Y:S02]  /*17090*/  LDCU.64 UR74, c[0x3][0x1e90] ;  /* 0x00c3d200ff4a77ac */ /* 0x000ee40008000a00 */
[----:B------:R-:W-:Y:S04]  /*170a0*/  STS.64 [UR5+0xb8], R70 ;  /* 0x0000b846ff007988 */ /* 0x000fe80008000a05 */
[----:B------:R-:W-:Y:S04]  /*170b0*/  STS.64 [UR5+0xb0], R68 ;  /* 0x0000b044ff007988 */ /* 0x000fe80008000a05 */
[----:B------:R-:W4:Y:S04]  /*170c0*/  LDS.64 R70, [UR5+0xe8] ;  /* 0x0000e805ff467984 */ /* 0x000f280008000a00 */
[----:B------:R-:W5:Y:S01]  /*170d0*/  LDS.64 R68, [UR5+0xe0] ;  /* 0x0000e005ff447984 */ /* 0x000f620008000a00 */
[----:B0-----:R-:W-:Y:S01]  /*170e0*/  FMUL R33, R29, UR77 ;  /* 0x0000004d1d217c20 */ /* 0x001fe20008400000 */
[----:B------:R-:W-:-:S03]  /*170f0*/  FMUL R108, R28, UR77 ;  /* 0x0000004d1c6c7c20 */ /* 0x000fc60008400000 */
[----:B------:R-:W-:Y:S01]  /*17100*/  FFMA R33, R28, UR76, -R33 ;  /* 0x0000004c1c217c23 */ /* 0x000fe20008000821 */
[C---:B------:R-:W-:Y:S01]  /*17110*/  FFMA R108, R29.reuse, UR76, R108 ;  /* 0x0000004c1d6c7c23 */ /* 0x040fe2000800006c */
[----:B------:R-:W0:Y:S01]  /*17120*/  LDCU.64 UR76, c[0x3][0x1f90] ;  /* 0x00c3f200ff4c77ac */ /* 0x000e220008000a00 */
[----:B------:R-:W-:Y:S01]  /*17130*/  FADD R73, R106, R73 ;  /* 0x000000496a497221 */ /* 0x000fe20000000000 */
[----:B---3--:R-:W-:Y:S01]  /*17140*/  FMUL R109, R29, UR75 ;  /* 0x0000004b1d6d7c20 */ /* 0x008fe20008400000 */
[----:B------:R-:W-:-:S03]  /*17150*/  FMUL R106, R28, UR75 ;  /* 0x0000004b1c6a7c20 */ /* 0x000fc60008400000 */
[----:B------:R-:W-:Y:S01]  /*17160*/  FFMA R109, R28, UR74, -R109 ;  /* 0x0000004a1c6d7c23 */ /* 0x000fe2000800086d */
[----:B------:R-:W-:Y:S01]  /*17170*/  FFMA R106, R29, UR74, R106 ;  /* 0x0000004a1d6a7c23 */ /* 0x000fe2000800006a */
[----:B------:R-:W2:Y:S01]  /*17180*/  LDCU.64 UR74, c[0x3][0x98] ;  /* 0x00c01300ff4a77ac */ /* 0x000ea20008000a00 */
[----:B------:R-:W-:Y:S04]  /*17190*/  STS.64 [UR5+0xc0], R66 ;  /* 0x0000c042ff007988 */ /* 0x000fe80008000a05 */
[----:B------:R-:W-:Y:S01]  /*171a0*/  LDS.64 R66, [UR5+0xf8] ;  /* 0x0000f805ff427984 */ /* 0x000fe20008000a00 */
[----:B-1----:R-:W-:Y:S01]  /*171b0*/  FADD R30, R107, R30 ;  /* 0x0000001e6b1e7221 */ /* 0x002fe20000000000 */
[----:B------:R-:W-:Y:S01]  /*171c0*/  FADD R31, R96, R31 ;  /* 0x0000001f601f7221 */ /* 0x000fe20000000000 */
[----:B0-----:R-:W-:Y:S01]  /*171d0*/  FMUL R107, R29, UR77 ;  /* 0x0000004d1d6b7c20 */ /* 0x001fe20008400000 */
[----:B------:R-:W-:-:S03]  /*171e0*/  FMUL R96, R28, UR77 ;  /* 0x0000004d1c607c20 */ /* 0x000fc60008400000 */
[----:B------:R-:W-:Y:S01]  /*171f0*/  FFMA R107, R28, UR76, -R107 ;  /* 0x0000004c1c6b7c23 */ /* 0x000fe2000800086b */
[----:B------:R-:W-:Y:S01]  /*17200*/  FFMA R96, R29, UR76, R96 ;  /* 0x0000004c1d607c23 */ /* 0x000fe20008000060 */
[----:B------:R-:W0:Y:S01]  /*17210*/  LDCU.64 UR76, c[0x3][0x198] ;  /* 0x00c03300ff4c77ac */ /* 0x000e220008000a00 */
[----:B------:R-:W1:Y:S04]  /*17220*/  LDS.64 R28, [UR5+0xf0] ;  /* 0x0000f005ff1c7984 */ /* 0x000e680008000a00 */
[----:B------:R2:W-:Y:S01]  /*17230*/  STS.64 [UR5+0xd0], R74 ;  /* 0x0000d04aff007988 */ /* 0x0005e20008000a05 */
[----:B----4-:R-:W-:Y:S01]  /*17240*/  FADD R70, R97, R70 ;  /* 0x0000004661467221 */ /* 0x010fe20000000000 */
[----:B------:R-:W-:Y:S01]  /*17250*/  FADD R71, R92, R71 ;  /* 0x000000475c477221 */ /* 0x000fe20000000000 */
[----:B-----5:R-:W-:Y:S01]  /*17260*/  FADD R69, R69, R94 ;  /* 0x0000005e45457221 */ /* 0x020fe20000000000 */
[C---:B--2---:R-:W-:Y:S01]  /*17270*/  FMUL R75, R77.reuse, UR75 ;  /* 0x0000004b4d4b7c20 */ /* 0x044fe20008400000 */
[----:B------:R-:W-:Y:S01]  /*17280*/  FMUL R74, R76, UR75 ;  /* 0x0000004b4c4a7c20 */ /* 0x000fe20008400000 */
[----:B0-----:R-:W-:-:S02]  /*17290*/  FMUL R97, R77, UR77 ;  /* 0x0000004d4d617c20 */ /* 0x001fc40008400000 */
[C---:B------:R-:W-:Y:S01]  /*172a0*/  FFMA R75, R76.reuse, UR74, -R75 ;  /* 0x0000004a4c4b7c23 */ /* 0x040fe2000800084b */
[C---:B------:R-:W-:Y:S01]  /*172b0*/  FFMA R74, R77.reuse, UR74, R74 ;  /* 0x0000004a4d4a7c23 */ /* 0x040fe2000800004a */
[C---:B------:R-:W-:Y:S01]  /*172c0*/  FMUL R94, R76.reuse, UR77 ;  /* 0x0000004d4c5e7c20 */ /* 0x040fe20008400000 */
[----:B------:R-:W0:Y:S01]  /*172d0*/  LDCU.64 UR74, c[0x3][0x298] ;  /* 0x00c05300ff4a77ac */ /* 0x000e220008000a00 */
[----:B------:R-:W-:Y:S01]  /*172e0*/  STS.64 [UR5+0xd8], R30 ;  /* 0x0000d81eff007988 */ /* 0x000fe20008000a05 */
[C---:B------:R-:W-:Y:S01]  /*172f0*/  FFMA R97, R76.reuse, UR76, -R97 ;  /* 0x0000004c4c617c23 */ /* 0x040fe20008000861 */
[----:B------:R-:W-:Y:S01]  /*17300*/  FFMA R94, R77, UR76, R94 ;  /* 0x0000004c4d5e7c23 */ /* 0x000fe2000800005e */
[----:B------:R-:W2:Y:S01]  /*17310*/  LDCU.64 UR76, c[0x3][0x398] ;  /* 0x00c07300ff4c77ac */ /* 0x000ea20008000a00 */
[----:B------:R-:W-:Y:S04]  /*17320*/  STS.64 [UR5+0xe8], R70 ;  /* 0x0000e846ff007988 */ /* 0x000fe80008000a05 */
[----:B------:R-:W3:Y:S04]  /*17330*/  LDS.64 R30, [UR5+0x100] ;  /* 0x00010005ff1e7984 */ /* 0x000ee80008000a00 */
[----:B------:R-:W4:Y:S04]  /*17340*/  LDS.64 R70, [UR5+0x108] ;  /* 0x00010805ff467984 */ /* 0x000f280008000a00 */
[----:B------:R5:W-:Y:S01]  /*17350*/  STS.64 [UR5+0xc8], R72 ;  /* 0x0000c848ff007988 */ /* 0x000be20008000a05 */
[----:B0-----:R-:W-:Y:S01]  /*17360*/  FMUL R92, R76, UR75 ;  /* 0x0000004b4c5c7c20 */ /* 0x001fe20008400000 */
[----:B------:R-:W-:Y:S01]  /*17370*/  FADD R68, R68, R111 ;  /* 0x0000006f44447221 */ /* 0x000fe20000000000 */
[----:B-1----:R-:W-:Y:S01]  /*17380*/  FADD R28, R28, R95 ;  /* 0x0000005f1c1c7221 */ /* 0x002fe20000000000 */
[----:B------:R-:W-:Y:S01]  /*17390*/  FADD R29, R29, R90 ;  /* 0x0000005a1d1d7221 */ /* 0x000fe20000000000 */
[----:B------:R-:W-:Y:S01]  /*173a0*/  FADD R66, R93, R66 ;  /* 0x000000425d427221 */ /* 0x000fe20000000000 */
[C---:B------:R-:W-:Y:S01]  /*173b0*/  FFMA R92, R77.reuse, UR74, R92 ;  /* 0x0000004a4d5c7c23 */ /* 0x040fe2000800005c */
[C---:B-----5:R-:W-:Y:S01]  /*173c0*/  FMUL R73, R77.reuse, UR75 ;  /* 0x0000004b4d497c20 */ /* 0x060fe20008400000 */
[----:B--2---:R-:W-:Y:S01]  /*173d0*/  FMUL R93, R77, UR77 ;  /* 0x0000004d4d5d7c20 */ /* 0x004fe20008400000 */
[----:B------:R-:W-:-:S02]  /*173e0*/  FMUL R90, R76, UR77 ;  /* 0x0000004d4c5a7c20 */ /* 0x000fc40008400000 */
[C---:B------:R-:W-:Y:S01]  /*173f0*/  FFMA R95, R76.reuse, UR74, -R73 ;  /* 0x0000004a4c5f7c23 */ /* 0x040fe20008000849 */
[----:B------:R-:W0:Y:S01]  /*17400*/  LDCU.64 UR74, c[0x3][0x498] ;  /* 0x00c09300ff4a77ac */ /* 0x000e220008000a00 */
[----:B------:R-:W-:Y:S01]  /*17410*/  STS.64 [UR5+0xe0], R68 ;  /* 0x0000e044ff007988 */ /* 0x000fe20008000a05 */
[----:B------:R-:W-:Y:S01]  /*17420*/  FFMA R93, R76, UR76, -R93 ;  /* 0x0000004c4c5d7c23 */ /* 0x000fe2000800085d */
[----:B------:R-:W-:Y:S01]  /*17430*/  FFMA R90, R77, UR76, R90 ;  /* 0x0000004c4d5a7c23 */ /* 0x000fe2000800005a */
[----:B------:R-:W1:Y:S01]  /*17440*/  LDCU.64 UR76, c[0x3][0x598] ;  /* 0x00c0b300ff4c77ac */ /* 0x000e620008000a00 */
[----:B------:R-:W2:Y:S04]  /*17450*/  LDS.64 R68, [UR5+0x110] ;  /* 0x00011005ff447984 */ /* 0x000ea80008000a00 */
[----:B------:R-:W5:Y:S01]  /*17460*/  LDS.64 R72, [UR5+0x118] ;  /* 0x00011805ff487984 */ /* 0x000f620008000a00 */
[----:B------:R-:W-:-:S03]  /*17470*/  FADD R67, R88, R67 ;  /* 0x0000004358437221 */ /* 0x000fc60000000000 */
[----:B------:R1:W-:Y:S01]  /*17480*/  STS.64 [UR5+0xf0], R28 ;  /* 0x0000f01cff007988 */ /* 0x0003e20008000a05 */
[----:B0-----:R-:W-:Y:S01]  /*17490*/  FMUL R111, R77, UR75 ;  /* 0x0000004b4d6f7c20 */ /* 0x001fe20008400000 */
[----:B------:R-:W-:Y:S01]  /*174a0*/  FMUL R88, R76, UR75 ;  /* 0x0000004b4c587c20 */ /* 0x000fe20008400000 */
[----:B---3--:R-:W-:Y:S01]  /*174b0*/  FADD R30, R30, R91 ;  /* 0x0000005b1e1e7221 */ /* 0x008fe20000000000 */
[----:B------:R-:W-:Y:S01]  /*174c0*/  FADD R31, R31, R86 ;  /* 0x000000561f1f7221 */ /* 0x000fe20000000000 */
[----:B----4-:R-:W-:Y:S01]  /*174d0*/  FADD R70, R87, R70 ;  /* 0x0000004657467221 */ /* 0x010fe20000000000 */
[----:B------:R-:W-:Y:S01]  /*174e0*/  FADD R71, R84, R71 ;  /* 0x0000004754477221 */ /* 0x000fe20000000000 */
[C---:B------:R-:W-:Y:S01]  /*174f0*/  FFMA R91, R76.reuse, UR74, -R111 ;  /* 0x0000004a4c5b7c23 */ /* 0x040fe2000800086f */
[C---:B------:R-:W-:Y:S01]  /*17500*/  FFMA R86, R77.reuse, UR74, R88 ;  /* 0x0000004a4d567c23 */ /* 0x040fe20008000058 */
[C---:B-1----:R-:W-:Y:S01]  /*17510*/  FMUL R87, R77.reuse, UR77 ;  /* 0x0000004d4d577c20 */ /* 0x042fe20008400000 */
[C---:B------:R-:W-:Y:S01]  /*17520*/  FMUL R28, R76.reuse, UR77 ;  /* 0x0000004d4c1c7c20 */ /* 0x040fe20008400000 */
[----:B------:R-:W0:Y:S01]  /*17530*/  LDCU.64 UR74, c[0x3][0x698] ;  /* 0x00c0d300ff4a77ac */ /* 0x000e220008000a00 */
[----:B------:R-:W-:Y:S01]  /*17540*/  STS.64 [UR5+0x108], R70 ;  /* 0x00010846ff007988 */ /* 0x000fe20008000a05 */
[C---:B------:R-:W-:Y:S01]  /*17550*/  FFMA R87, R76.reuse, UR76, -R87 ;  /* 0x0000004c4c577c23 */ /* 0x040fe20008000857 */
[C---:B------:R-:W-:Y:S01]  /*17560*/  FFMA R28, R77.reuse, UR76, R28 ;  /* 0x0000004c4d1c7c23 */ /* 0x040fe2000800001c */
[----:B------:R-:W1:Y:S01]  /*17570*/  LDCU.64 UR76, c[0x3][0x798] ;  /* 0x00c0f300ff4c77ac */ /* 0x000e620008000a00 */
[----:B------:R-:W3:Y:S04]  /*17580*/  LDS.64 R70, [UR5+0x128] ;  /* 0x00012805ff467984 */ /* 0x000ee80008000a00 */
[----:B------:R-:W-:Y:S04]  /*17590*/  STS.64 [UR5+0x100], R30 ;  /* 0x0001001eff007988 */ /* 0x000fe80008000a05 */
[----:B------:R-:W4:Y:S01]  /*175a0*/  LDS.64 R30, [UR5+0x130] ;  /* 0x00013005ff1e7984 */ /* 0x000f220008000a00 */
[----:B0-----:R-:W-:Y:S01]  /*175b0*/  FMUL R29, R77, UR75 ;  /* 0x0000004b4d1d7c20 */ /* 0x001fe20008400000 */
[----:B------:R-:W-:Y:S01]  /*175c0*/  FMUL R88, R76, UR75 ;  /* 0x0000004b4c587c20 */ /* 0x000fe20008400000 */
[----:B--2---:R-:W-:Y:S01]  /*175d0*/  FADD R68, R68, R89 ;  /* 0x0000005944447221 */ /* 0x004fe20000000000 */
[----:B-----5:R-:W-:Y:S01]  /*175e0*/  FADD R72, R85, R72 ;  /* 0x0000004855487221 */ /* 0x020fe20000000000 */
[C---:B------:R-:W-:Y:S01]  /*175f0*/  FFMA R89, R76.reuse, UR74, -R29 ;  /* 0x0000004a4c597c23 */ /* 0x040fe2000800081d */
[C---:B------:R-:W-:Y:S01]  /*17600*/  FFMA R88, R77.reuse, UR74, R88 ;  /* 0x0000004a4d587c23 */ /* 0x040fe20008000058 */
[C---:B-1----:R-:W-:Y:S01]  /*17610*/  FMUL R85, R77.reuse, UR77 ;  /* 0x0000004d4d557c20 */ /* 0x042fe20008400000 */
[C---:B------:R-:W-:Y:S01]  /*17620*/  FMUL R84, R76.reuse, UR77 ;  /* 0x0000004d4c547c20 */ /* 0x040fe20008400000 */
[----:B------:R-:W0:Y:S02]  /*17630*/  LDCU.64 UR74, c[0x3][0x898] ;  /* 0x00c11300ff4a77ac */ /* 0x000e240008000a00 */
[----:B------:R-:W-:Y:S01]  /*17640*/  FFMA R85, R76, UR76, -R85 ;  /* 0x0000004c4c557c23 */ /* 0x000fe20008000855 */
[----:B------:R-:W-:Y:S01]  /*17650*/  FFMA R84, R77, UR76, R84 ;  /* 0x0000004c4d547c23 */ /* 0x000fe20008000054 */
[----:B------:R-:W1:Y:S01]  /*17660*/  LDCU.64 UR76, c[0x3][0x998] ;  /* 0x00c13300ff4c77ac */ /* 0x000e620008000a00 */
[----:B------:R-:W-:Y:S04]  /*17670*/  STS.64 [UR5+0xf8], R66 ;  /* 0x0000f842ff007988 */ /* 0x000fe80008000a05 */
[----:B------:R-:W2:Y:S01]  /*17680*/  LDS.64 R66, [UR5+0x120] ;  /* 0x00012005ff427984 */ /* 0x000ea20008000a00 */
[----:B------:R-:W-:Y:S01]  /*17690*/  FADD R73, R80, R73 ;  /* 0x0000004950497221 */ /* 0x000fe20000000000 */
[----:B------:R-:W-:Y:S01]  /*176a0*/  FADD R69, R69, R82 ;  /* 0x0000005245457221 */ /* 0x000fe20000000000 */
[----:B0-----:R-:W-:Y:S01]  /*176b0*/  FMUL R80, R76, UR75 ;  /* 0x0000004b4c507c20 */ /* 0x001fe20008400000 */
[----:B---3--:R-:W-:Y:S01]  /*176c0*/  FADD R71, R24, R71 ;  /* 0x0000004718477221 */ /* 0x008fe20000000000 */
[----:B------:R-:W-:-:S02]  /*176d0*/  FADD R70, R81, R70 ;  /* 0x0000004651467221 */ /* 0x000fc40000000000 */
[C---:B------:R-:W-:Y:S01]  /*176e0*/  FFMA R24, R77.reuse, UR74, R80 ;  /* 0x0000004a4d187c23 */ /* 0x040fe20008000050 */
[----:B-1----:R-:W-:Y:S01]  /*176f0*/  FMUL R81, R77, UR77 ;  /* 0x0000004d4d517c20 */ /* 0x002fe20008400000 */
[C---:B------:R-:W-:Y:S01]  /*17700*/  FMUL R80, R76.reuse, UR77 ;  /* 0x0000004d4c507c20 */ /* 0x040fe20008400000 */
[----:B------:R4:W-:Y:S04]  /*17710*/  STS.64 [UR5+0x118], R72 ;  /* 0x00011848ff007988 */ /* 0x0009e80008000a05 */
[----:B------:R-:W-:Y:S04]  /*17720*/  STS.64 [UR5+0x110], R68 ;  /* 0x00011044ff007988 */ /* 0x000fe80008000a05 */
[----:B------:R-:W0:Y:S01]  /*17730*/  LDS.64 R68, [UR5+0x138] ;  /* 0x00013805ff447984 */ /* 0x000e220008000a00 */
[----:B----4-:R-:W-:Y:S01]  /*17740*/  FADD R73, R31, R22 ;  /* 0x000000161f497221 */ /* 0x010fe20000000000 */
[----:B------:R-:W-:Y:S01]  /*17750*/  FFMA R31, R76, UR76, -R81 ;  /* 0x0000004c4c1f7c23 */ /* 0x000fe20008000851 */
[----:B------:R-:W-:Y:S01]  /*17760*/  FFMA R22, R77, UR76, R80 ;  /* 0x0000004c4d167c23 */ /* 0x000fe20008000050 */
[----:B--2---:R-:W-:Y:S01]  /*17770*/  FADD R66, R66, R83 ;  /* 0x0000005342427221 */ /* 0x004fe20000000000 */
[----:B------:R-:W1:Y:S01]  /*17780*/  LDS.64 R80, [UR5+0x50] ;  /* 0x00005005ff507984 */ /* 0x000e620008000a00 */
[----:B------:R-:W-:Y:S01]  /*17790*/  FADD R67, R67, R78 ;  /* 0x0000004e43437221 */ /* 0x000fe20000000000 */
[----:B------:R-:W-:Y:S01]  /*177a0*/  FADD R72, R30, R79 ;  /* 0x0000004f1e487221 */ /* 0x000fe20000000000 */
[----:B------:R-:W-:Y:S01]  /*177b0*/  P2R R27, PR, RZ, 0x40 ;  /* 0x00000040ff1b7803 */ /* 0x000fe20000000000 */
[----:B------:R-:W-:Y:S01]  /*177c0*/  LDS.64 R78, [UR5+0x140] ;  /* 0x00014005ff4e7984 */ /* 0x000fe20008000a00 */
[----:B------:R-:W-:Y:S01]  /*177d0*/  FMUL R29, R77, UR75 ;  /* 0x0000004b4d1d7c20 */ /* 0x000fe20008400000 */
[----:B------:R-:W2:Y:S02]  /*177e0*/  LDCU.64 UR76, c[0x3][0xb98] ;  /* 0x00c17300ff4c77ac */ /* 0x000ea40008000a00 */
[----:B------:R-:W-:Y:S04]  /*177f0*/  STS.64 [UR5+0x120], R66 ;  /* 0x00012042ff007988 */ /* 0x000fe80008000a05 */
[----:B------:R-:W3:Y:S04]  /*17800*/  LDS.64 R66, [UR5+0x58] ;  /* 0x00005805ff427984 */ /* 0x000ee80008000a00 */
[----:B------:R-:W-:Y:S04]  /*17810*/  STS.64 [UR5+0x130], R72 ;  /* 0x00013048ff007988 */ /* 0x000fe80008000a05 */
[----:B------:R-:W4:Y:S01]  /*17820*/  LDS.64 R72, [UR5+0x68] ;  /* 0x00006805ff487984 */ /* 0x000f220008000a00 */
[----:B0-----:R-:W-:Y:S01]  /*17830*/  FADD R68, R33, R68 ;  /* 0x0000004421447221 */ /* 0x001fe20000000000 */
[----:B------:R-:W-:-:S02]  /*17840*/  FADD R69, R108, R69 ;  /* 0x000000456c457221 */ /* 0x000fc40000000000 */
[----:B------:R-:W-:Y:S04]  /*17850*/  LDS.64 R82, [UR5+0x148] ;  /* 0x00014805ff527984 */ /* 0x000fe80008000a00 */
[----:B------:R-:W-:Y:S04]  /*17860*/  STS.64 [UR5+0x138], R68 ;  /* 0x00013844ff007988 */ /* 0x000fe80008000a05 */
[----:B------:R-:W0:Y:S01]  /*17870*/  LDS.64 R68, [UR5+0x70] ;  /* 0x00007005ff447984 */ /* 0x000e220008000a00 */
[----:B-1----:R-:W-:Y:S01]  /*17880*/  FADD R80, R80, R75 ;  /* 0x0000004b50507221 */ /* 0x002fe20000000000 */
[----:B------:R-:W-:-:S02]  /*17890*/  FADD R81, R81, R74 ;  /* 0x0000004a51517221 */ /* 0x000fc40000000000 */
[----:B------:R-:W1:Y:S01]  /*178a0*/  LDS.64 R74, [UR5+0x60] ;  /* 0x00006005ff4a7984 */ /* 0x000e620008000a00 */
[----:B---3--:R-:W-:Y:S01]  /*178b0*/  FADD R66, R97, R66 ;  /* 0x0000004261427221 */ /* 0x008fe20000000000 */
[----:B------:R-:W-:-:S05]  /*178c0*/  FADD R67, R94, R67 ;  /* 0x000000435e437221 */ /* 0x000fca0000000000 */
[----:B------:R3:W-:Y:S02]  /*178d0*/  STS.64 [UR5+0x58], R66 ;  /* 0x00005842ff007988 */ /* 0x0007e40008000a05 */
[----:B---3--:R-:W3:Y:S01]  /*178e0*/  LDC.64 R66, c[0x0][0x380] ;  /* 0x0000e000ff427b82 */ /* 0x008ee20000000a00 */
[----:B----4-:R-:W-:Y:S01]  /*178f0*/  FADD R72, R93, R72 ;  /* 0x000000485d487221 */ /* 0x010fe20000000000 */
[----:B------:R-:W-:Y:S01]  /*17900*/  FADD R73, R90, R73 ;  /* 0x000000495a497221 */ /* 0x000fe20000000000 */
[----:B0-----:R-:W-:Y:S01]  /*17910*/  FADD R68, R68, R91 ;  /* 0x0000005b44447221 */ /* 0x001fe20000000000 */
[----:B------:R-:W-:Y:S01]  /*17920*/  FADD R69, R69, R86 ;  /* 0x0000005645457221 */ /* 0x000fe20000000000 */
[----:B-1----:R-:W-:Y:S01]  /*17930*/  FADD R75, R75, R92 ;  /* 0x0000005c4b4b7221 */ /* 0x002fe20000000000 */
[----:B------:R-:W-:-:S04]  /*17940*/  IADD3 R92, PT, PT, R8, R32, RZ ;  /* 0x00000020085c7210 */ /* 0x000fc80007ffe0ff */
[----:B------:R-:W-:Y:S01]  /*17950*/  ISETP.GE.AND P6, PT, R92, UR4, PT ;  /* 0x000000045c007c0c */ /* 0x000fe2000bfc6270 */
[----:B------:R0:W-:Y:S01]  /*17960*/  STS.64 [UR5+0x68], R72 ;  /* 0x00006848ff007988 */ /* 0x0001e20008000a05 */
[----:B------:R-:W-:Y:S01]  /*17970*/  FFMA R29, R76, UR74, -R29 ;  /* 0x0000004a4c1d7c23 */ /* 0x000fe2000800081d */
[----:B------:R-:W1:Y:S02]  /*17980*/  LDCU.64 UR74, c[0x3][0xa98] ;  /* 0x00c15300ff4a77ac */ /* 0x000e640008000a00 */
[----:B------:R3:W-:Y:S01]  /*17990*/  STS.64 [UR5+0x70], R68 ;  /* 0x00007044ff007988 */ /* 0x0007e20008000a05 */
[----:B------:R-:W-:Y:S01]  /*179a0*/  FADD R78, R78, R109 ;  /* 0x0000006d4e4e7221 */ /* 0x000fe20000000000 */
[----:B------:R-:W-:Y:S02]  /*179b0*/  FADD R79, R79, R106 ;  /* 0x0000006a4f4f7221 */ /* 0x000fe40000000000 */
[----:B------:R2:W-:Y:S01]  /*179c0*/  STS.64 [UR5+0x128], R70 ;  /* 0x00012846ff007988 */ /* 0x0005e20008000a05 */
[----:B------:R-:W-:Y:S01]  /*179d0*/  FADD R82, R107, R82 ;  /* 0x000000526b527221 */ /* 0x000fe20000000000 */
[----:B0-----:R-:W-:Y:S01]  /*179e0*/  CS2R R72, SRZ ;  /* 0x0000000000487805 */ /* 0x001fe2000001ff00 */
[----:B------:R-:W-:Y:S01]  /*179f0*/  FADD R83, R96, R83 ;  /* 0x0000005360537221 */ /* 0x000fe20000000000 */
[----:B------:R-:W-:Y:S01]  /*17a00*/  STS.64 [UR5+0x50], R80 ;  /* 0x00005050ff007988 */ /* 0x000fe20008000a05 */
[----:B------:R-:W-:Y:S01]  /*17a10*/  FADD R74, R74, R95 ;  /* 0x0000005f4a4a7221 */ /* 0x000fe20000000000 */
[----:B---3--:R-:W-:Y:S01]  /*17a20*/  IMAD.WIDE R68, R92, 0x8, R66 ;  /* 0x000000085c447825 */ /* 0x008fe200078e0242 */
[----:B------:R-:W0:Y:S01]  /*17a30*/  LDCU UR4, c[0x0][0x388] ;  /* 0x00007100ff0477ac */ /* 0x000e220008000800 */
[----:B------:R-:W-:Y:S04]  /*17a40*/  STS.64 [UR5+0x140], R78 ;  /* 0x0001404eff007988 */ /* 0x000fe80008000a05 */
[----:B------:R-:W3:Y:S04]  /*17a50*/  @!P6 LDG.E.64 R72, desc[UR6][R68.64] ;  /* 0x000000064448e981 */ /* 0x000ee8000c1e1b00 */
[----:B------:R-:W4:Y:S01]  /*17a60*/  LDS.64 R78, [UR5+0x78] ;  /* 0x00007805ff4e7984 */ /* 0x000f220008000a00 */
[C---:B-1----:R-:W-:Y:S01]  /*17a70*/  FMUL R111, R77.reuse, UR75 ;  /* 0x0000004b4d6f7c20 */ /* 0x042fe20008400000 */
[C---:B------:R-:W-:Y:S01]  /*17a80*/  FMUL R30, R76.reuse, UR75 ;  /* 0x0000004b4c1e7c20 */ /* 0x040fe20008400000 */
[C---:B--2---:R-:W-:Y:S01]  /*17a90*/  FMUL R71, R77.reuse, UR77 ;  /* 0x0000004d4d477c20 */ /* 0x044fe20008400000 */
[C---:B------:R-:W-:Y:S01]  /*17aa0*/  FMUL R70, R76.reuse, UR77 ;  /* 0x0000004d4c467c20 */ /* 0x040fe20008400000 */
[C---:B------:R-:W-:Y:S01]  /*17ab0*/  FFMA R33, R76.reuse, UR74, -R111 ;  /* 0x0000004a4c217c23 */ /* 0x040fe2000800086f */
[C---:B------:R-:W-:Y:S01]  /*17ac0*/  FFMA R30, R77.reuse, UR74, R30 ;  /* 0x0000004a4d1e7c23 */ /* 0x040fe2000800001e */
[----:B------:R-:W1:Y:S01]  /*17ad0*/  LDCU.64 UR74, c[0x3][0xc98] ;  /* 0x00c19300ff4a77ac */ /* 0x000e620008000a00 */
[C---:B------:R-:W-:Y:S01]  /*17ae0*/  FFMA R71, R76.reuse, UR76, -R71 ;  /* 0x0000004c4c477c23 */ /* 0x040fe20008000847 */
[C---:B------:R-:W-:Y:S01]  /*17af0*/  FFMA R70, R77.reuse, UR76, R70 ;  /* 0x0000004c4d467c23 */ /* 0x040fe20008000046 */
[----:B------:R-:W2:Y:S01]  /*17b00*/  LDS.64 R80, [UR5+0x80] ;  /* 0x00008005ff507984 */ /* 0x000ea20008000a00 */
[----:B------:R-:W5:Y:S01]  /*17b10*/  LDCU.64 UR76, c[0x3][0xd98] ;  /* 0x00c1b300ff4c77ac */ /* 0x000f620008000a00 */
[----:B-1----:R-:W-:Y:S01]  /*17b20*/  FMUL R109, R77, UR75 ;  /* 0x0000004b4d6d7c20 */ /* 0x002fe20008400000 */
[----:B------:R-:W-:-:S03]  /*17b30*/  FMUL R106, R76, UR75 ;  /* 0x0000004b4c6a7c20 */ /* 0x000fc60008400000 */
[C---:B------:R-:W-:Y:S01]  /*17b40*/  FFMA R107, R76.reuse, UR74, -R109 ;  /* 0x0000004a4c6b7c23 */ /* 0x040fe2000800086d */
[C---:B------:R-:W-:Y:S01]  /*17b50*/  FFMA R96, R77.reuse, UR74, R106 ;  /* 0x0000004a4d607c23 */ /* 0x040fe2000800006a */
[----:B------:R-:W1:Y:S01]  /*17b60*/  LDCU.64 UR74, c[0x3][0xe98] ;  /* 0x00c1d300ff4a77ac */ /* 0x000e620008000a00 */
[----:B-----5:R-:W-:Y:S01]  /*17b70*/  FMUL R109, R77, UR77 ;  /* 0x0000004d4d6d7c20 */ /* 0x020fe20008400000 */
[----:B------:R-:W-:Y:S01]  /*17b80*/  FMUL R106, R76, UR77 ;  /* 0x0000004d4c6a7c20 */ /* 0x000fe20008400000 */
[----:B----4-:R-:W-:Y:S01]  /*17b90*/  FADD R86, R87, R78 ;  /* 0x0000004e57567221 */ /* 0x010fe20000000000 */
[----:B------:R-:W-:Y:S02]  /*17ba0*/  FADD R87, R28, R79 ;  /* 0x0000004f1c577221 */ /* 0x000fe40000000000 */
[----:B------:R-:W4:Y:S01]  /*17bb0*/  LDS.64 R78, [UR5+0x88] ;  /* 0x00008805ff4e7984 */ /* 0x000f220008000a00 */
[C---:B------:R-:W-:Y:S01]  /*17bc0*/  FFMA R97, R76.reuse, UR76, -R109 ;  /* 0x0000004c4c617c23 */ /* 0x040fe2000800086d */
[C---:B------:R-:W-:Y:S01]  /*17bd0*/  FFMA R94, R77.reuse, UR76, R106 ;  /* 0x0000004c4d5e7c23 */ /* 0x040fe2000800006a */
[----:B------:R-:W5:Y:S01]  /*17be0*/  LDCU.64 UR76, c[0x3][0xf98] ;  /* 0x00c1f300ff4c77ac */ /* 0x000f620008000a00 */
[----:B------:R1:W-:Y:S02]  /*17bf0*/  STS.64 [UR5+0x148], R82 ;  /* 0x00014852ff007988 */ /* 0x0003e40008000a05 */
[----:B-1----:R-:W-:Y:S01]  /*17c00*/  FMUL R83, R77, UR75 ;  /* 0x0000004b4d537c20 */ /* 0x002fe20008400000 */
[----:B------:R-:W-:-:S03]  /*17c10*/  FMUL R82, R76, UR75 ;  /* 0x0000004b4c527c20 */ /* 0x000fc60008400000 */
[C---:B------:R-:W-:Y:S01]  /*17c20*/  FFMA R93, R76.reuse, UR74, -R83 ;  /* 0x0000004a4c5d7c23 */ /* 0x040fe20008000853 */
[C---:B------:R-:W-:Y:S01]  /*17c30*/  FFMA R90, R77.reuse, UR74, R82 ;  /* 0x0000004a4d5a7c23 */ /* 0x040fe20008000052 */
[----:B------:R-:W1:Y:S01]  /*17c40*/  LDCU.64 UR74, c[0x3][0x1098] ;  /* 0x00c21300ff4a77ac */ /* 0x000e620008000a00 */
[----:B------:R-:W-:Y:S04]  /*17c50*/  STS.64 [UR5+0x60], R74 ;  /* 0x0000604aff007988 */ /* 0x000fe80008000a05 */
[----:B------:R-:W0:Y:S01]  /*17c60*/  LDS.64 R74, [UR5+0x90] ;  /* 0x00009005ff4a7984 */ /* 0x000e220008000a00 */
[----:B-----5:R-:W-:Y:S01]  /*17c70*/  FMUL R95, R77, UR77 ;  /* 0x0000004d4d5f7c20 */ /* 0x020fe20008400000 */
[----:B------:R-:W-:-:S03]  /*17c80*/  FMUL R108, R76, UR77 ;  /* 0x0000004d4c6c7c20 */ /* 0x000fc60008400000 */
[----:B------:R-:W-:Y:S01]  /*17c90*/  FFMA R95, R76, UR76, -R95 ;  /* 0x0000004c4c5f7c23 */ /* 0x000fe2000800085f */
[----:B------:R-:W-:Y:S01]  /*17ca0*/  FFMA R108, R77, UR76, R108 ;  /* 0x0000004c4d6c7c23 */ /* 0x000fe2000800006c */
[----:B------:R-:W5:Y:S01]  /*17cb0*/  LDCU.64 UR76, c[0x3][0x1198] ;  /* 0x00c23300ff4c77ac */ /* 0x000f620008000a00 */
[----:B--2---:R-:W-:Y:S01]  /*17cc0*/  FADD R82, R80, R89 ;  /* 0x0000005950527221 */ /* 0x004fe20000000000 */
[----:B------:R-:W-:Y:S02]  /*17cd0*/  FADD R83, R81, R88 ;  /* 0x0000005851537221 */ /* 0x000fe40000000000 */
[----:B------:R-:W2:Y:S01]  /*17ce0*/  LDS.64 R80, [UR5+0x98] ;  /* 0x00009805ff507984 */ /* 0x000ea20008000a00 */
[----:B-1----:R-:W-:Y:S01]  /*17cf0*/  FMUL R91, R77, UR75 ;  /* 0x0000004b4d5b7c20 */ /* 0x002fe20008400000 */
[----:B------:R-:W-:-:S03]  /*17d00*/  FMUL R106, R76, UR75 ;  /* 0x0000004b4c6a7c20 */ /* 0x000fc60008400000 */
[----:B------:R-:W-:Y:S01]  /*17d10*/  FFMA R91, R76, UR74, -R91 ;  /* 0x0000004a4c5b7c23 */ /* 0x000fe2000800085b */
[----:B------:R-:W-:Y:S01]  /*17d20*/  FFMA R106, R77, UR74, R106 ;  /* 0x0000004a4d6a7c23 */ /* 0x000fe2000800006a */
[----:B------:R-:W1:Y:S01]  /*17d30*/  LDCU.64 UR74, c[0x3][0x1298] ;  /* 0x00c25300ff4a77ac */ /* 0x000e620008000a00 */
[----:B----4-:R-:W-:Y:S01]  /*17d40*/  FADD R78, R85, R78 ;  /* 0x0000004e554e7221 */ /* 0x010fe20000000000 */
[----:B------:R-:W-:Y:S02]  /*17d50*/  FADD R79, R84, R79 ;  /* 0x0000004f544f7221 */ /* 0x000fe40000000000 */
[----:B------:R-:W4:Y:S04]  /*17d60*/  LDS.64 R84, [UR5+0xa0] ;  /* 0x0000a005ff547984 */ /* 0x000f280008000a00 */
[----:B------:R-:W-:Y:S04]  /*17d70*/  STS.64 [UR5+0x88], R78 ;  /* 0x0000884eff007988 */ /* 0x000fe80008000a05 */
[----:B------:R-:W4:Y:S04]  /*17d80*/  LDS.64 R78, [UR5+0xa8] ;  /* 0x0000a805ff4e7984 */ /* 0x000f280008000a00 */
[----:B------:R5:W-:Y:S01]  /*17d90*/  STS.64 [UR5+0x78], R86 ;  /* 0x00007856ff007988 */ /* 0x000be20008000a05 */
[----:B-1----:R-:W-:Y:S01]  /*17da0*/  FMUL R89, R77, UR75 ;  /* 0x0000004b4d597c20 */ /* 0x002fe20008400000 */
[----:B------:R-:W-:-:S02]  /*17db0*/  FMUL R88, R76, UR75 ;  /* 0x0000004b4c587c20 */ /* 0x000fc40008400000 */
[----:B------:R1:W-:Y:S01]  /*17dc0*/  STS.64 [UR5+0x80], R82 ;  /* 0x00008052ff007988 */ /* 0x0003e20008000a05 */
[C---:B-----5:R-:W-:Y:S01]  /*17dd0*/  FMUL R87, R77.reuse, UR77 ;  /* 0x0000004d4d577c20 */ /* 0x060fe20008400000 */
[----:B------:R-:W-:Y:S01]  /*17de0*/  FMUL R86, R76, UR77 ;  /* 0x0000004d4c567c20 */ /* 0x000fe20008400000 */
[----:B0-----:R-:W-:Y:S02]  /*17df0*/  FADD R74, R74, R29 ;  /* 0x0000001d4a4a7221 */ /* 0x001fe40000000000 */
[C---:B------:R-:W-:Y:S01]  /*17e00*/  FFMA R87, R76.reuse, UR76, -R87 ;  /* 0x0000004c4c577c23 */ /* 0x040fe20008000857 */
[C---:B------:R-:W-:Y:S01]  /*17e10*/  FFMA R86, R77.reuse, UR76, R86 ;  /* 0x0000004c4d567c23 */ /* 0x040fe20008000056 */
[----:B------:R-:W0:Y:S01]  /*17e20*/  LDCU.64 UR76, c[0x3][0x1398] ;  /* 0x00c27300ff4c77ac */ /* 0x000e220008000a00 */
[C---:B------:R-:W-:Y:S01]  /*17e30*/  FFMA R29, R76.reuse, UR74, -R89 ;  /* 0x0000004a4c1d7c23 */ /* 0x040fe20008000859 */
[----:B-1----:R-:W-:Y:S01]  /*17e40*/  FFMA R82, R77, UR74, R88 ;  /* 0x0000004a4d527c23 */ /* 0x002fe20008000058 */
[----:B------:R-:W-:Y:S01]  /*17e50*/  FADD R75, R75, R24 ;  /* 0x000000184b4b7221 */ /* 0x000fe20000000000 */
[----:B------:R-:W1:Y:S04]  /*17e60*/  LDCU.64 UR74, c[0x3][0x1498] ;  /* 0x00c29300ff4a77ac */ /* 0x000e680008000a00 */
[----:B------:R-:W-:Y:S04]  /*17e70*/  STS.64 [UR5+0x90], R74 ;  /* 0x0000904aff007988 */ /* 0x000fe80008000a05 */
[----:B------:R-:W5:Y:S01]  /*17e80*/  LDS.64 R74, [UR5+0xb0] ;  /* 0x0000b005ff4a7984 */ /* 0x000f620008000a00 */
[----:B--2---:R-:W-:Y:S01]  /*17e90*/  FADD R80, R31, R80 ;  /* 0x000000501f507221 */ /* 0x004fe20000000000 */
[C---:B0-----:R-:W-:Y:S01]  /*17ea0*/  FMUL R83, R77.reuse, UR77 ;  /* 0x0000004d4d537c20 */ /* 0x041fe20008400000 */
[----:B------:R-:W-:Y:S01]  /*17eb0*/  FMUL R88, R76, UR77 ;  /* 0x0000004d4c587c20 */ /* 0x000fe20008400000 */
[----:B-1----:R-:W-:-:S02]  /*17ec0*/  FMUL R31, R77, UR75 ;  /* 0x0000004b4d1f7c20 */ /* 0x002fc40008400000 */
[C---:B------:R-:W-:Y:S01]  /*17ed0*/  FFMA R83, R76.reuse, UR76, -R83 ;  /* 0x0000004c4c537c23 */ /* 0x040fe20008000853 */
[----:B------:R-:W-:Y:S01]  /*17ee0*/  FFMA R24, R77, UR76, R88 ;  /* 0x0000004c4d187c23 */ /* 0x000fe20008000058 */
[----:B------:R-:W-:Y:S01]  /*17ef0*/  FMUL R88, R76, UR75 ;  /* 0x0000004b4c587c20 */ /* 0x000fe20008400000 */
[----:B------:R-:W0:Y:S01]  /*17f00*/  LDCU.64 UR76, c[0x3][0x1598] ;  /* 0x00c2b300ff4c77ac */ /* 0x000e220008000a00 */
[----:B----4-:R-:W-:Y:S01]  /*17f10*/  FADD R84, R84, R33 ;  /* 0x0000002154547221 */ /* 0x010fe20000000000 */
[----:B------:R-:W-:Y:S01]  /*17f20*/  FADD R81, R22, R81 ;  /* 0x0000005116517221 */ /* 0x000fe20000000000 */
[----:B------:R-:W-:Y:S01]  /*17f30*/  FFMA R33, R76, UR74, -R31 ;  /* 0x0000004a4c217c23 */ /* 0x000fe2000800081f */
[----:B------:R-:W-:Y:S01]  /*17f40*/  FADD R85, R85, R30 ;  /* 0x0000001e55557221 */ /* 0x000fe20000000000 */
[----:B------:R-:W-:Y:S01]  /*17f50*/  FFMA R22, R77, UR74, R88 ;  /* 0x0000004a4d167c23 */ /* 0x000fe20008000058 */
[----:B------:R-:W1:Y:S01]  /*17f60*/  LDS.64 R30, [UR5+0xb8] ;  /* 0x0000b805ff1e7984 */ /* 0x000e620008000a00 */
[----:B------:R-:W2:Y:S01]  /*17f70*/  LDCU.64 UR74, c[0x3][0x1698] ;  /* 0x00c2d300ff4a77ac */ /* 0x000ea20008000a00 */
[----:B------:R-:W-:Y:S01]  /*17f80*/  FADD R78, R71, R78 ;  /* 0x0000004e474e7221 */ /* 0x000fe20000000000 */
[----:B------:R-:W-:-:S02]  /*17f90*/  FADD R79, R70, R79 ;  /* 0x0000004f464f7221 */ /* 0x000fc40000000000 */
[----:B------:R-:W4:Y:S01]  /*17fa0*/  LDS.64 R70, [UR5+0xc0] ;  /* 0x0000c005ff467984 */ /* 0x000f220008000a00 */
[C---:B0-----:R-:W-:Y:S01]  /*17fb0*/  FMUL R89, R77.reuse, UR77 ;  /* 0x0000004d4d597c20 */ /* 0x041fe20008400000 */
[C---:B------:R-:W-:Y:S02]  /*17fc0*/  FMUL R88, R76.reuse, UR77 ;  /* 0x0000004d4c587c20 */ /* 0x040fe40008400000 */
[----:B------:R2:W-:Y:S01]  /*17fd0*/  STS.64 [UR5+0x98], R80 ;  /* 0x00009850ff007988 */ /* 0x0005e20008000a05 */
[----:B------:R-:W-:Y:S01]  /*17fe0*/  FFMA R89, R76, UR76, -R89 ;  /* 0x0000004c4c597c23 */ /* 0x000fe20008000859 */
[C---:B------:R-:W-:Y:S01]  /*17ff0*/  FFMA R88, R77.reuse, UR76, R88 ;  /* 0x0000004c4d587c23 */ /* 0x040fe20008000058 */
[----:B------:R-:W0:Y:S01]  /*18000*/  LDCU.64 UR76, c[0x3][0x1798] ;  /* 0x00c2f300ff4c77ac */ /* 0x000e220008000a00 */
[----:B------:R2:W-:Y:S01]  /*18010*/  STS.64 [UR5+0xa0], R84 ;  /* 0x0000a054ff007988 */ /* 0x0005e20008000a05 */
[----:B-----5:R-:W-:Y:S01]  /*18020*/  FADD R74, R74, R107 ;  /* 0x0000006b4a4a7221 */ /* 0x020fe20000000000 */
[----:B--2---:R-:W-:Y:S01]  /*18030*/  FMUL R81, R77, UR75 ;  /* 0x0000004b4d517c20 */ /* 0x004fe20008400000 */
[C---:B------:R-:W-:Y:S01]  /*18040*/  FMUL R80, R76.reuse, UR75 ;  /* 0x0000004b4c507c20 */ /* 0x040fe20008400000 */
[----:B------:R-:W-:Y:S01]  /*18050*/  STS.64 [UR5+0xa8], R78 ;  /* 0x0000a84eff007988 */ /* 0x000fe20008000a05 */
[----:B------:R-:W-:Y:S01]  /*18060*/  FADD R75, R75, R96 ;  /* 0x000000604b4b7221 */ /* 0x000fe20000000000 */
[C---:B------:R-:W-:Y:S01]  /*18070*/  FFMA R85, R76.reuse, UR74, -R81 ;  /* 0x0000004a4c557c23 */ /* 0x040fe20008000851 */
[C---:B------:R-:W-:Y:S01]  /*18080*/  FFMA R84, R77.reuse, UR74, R80 ;  /* 0x0000004a4d547c23 */ /* 0x040fe20008000050 */
[----:B------:R-:W2:Y:S01]  /*18090*/  LDS.64 R78, [UR5+0xc8] ;  /* 0x0000c805ff4e7984 */ /* 0x000ea20008000a00 */
[----:B------:R-:W5:Y:S03]  /*180a0*/  LDCU.64 UR74, c[0x3][0x1898] ;  /* 0x00c31300ff4a77ac */ /* 0x000f660008000a00 */
[----:B------:R-:W-:Y:S04]  /*180b0*/  STS.64 [UR5+0xb0], R74 ;  /* 0x0000b04aff007988 */ /* 0x000fe80008000a05 */
[----:B------:R-:W2:Y:S01]  /*180c0*/  LDS.64 R74, [UR5+0xd0] ;  /* 0x0000d005ff4a7984 */ /* 0x000ea20008000a00 */
[----:B0-----:R-:W-:Y:S01]  /*180d0*/  FMUL R81, R77, UR77 ;  /* 0x0000004d4d517c20 */ /* 0x001fe20008400000 */
[----:B------:R-:W-:Y:S01]  /*180e0*/  FMUL R80, R76, UR77 ;  /* 0x0000004d4c507c20 */ /* 0x000fe20008400000 */
[----:B-1----:R-:W-:Y:S01]  /*180f0*/  FADD R30, R97, R30 ;  /* 0x0000001e611e7221 */ /* 0x002fe20000000000 */
[----:B------:R-:W-:Y:S01]  /*18100*/  FADD R31, R94, R31 ;  /* 0x0000001f5e1f7221 */ /* 0x000fe20000000000 */
[----:B------:R-:W-:Y:S01]  /*18110*/  FFMA R97, R76, UR76, -R81 ;  /* 0x0000004c4c617c23 */ /* 0x000fe20008000851 */
[C---:B------:R-:W-:Y:S01]  /*18120*/  FFMA R96, R77.reuse, UR76, R80 ;  /* 0x0000004c4d607c23 */ /* 0x040fe20008000050 */
[----:B------:R-:W0:Y:S01]  /*18130*/  LDCU.64 UR76, c[0x3][0x1998] ;  /* 0x00c33300ff4c77ac */ /* 0x000e220008000a00 */
[----:B----4-:R-:W-:Y:S01]  /*18140*/  FADD R70, R70, R93 ;  /* 0x0000005d46467221 */ /* 0x010fe20000000000 */
[----:B-----5:R-:W-:Y:S01]  /*18150*/  FMUL R81, R77, UR75 ;  /* 0x0000004b4d517c20 */ /* 0x020fe20008400000 */
[C---:B------:R-:W-:Y:S01]  /*18160*/  FMUL R80, R76.reuse, UR75 ;  /* 0x0000004b4c507c20 */ /* 0x040fe20008400000 */
[----:B------:R-:W-:Y:S01]  /*18170*/  STS.64 [UR5+0xb8], R30 ;  /* 0x0000b81eff007988 */ /* 0x000fe20008000a05 */
[----:B------:R-:W-:Y:S01]  /*18180*/  FADD R71, R71, R90 ;  /* 0x0000005a47477221 */ /* 0x000fe20000000000 */
[C---:B------:R-:W-:Y:S01]  /*18190*/  FFMA R93, R76.reuse, UR74, -R81 ;  /* 0x0000004a4c5d7c23 */ /* 0x040fe20008000851 */
[C---:B------:R-:W-:Y:S01]  /*181a0*/  FFMA R94, R77.reuse, UR74, R80 ;  /* 0x0000004a4d5e7c23 */ /* 0x040fe20008000050 */
[----:B------:R-:W1:Y:S01]  /*181b0*/  LDCU.64 UR74, c[0x3][0x1a98] ;  /* 0x00c35300ff4a77ac */ /* 0x000e620008000a00 */
[----:B------:R-:W4:Y:S04]  /*181c0*/  LDS.64 R30, [UR5+0xd8] ;  /* 0x0000d805ff1e7984 */ /* 0x000f280008000a00 */
[----:B------:R-:W-:Y:S04]  /*181d0*/  STS.64 [UR5+0xc0], R70 ;  /* 0x0000c046ff007988 */ /* 0x000fe80008000a05 */
[----:B------:R-:W5:Y:S01]  /*181e0*/  LDS.64 R70, [UR5+0xe0] ;  /* 0x0000e005ff467984 */ /* 0x000f620008000a00 */
[----:B0-----:R-:W-:Y:S01]  /*181f0*/  FMUL R81, R77, UR77 ;  /* 0x0000004d4d517c20 */ /* 0x001fe20008400000 */
[----:B------:R-:W-:Y:S01]  /*18200*/  FMUL R80, R76, UR77 ;  /* 0x0000004d4c507c20 */ /* 0x000fe20008400000 */
[----:B--2---:R-:W-:-:S02]  /*18210*/  FADD R78, R95, R78 ;  /* 0x0000004e5f4e7221 */ /* 0x004fc40000000000 */
[C---:B------:R-:W-:Y:S01]  /*18220*/  FFMA R95, R76.reuse, UR76, -R81 ;  /* 0x0000004c4c5f7c23 */ /* 0x040fe20008000851 */
[C---:B------:R-:W-:Y:S01]  /*18230*/  FFMA R90, R77.reuse, UR76, R80 ;  /* 0x0000004c4d5a7c23 */ /* 0x040fe20008000050 */
[C---:B-1----:R-:W-:Y:S01]  /*18240*/  FMUL R81, R77.reuse, UR75 ;  /* 0x0000004b4d517c20 */ /* 0x042fe20008400000 */
[----:B------:R-:W-:Y:S01]  /*18250*/  FMUL R80, R76, UR75 ;  /* 0x0000004b4c507c20 */ /* 0x000fe20008400000 */
[----:B------:R-:W0:Y:S01]  /*18260*/  LDCU.64 UR76, c[0x3][0x1b98] ;  /* 0x00c37300ff4c77ac */ /* 0x000e220008000a00 */
[----:B------:R-:W-:Y:S01]  /*18270*/  FADD R79, R108, R79 ;  /* 0x0000004f6c4f7221 */ /* 0x000fe20000000000 */
[----:B------:R-:W-:Y:S01]  /*18280*/  FADD R74, R74, R91 ;  /* 0x0000005b4a4a7221 */ /* 0x000fe20000000000 */
[----:B------:R-:W-:Y:S01]  /*18290*/  FFMA R91, R76, UR74, -R81 ;  /* 0x0000004a4c5b7c23 */ /* 0x000fe20008000851 */
[----:B------:R-:W-:Y:S01]  /*182a0*/  FFMA R108, R77, UR74, R80 ;  /* 0x0000004a4d6c7c23 */ /* 0x000fe20008000050 */
[----:B------:R-:W1:Y:S01]  /*182b0*/  LDCU.64 UR74, c[0x3][0x1c98] ;  /* 0x00c39300ff4a77ac */ /* 0x000e620008000a00 */
[----:B------:R-:W2:Y:S01]  /*182c0*/  LDS.64 R80, [UR5+0xe8] ;  /* 0x0000e805ff507984 */ /* 0x000ea20008000a00 */
[----:B------:R-:W-:-:S03]  /*182d0*/  FADD R75, R75, R106 ;  /* 0x0000006a4b4b7221 */ /* 0x000fc60000000000 */
[----:B------:R1:W-:Y:S01]  /*182e0*/  STS.64 [UR5+0xc8], R78 ;  /* 0x0000c84eff007988 */ /* 0x0003e20008000a05 */
[----:B0-----:R-:W-:Y:S01]  /*182f0*/  FMUL R107, R77, UR77 ;  /* 0x0000004d4d6b7c20 */ /* 0x001fe20008400000 */
[C---:B------:R-:W-:Y:S01]  /*18300*/  FMUL R110, R76.reuse, UR77 ;  /* 0x0000004d4c6e7c20 */ /* 0x040fe20008400000 */
[----:B----4-:R-:W-:Y:S02]  /*18310*/  FADD R30, R87, R30 ;  /* 0x0000001e571e7221 */ /* 0x010fe40000000000 */
[C---:B------:R-:W-:Y:S01]  /*18320*/  FFMA R87, R76.reuse, UR76, -R107 ;  /* 0x0000004c4c577c23 */ /* 0x040fe2000800086b */
[C---:B------:R-:W-:Y:S01]  /*18330*/  FFMA R106, R77.reuse, UR76, R110 ;  /* 0x0000004c4d6a7c23 */ /* 0x040fe2000800006e */
[C---:B-1----:R-:W-:Y:S01]  /*18340*/  FMUL R79, R77.reuse, UR75 ;  /* 0x0000004b4d4f7c20 */ /* 0x042fe20008400000 */
[----:B------:R-:W-:Y:S01]  /*18350*/  FMUL R78, R76, UR75 ;  /* 0x0000004b4c4e7c20 */ /* 0x000fe20008400000 */
[----:B------:R-:W0:Y:S01]  /*18360*/  LDCU.64 UR76, c[0x3][0x1d98] ;  /* 0x00c3b300ff4c77ac */ /* 0x000e220008000a00 */
[----:B------:R-:W-:Y:S01]  /*18370*/  FADD R31, R86, R31 ;  /* 0x0000001f561f7221 */ /* 0x000fe20000000000 */
[----:B------:R-:W-:Y:S01]  /*18380*/  STS.64 [UR5+0xd0], R74 ;  /* 0x0000d04aff007988 */ /* 0x000fe20008000a05 */
[----:B-----5:R-:W-:Y:S01]  /*18390*/  FADD R70, R70, R29 ;  /* 0x0000001d46467221 */ /* 0x020fe20000000000 */
[C---:B------:R-:W-:Y:S01]  /*183a0*/  FFMA R29, R76.reuse, UR74, -R79 ;  /* 0x0000004a4c1d7c23 */ /* 0x040fe2000800084f */
[----:B------:R-:W-:Y:S01]  /*183b0*/  FFMA R86, R77, UR74, R78 ;  /* 0x0000004a4d567c23 */ /* 0x000fe2000800004e */
[----:B------:R-:W1:Y:S01]  /*183c0*/  LDCU.64 UR74, c[0x3][0x1e98] ;  /* 0x00c3d300ff4a77ac */ /* 0x000e620008000a00 */
[----:B------:R-:W4:Y:S04]  /*183d0*/  LDS.64 R74, [UR5+0xf0] ;  /* 0x0000f005ff4a7984 */ /* 0x000f280008000a00 */
[----:B------:R-:W5:Y:S01]  /*183e0*/  LDS.64 R78, [UR5+0xf8] ;  /* 0x0000f805ff4e7984 */ /* 0x000f620008000a00 */
[----:B------:R-:W-:Y:S01]  /*183f0*/  FADD R71, R71, R82 ;  /* 0x0000005247477221 */ /* 0x000fe20000000000 */
        /* <DEDUP_REMOVED lines=8> */
[----:B------:R-:W-:Y:S01]  /*18480*/  STS.64 [UR5+0xd8], R30 ;  /* 0x0000d81eff007988 */ /* 0x000fe20008000a05 */
[----:B------:R-:W-:Y:S01]  /*18490*/  FADD R81, R24, R81 ;  /* 0x0000005118517221 */ /* 0x000fe20000000000 */
[C---:B------:R-:W-:Y:S01]  /*184a0*/  FFMA R107, R76.reuse, UR74, -R107 ;  /* 0x0000004a4c6b7c23 */ /* 0x040fe2000800086b */
[C---:B------:R-:W-:Y:S01]  /*184b0*/  FFMA R24, R77.reuse, UR74, R110 ;  /* 0x0000004a4d187c23 */ /* 0x040fe2000800006e */
[----:B------:R-:W1:Y:S01]  /*184c0*/  LDS.64 R30, [UR5+0x100] ;  /* 0x00010005ff1e7984 */ /* 0x000e620008000a00 */
[----:B------:R-:W3:Y:S03]  /*184d0*/  LDCU.64 UR74, c[0x3][0xa0] ;  /* 0x00c01400ff4a77ac */ /* 0x000ee60008000a00 */
[----:B------:R-:W-:Y:S04]  /*184e0*/  STS.64 [UR5+0xe0], R70 ;  /* 0x0000e046ff007988 */ /* 0x000fe80008000a05 */
[----:B------:R-:W2:Y:S01]  /*184f0*/  LDS.64 R70, [UR5+0x108] ;  /* 0x00010805ff467984 */ /* 0x000ea20008000a00 */
[----:B0-----:R-:W-:Y:S01]  /*18500*/  FMUL R109, R77, UR77 ;  /* 0x0000004d4d6d7c20 */ /* 0x001fe20008400000 */
[----:B------:R-:W-:Y:S01]  /*18510*/  FMUL R110, R76, UR77 ;  /* 0x0000004d4c6e7c20 */ /* 0x000fe20008400000 */
[----:B----4-:R-:W-:-:S02]  /*18520*/  FADD R74, R74, R33 ;  /* 0x000000214a4a7221 */ /* 0x010fc40000000000 */
[----:B------:R-:W-:Y:S01]  /*18530*/  FFMA R109, R76, UR76, -R109 ;  /* 0x0000004c4c6d7c23 */ /* 0x000fe2000800086d */
[----:B------:R-:W-:Y:S01]  /*18540*/  FFMA R110, R77, UR76, R110 ;  /* 0x0000004c4d6e7c23 */ /* 0x000fe2000800006e */
[----:B------:R-:W-:Y:S01]  /*18550*/  FADD R75, R75, R22 ;  /* 0x000000164b4b7221 */ /* 0x000fe20000000000 */
[----:B---3--:R-:W-:Y:S01]  /*18560*/  FMUL R33, R73, UR75 ;  /* 0x0000004b49217c20 */ /* 0x008fe20008400000 */
[----:B------:R-:W-:Y:S01]  /*18570*/  FMUL R22, R72, UR75 ;  /* 0x0000004b48167c20 */ /* 0x000fe20008400000 */
[----:B------:R-:W0:Y:S01]  /*18580*/  LDCU.64 UR76, c[0x3][0x1a0] ;  /* 0x00c03400ff4c77ac */ /* 0x000e220008000a00 */
[----:B------:R-:W3:Y:S01]  /*18590*/  LDS.64 R76, [UR5+0x110] ;  /* 0x00011005ff4c7984 */ /* 0x000ee20008000a00 */
[----:B-----5:R-:W-:Y:S01]  /*185a0*/  FADD R78, R89, R78 ;  /* 0x0000004e594e7221 */ /* 0x020fe20000000000 */
[----:B------:R-:W-:Y:S01]  /*185b0*/  FADD R79, R88, R79 ;  /* 0x0000004f584f7221 */ /* 0x000fe20000000000 */
[----:B------:R-:W-:Y:S01]  /*185c0*/  FFMA R33, R72, UR74, -R33 ;  /* 0x0000004a48217c23 */ /* 0x000fe20008000821 */
[----:B------:R-:W-:Y:S01]  /*185d0*/  FFMA R22, R73, UR74, R22 ;  /* 0x0000004a49167c23 */ /* 0x000fe20008000016 */
[----:B------:R-:W4:Y:S01]  /*185e0*/  LDCU.64 UR74, c[0x3][0x2a0] ;  /* 0x00c05400ff4a77ac */ /* 0x000f220008000a00 */
[----:B------:R-:W-:Y:S04]  /*185f0*/  STS.64 [UR5+0xf0], R74 ;  /* 0x0000f04aff007988 */ /* 0x000fe80008000a05 */
[----:B------:R-:W-:Y:S04]  /*18600*/  STS.64 [UR5+0xf8], R78 ;  /* 0x0000f84eff007988 */ /* 0x000fe80008000a05 */
[----:B------:R-:W5:Y:S04]  /*18610*/  LDS.64 R74, [UR5+0x118] ;  /* 0x00011805ff4a7984 */ /* 0x000f680008000a00 */
[----:B------:R-:W5:Y:S04]  /*18620*/  LDS.64 R78, [UR5+0x120] ;  /* 0x00012005ff4e7984 */ /* 0x000f680008000a00 */
[----:B------:R0:W-:Y:S01]  /*18630*/  STS.64 [UR5+0xe8], R80 ;  /* 0x0000e850ff007988 */ /* 0x0001e20008000a05 */
[----:B-1----:R-:W-:Y:S01]  /*18640*/  FADD R30, R30, R85 ;  /* 0x000000551e1e7221 */ /* 0x002fe20000000000 */
[----:B------:R-:W-:Y:S01]  /*18650*/  FADD R31, R31, R84 ;  /* 0x000000541f1f7221 */ /* 0x000fe20000000000 */
[C---:B----4-:R-:W-:Y:S01]  /*18660*/  FMUL R89, R73.reuse, UR75 ;  /* 0x0000004b49597c20 */ /* 0x050fe20008400000 */
[C---:B------:R-:W-:Y:S01]  /*18670*/  FMUL R88, R72.reuse, UR75 ;  /* 0x0000004b48587c20 */ /* 0x040fe20008400000 */
[----:B0-----:R-:W-:Y:S01]  /*18680*/  FMUL R81, R73, UR77 ;  /* 0x0000004d49517c20 */ /* 0x001fe20008400000 */
[----:B------:R-:W-:-:S03]  /*18690*/  FMUL R80, R72, UR77 ;  /* 0x0000004d48507c20 */ /* 0x000fc60008400000 */
[----:B------:R-:W-:Y:S01]  /*186a0*/  FFMA R85, R72, UR76, -R81 ;  /* 0x0000004c48557c23 */ /* 0x000fe20008000851 */
[----:B------:R-:W-:Y:S01]  /*186b0*/  FFMA R84, R73, UR76, R80 ;  /* 0x0000004c49547c23 */ /* 0x000fe20008000050 */
[----:B------:R-:W0:Y:S01]  /*186c0*/  LDCU.64 UR76, c[0x3][0x3a0] ;  /* 0x00c07400ff4c77ac */ /* 0x000e220008000a00 */
[----:B--2---:R-:W-:Y:S01]  /*186d0*/  FADD R70, R97, R70 ;  /* 0x0000004661467221 */ /* 0x004fe20000000000 */
[----:B------:R-:W-:Y:S01]  /*186e0*/  FADD R71, R96, R71 ;  /* 0x0000004760477221 */ /* 0x000fe20000000000 */
[----:B------:R-:W-:Y:S01]  /*186f0*/  FFMA R89, R72, UR74, -R89 ;  /* 0x0000004a48597c23 */ /* 0x000fe20008000859 */
[C---:B------:R-:W-:Y:S01]  /*18700*/  FFMA R88, R73.reuse, UR74, R88 ;  /* 0x0000004a49587c23 */ /* 0x040fe20008000058 */
[----:B------:R-:W1:Y:S01]  /*18710*/  LDCU.64 UR74, c[0x3][0x4a0] ;  /* 0x00c09400ff4a77ac */ /* 0x000e620008000a00 */
[----:B------:R-:W-:Y:S04]  /*18720*/  STS.64 [UR5+0x100], R30 ;  /* 0x0001001eff007988 */ /* 0x000fe80008000a05 */
[----:B------:R-:W-:Y:S04]  /*18730*/  STS.64 [UR5+0x108], R70 ;  /* 0x00010846ff007988 */ /* 0x000fe80008000a05 */
[----:B------:R-:W2:Y:S04]  /*18740*/  LDS.64 R30, [UR5+0x128] ;  /* 0x00012805ff1e7984 */ /* 0x000ea80008000a00 */
[----:B------:R-:W4:Y:S01]  /*18750*/  LDS.64 R70, [UR5+0x130] ;  /* 0x00013005ff467984 */ /* 0x000f220008000a00 */
[----:B---3--:R-:W-:Y:S01]  /*18760*/  FADD R76, R76, R93 ;  /* 0x0000005d4c4c7221 */ /* 0x008fe20000000000 */
[----:B0-----:R-:W-:Y:S01]  /*18770*/  FMUL R93, R73, UR77 ;  /* 0x0000004d495d7c20 */ /* 0x001fe20008400000 */
[C---:B------:R-:W-:Y:S01]  /*18780*/  FMUL R80, R72.reuse, UR77 ;  /* 0x0000004d48507c20 */ /* 0x040fe20008400000 */
[----:B------:R-:W-:Y:S01]  /*18790*/  FADD R77, R77, R94 ;  /* 0x0000005e4d4d7221 */ /* 0x000fe20000000000 */
[C---:B-1----:R-:W-:Y:S01]  /*187a0*/  FMUL R81, R73.reuse, UR75 ;  /* 0x0000004b49517c20 */ /* 0x042fe20008400000 */
[C---:B------:R-:W-:Y:S01]  /*187b0*/  FFMA R93, R72.reuse, UR76, -R93 ;  /* 0x0000004c485d7c23 */ /* 0x040fe2000800085d */
[C---:B------:R-:W-:Y:S01]  /*187c0*/  FFMA R94, R73.reuse, UR76, R80 ;  /* 0x0000004c495e7c23 */ /* 0x040fe20008000050 */
[----:B------:R-:W-:Y:S01]  /*187d0*/  FMUL R80, R72, UR75 ;  /* 0x0000004b48507c20 */ /* 0x000fe20008400000 */
[----:B------:R-:W0:Y:S01]  /*187e0*/  LDCU.64 UR76, c[0x3][0x5a0] ;  /* 0x00c0b400ff4c77ac */ /* 0x000e220008000a00 */
[----:B-----5:R-:W-:Y:S01]  /*187f0*/  FADD R75, R90, R75 ;  /* 0x0000004b5a4b7221 */ /* 0x020fe20000000000 */
[----:B------:R-:W-:Y:S01]  /*18800*/  FADD R78, R78, R91 ;  /* 0x0000005b4e4e7221 */ /* 0x000fe20000000000 */
[C---:B------:R-:W-:Y:S01]  /*18810*/  FFMA R91, R72.reuse, UR74, -R81 ;  /* 0x0000004a485b7c23 */ /* 0x040fe20008000851 */
[----:B------:R-:W-:Y:S01]  /*18820*/  FFMA R90, R73, UR74, R80 ;  /* 0x0000004a495a7c23 */ /* 0x000fe20008000050 */
[----:B------:R-:W1:Y:S01]  /*18830*/  LDCU.64 UR74, c[0x3][0x6a0] ;  /* 0x00c0d400ff4a77ac */ /* 0x000e620008000a00 */
[----:B------:R-:W-:Y:S04]  /*18840*/  STS.64 [UR5+0x110], R76 ;  /* 0x0001104cff007988 */ /* 0x000fe80008000a05 */
[----:B------:R-:W3:Y:S04]  /*18850*/  LDS.64 R76, [UR5+0x138] ;  /* 0x00013805ff4c7984 */ /* 0x000ee80008000a00 */
[----:B------:R-:W5:Y:S01]  /*18860*/  LDS.64 R80, [UR5+0x140] ;  /* 0x00014005ff507984 */ /* 0x000f620008000a00 */
[----:B------:R-:W-:Y:S01]  /*18870*/  FADD R74, R95, R74 ;  /* 0x0000004a5f4a7221 */ /* 0x000fe20000000000 */
[----:B0-----:R-:W-:Y:S01]  /*18880*/  FMUL R95, R73, UR77 ;  /* 0x0000004d495f7c20 */ /* 0x001fe20008400000 */
[----:B------:R-:W-:Y:S01]  /*18890*/  FMUL R96, R72, UR77 ;  /* 0x0000004d48607c20 */ /* 0x000fe20008400000 */
[----:B------:R-:W-:-:S02]  /*188a0*/  FADD R79, R79, R108 ;  /* 0x0000006c4f4f7221 */ /* 0x000fc40000000000 */
[C---:B------:R-:W-:Y:S01]  /*188b0*/  FFMA R95, R72.reuse, UR76, -R95 ;  /* 0x0000004c485f7c23 */ /* 0x040fe2000800085f */
[C---:B------:R-:W-:Y:S01]  /*188c0*/  FFMA R96, R73.reuse, UR76, R96 ;  /* 0x0000004c49607c23 */ /* 0x040fe20008000060 */
[C---:B-1----:R-:W-:Y:S01]  /*188d0*/  FMUL R97, R73.reuse, UR75 ;  /* 0x0000004b49617c20 */ /* 0x042fe20008400000 */
[----:B------:R-:W-:Y:S01]  /*188e0*/  FMUL R108, R72, UR75 ;  /* 0x0000004b486c7c20 */ /* 0x000fe20008400000 */
[----:B------:R-:W0:Y:S01]  /*188f0*/  LDCU.64 UR76, c[0x3][0x7a0] ;  /* 0x00c0f400ff4c77ac */ /* 0x000e220008000a00 */
[----:B--2---:R-:W-:Y:S02]  /*18900*/  FADD R31, R106, R31 ;  /* 0x0000001f6a1f7221 */ /* 0x004fe40000000000 */
[----:B------:R-:W-:Y:S01]  /*18910*/  FFMA R106, R73, UR74, R108 ;  /* 0x0000004a496a7c23 */ /* 0x000fe2000800006c */
[----:B----4-:R-:W-:Y:S01]  /*18920*/  FADD R70, R70, R29 ;  /* 0x0000001d46467221 */ /* 0x010fe20000000000 */
[----:B------:R-:W-:Y:S01]  /*18930*/  FFMA R29, R72, UR74, -R97 ;  /* 0x0000004a481d7c23 */ /* 0x000fe20008000861 */
[----:B------:R-:W1:Y:S01]  /*18940*/  LDCU.64 UR74, c[0x3][0x8a0] ;  /* 0x00c11400ff4a77ac */ /* 0x000e620008000a00 */
[----:B------:R-:W-:-:S05]  /*18950*/  FADD R71, R71, R86 ;  /* 0x0000005647477221 */ /* 0x000fca0000000000 */
[----:B------:R-:W-:Y:S04]  /*18960*/  STS.64 [UR5+0x130], R70 ;  /* 0x00013046ff007988 */ /* 0x000fe80008000a05 */
[----:B------:R-:W2:Y:S01]  /*18970*/  LDS.64 R70, [UR5+0x50] ;  /* 0x00005005ff467984 */ /* 0x000ea20008000a00 */
[----:B------:R-:W-:-:S03]  /*18980*/  FADD R30, R87, R30 ;  /* 0x0000001e571e7221 */ /* 0x000fc60000000000 */
[----:B------:R4:W-:Y:S01]  /*18990*/  STS.64 [UR5+0x118], R74 ;  /* 0x0001184aff007988 */ /* 0x0009e20008000a05 */
[C---:B0-----:R-:W-:Y:S01]  /*189a0*/  FMUL R87, R73.reuse, UR77 ;  /* 0x0000004d49577c20 */ /* 0x041fe20008400000 */
[C---:B----4-:R-:W-:Y:S01]  /*189b0*/  FMUL R74, R72.reuse, UR77 ;  /* 0x0000004d484a7c20 */ /* 0x050fe20008400000 */
[C---:B-1----:R-:W-:Y:S02]  /*189c0*/  FMUL R75, R73.reuse, UR75 ;  /* 0x0000004b494b7c20 */ /* 0x042fe40008400000 */
[C---:B------:R-:W-:Y:S01]  /*189d0*/  FFMA R87, R72.reuse, UR76, -R87 ;  /* 0x0000004c48577c23 */ /* 0x040fe20008000857 */
[----:B------:R-:W-:Y:S01]  /*189e0*/  FFMA R86, R73, UR76, R74 ;  /* 0x0000004c49567c23 */ /* 0x000fe2000800004a */
[C---:B------:R-:W-:Y:S01]  /*189f0*/  FMUL R74, R72.reuse, UR75 ;  /* 0x0000004b484a7c20 */ /* 0x040fe20008400000 */
[----:B------:R-:W0:Y:S01]  /*18a00*/  LDCU.64 UR76, c[0x3][0x9a0] ;  /* 0x00c13400ff4c77ac */ /* 0x000e220008000a00 */
[----:B---3--:R-:W-:Y:S01]  /*18a10*/  FADD R76, R83, R76 ;  /* 0x0000004c534c7221 */ /* 0x008fe20000000000 */
[----:B-----5:R-:W-:Y:S01]  /*18a20*/  FADD R81, R81, R24 ;  /* 0x0000001851517221 */ /* 0x020fe20000000000 */
[----:B------:R-:W-:Y:S01]  /*18a30*/  FFMA R83, R72, UR74, -R75 ;  /* 0x0000004a48537c23 */ /* 0x000fe2000800084b */
[C---:B------:R-:W-:Y:S01]  /*18a40*/  FFMA R24, R73.reuse, UR74, R74 ;  /* 0x0000004a49187c23 */ /* 0x040fe2000800004a */
[----:B------:R-:W-:Y:S01]  /*18a50*/  FADD R77, R82, R77 ;  /* 0x0000004d524d7221 */ /* 0x000fe20000000000 */
[----:B------:R-:W1:Y:S01]  /*18a60*/  LDS.64 R74, [UR5+0x58] ;  /* 0x00005805ff4a7984 */ /* 0x000e620008000a00 */
[----:B------:R-:W3:Y:S03]  /*18a70*/  LDCU.64 UR74, c[0x3][0xaa0] ;  /* 0x00c15400ff4a77ac */ /* 0x000ee60008000a00 */
[----:B------:R-:W-:Y:S04]  /*18a80*/  STS.64 [UR5+0x138], R76 ;  /* 0x0001384cff007988 */ /* 0x000fe80008000a05 */
[----:B------:R-:W4:Y:S01]  /*18a90*/  LDS.64 R76, [UR5+0x60] ;  /* 0x00006005ff4c7984 */ /* 0x000f220008000a00 */
[----:B0-----:R-:W-:Y:S01]  /*18aa0*/  FMUL R97, R73, UR77 ;  /* 0x0000004d49617c20 */ /* 0x001fe20008400000 */
[----:B------:R-:W-:-:S02]  /*18ab0*/  FMUL R82, R72, UR77 ;  /* 0x0000004d48527c20 */ /* 0x000fc40008400000 */
[----:B------:R3:W-:Y:S01]  /*18ac0*/  STS.64 [UR5+0x120], R78 ;  /* 0x0001204eff007988 */ /* 0x0007e20008000a05 */
[----:B------:R-:W-:Y:S01]  /*18ad0*/  FFMA R97, R72, UR76, -R97 ;  /* 0x0000004c48617c23 */ /* 0x000fe20008000861 */
[----:B------:R-:W-:Y:S01]  /*18ae0*/  FFMA R82, R73, UR76, R82 ;  /* 0x0000004c49527c23 */ /* 0x000fe20008000052 */
[----:B------:R-:W0:Y:S01]  /*18af0*/  LDCU.64 UR76, c[0x3][0xba0] ;  /* 0x00c17400ff4c77ac */ /* 0x000e220008000a00 */
[----:B--2---:R-:W-:Y:S01]  /*18b00*/  FADD R70, R70, R33 ;  /* 0x0000002146467221 */ /* 0x004fe20000000000 */
[----:B------:R-:W-:Y:S01]  /*18b10*/  FADD R71, R71, R22 ;  /* 0x0000001647477221 */ /* 0x000fe20000000000 */
[----:B---3--:R-:W-:Y:S01]  /*18b20*/  FMUL R79, R73, UR75 ;  /* 0x0000004b494f7c20 */ /* 0x008fe20008400000 */
[----:B------:R-:W-:-:S03]  /*18b30*/  FMUL R78, R72, UR75 ;  /* 0x0000004b484e7c20 */ /* 0x000fc60008400000 */
[----:B------:R-:W-:Y:S01]  /*18b40*/  FFMA R33, R72, UR74, -R79 ;  /* 0x0000004a48217c23 */ /* 0x000fe2000800084f */
[----:B------:R-:W-:Y:S01]  /*18b50*/  FFMA R22, R73, UR74, R78 ;  /* 0x0000004a49167c23 */ /* 0x000fe2000800004e */
[----:B------:R-:W2:Y:S01]  /*18b60*/  LDCU.64 UR74, c[0x3][0xca0] ;  /* 0x00c19400ff4a77ac */ /* 0x000ea20008000a00 */
[----:B------:R-:W-:Y:S01]  /*18b70*/  FADD R80, R80, R107 ;  /* 0x0000006b50507221 */ /* 0x000fe20000000000 */
[----:B------:R-:W3:Y:S04]  /*18b80*/  LDS.64 R78, [UR5+0x68] ;  /* 0x00006805ff4e7984 */ /* 0x000ee80008000a00 */
[----:B------:R0:W-:Y:S01]  /*18b90*/  STS.64 [UR5+0x140], R80 ;  /* 0x00014050ff007988 */ /* 0x0001e20008000a05 */
[----:B-1----:R-:W-:Y:S01]  /*18ba0*/  FADD R74, R85, R74 ;  /* 0x0000004a554a7221 */ /* 0x002fe20000000000 */
[----:B0-----:R-:W-:Y:S01]  /*18bb0*/  FMUL R81, R73, UR77 ;  /* 0x0000004d49517c20 */ /* 0x001fe20008400000 */
[----:B------:R-:W-:-:S03]  /*18bc0*/  FMUL R80, R72, UR77 ;  /* 0x0000004d48507c20 */ /* 0x000fc60008400000 */
[----:B------:R-:W-:Y:S01]  /*18bd0*/  FFMA R85, R72, UR76, -R81 ;  /* 0x0000004c48557c23 */ /* 0x000fe20008000851 */
[C---:B--2---:R-:W-:Y:S01]  /*18be0*/  FMUL R81, R73.reuse, UR75 ;  /* 0x0000004b49517c20 */ /* 0x044fe20008400000 */
[----:B------:R-:W-:Y:S01]  /*18bf0*/  FADD R75, R84, R75 ;  /* 0x0000004b544b7221 */ /* 0x000fe20000000000 */
[----:B----4-:R-:W-:Y:S01]  /*18c00*/  FADD R76, R76, R89 ;  /* 0x000000594c4c7221 */ /* 0x010fe20000000000 */
[----:B------:R-:W-:Y:S01]  /*18c10*/  FFMA R84, R73, UR76, R80 ;  /* 0x0000004c49547c23 */ /* 0x000fe20008000050 */
[----:B------:R-:W-:Y:S01]  /*18c20*/  FFMA R89, R72, UR74, -R81 ;  /* 0x0000004a48597c23 */ /* 0x000fe20008000851 */
[----:B------:R-:W-:Y:S01]  /*18c30*/  STS.64 [UR5+0x50], R70 ;  /* 0x00005046ff007988 */ /* 0x000fe20008000a05 */
[----:B------:R-:W0:Y:S03]  /*18c40*/  LDCU.64 UR76, c[0x3][0xda0] ;  /* 0x00c1b400ff4c77ac */ /* 0x000e260008000a00 */
[----:B------:R-:W1:Y:S04]  /*18c50*/  LDS.64 R80, [UR5+0x80] ;  /* 0x00008005ff507984 */ /* 0x000e680008000a00 */
[----:B------:R-:W2:Y:S04]  /*18c60*/  LDS.64 R70, [UR5+0x78] ;  /* 0x00007805ff467984 */ /* 0x000ea80008000a00 */
[----:B------:R0:W-:Y:S01]  /*18c70*/  STS.64 [UR5+0x58], R74 ;  /* 0x0000584aff007988 */ /* 0x0001e20008000a05 */
[----:B------:R-:W-:-:S03]  /*18c80*/  FADD R77, R77, R88 ;  /* 0x000000584d4d7221 */ /* 0x000fc60000000000 */
[----:B------:R-:W-:Y:S01]  /*18c90*/  STS.64 [UR5+0x128], R30 ;  /* 0x0001281eff007988 */ /* 0x000fe20008000a05 */
[----:B---3--:R-:W-:-:S03]  /*18ca0*/  FADD R78, R93, R78 ;  /* 0x0000004e5d4e7221 */ /* 0x008fc60000000000 */
[----:B------:R-:W3:Y:S01]  /*18cb0*/  LDS.64 R30, [UR5+0x148] ;  /* 0x00014805ff1e7984 */ /* 0x000ee20008000a00 */
[----:B0-----:R-:W-:Y:S01]  /*18cc0*/  FMUL R75, R73, UR77 ;  /* 0x0000004d494b7c20 */ /* 0x001fe20008400000 */
[----:B------:R-:W-:-:S03]  /*18cd0*/  FMUL R74, R72, UR77 ;  /* 0x0000004d484a7c20 */ /* 0x000fc60008400000 */
[C---:B------:R-:W-:Y:S01]  /*18ce0*/  FFMA R93, R72.reuse, UR76, -R75 ;  /* 0x0000004c485d7c23 */ /* 0x040fe2000800084b */
[----:B------:R-:W-:Y:S01]  /*18cf0*/  FFMA R88, R73, UR76, R74 ;  /* 0x0000004c49587c23 */ /* 0x000fe2000800004a */
[----:B------:R-:W0:Y:S01]  /*18d00*/  LDCU.64 UR76, c[0x3][0xfa0] ;  /* 0x00c1f400ff4c77ac */ /* 0x000e220008000a00 */
[----:B------:R-:W-:Y:S01]  /*18d10*/  P2R R28, PR, RZ, 0x40 ;  /* 0x00000040ff1c7803 */ /* 0x000fe20000000000 */
[----:B------:R0:W-:Y:S01]  /*18d20*/  STS.64 [UR5+0x60], R76 ;  /* 0x0000604cff007988 */ /* 0x0001e20008000a05 */
[----:B------:R-:W-:-:S03]  /*18d30*/  FMUL R108, R72, UR75 ;  /* 0x0000004b486c7c20 */ /* 0x000fc60008400000 */
[----:B------:R-:W-:Y:S01]  /*18d40*/  LDS.64 R74, [UR5+0x88] ;  /* 0x00008805ff4a7984 */ /* 0x000fe20008000a00 */
[----:B-1----:R-:W-:Y:S01]  /*18d50*/  FADD R80, R80, R29 ;  /* 0x0000001d50507221 */ /* 0x002fe20000000000 */
[----:B------:R-:W-:Y:S01]  /*18d60*/  IADD3 R29, PT, PT, R92, R7, RZ ;  /* 0x000000075c1d7210 */ /* 0x000fe20007ffe0ff */
[----:B0-----:R-:W-:-:S03]  /*18d70*/  FMUL R76, R72, UR77 ;  /* 0x0000004d484c7c20 */ /* 0x001fc60008400000 */
[----:B------:R-:W-:Y:S01]  /*18d80*/  ISETP.GE.AND P6, PT, R29, UR4, PT ;  /* 0x000000041d007c0c */ /* 0x000fe2000bfc6270 */
[----:B--2---:R-:W-:Y:S01]  /*18d90*/  FADD R70, R95, R70 ;  /* 0x000000465f467221 */ /* 0x004fe20000000000 */
[----:B------:R-:W-:Y:S01]  /*18da0*/  FADD R71, R96, R71 ;  /* 0x0000004760477221 */ /* 0x000fe20000000000 */
[----:B------:R-:W-:Y:S01]  /*18db0*/  FFMA R96, R73, UR76, R76 ;  /* 0x0000004c49607c23 */ /* 0x000fe2000800004c */
[----:B------:R-:W-:-:S03]  /*18dc0*/  CS2R R76, SRZ ;  /* 0x00000000004c7805 */ /* 0x000fc6000001ff00 */
[----:B------:R0:W-:Y:S02]  /*18dd0*/  STS.64 [UR5+0x78], R70 ;  /* 0x00007846ff007988 */ /* 0x0001e40008000a05 */
[----:B0-----:R-:W-:-:S05]  /*18de0*/  IMAD.WIDE R70, R29, 0x8, R66 ;  /* 0x000000081d467825 */ /* 0x001fca00078e0242 */
[----:B------:R-:W2:Y:S01]  /*18df0*/  @!P6 LDG.E.64 R76, desc[UR6][R70.64] ;  /* 0x00000006464ce981 */ /* 0x000ea2000c1e1b00 */
[----:B---3--:R-:W-:Y:S01]  /*18e00*/  FADD R30, R109, R30 ;  /* 0x0000001e6d1e7221 */ /* 0x008fe20000000000 */
[----:B------:R-:W-:-:S05]  /*18e10*/  FADD R31, R110, R31 ;  /* 0x0000001f6e1f7221 */ /* 0x000fca0000000000 */
[----:B------:R-:W-:Y:S04]  /*18e20*/  STS.64 [UR5+0x148], R30 ;  /* 0x0001481eff007988 */ /* 0x000fe80008000a05 */
[----:B------:R-:W0:Y:S01]  /*18e30*/  LDS.64 R30, [UR5+0x70] ;  /* 0x00007005ff1e7984 */ /* 0x000e220008000a00 */
[----:B------:R-:W-:Y:S01]  /*18e40*/  FFMA R108, R73, UR74, R108 ;  /* 0x0000004a496c7c23 */ /* 0x000fe2000800006c */
[----:B------:R-:W1:Y:S01]  /*18e50*/  LDCU.64 UR74, c[0x3][0xea0] ;  /* 0x00c1d400ff4a77ac */ /* 0x000e620008000a00 */
[----:B------:R-:W-:Y:S01]  /*18e60*/  FADD R79, R94, R79 ;  /* 0x0000004f5e4f7221 */ /* 0x000fe20000000000 */
[----:B------:R-:W-:-:S04]  /*18e70*/  FADD R81, R81, R106 ;  /* 0x0000006a51517221 */ /* 0x000fc80000000000 */
[----:B------:R-:W-:Y:S04]  /*18e80*/  STS.64 [UR5+0x68], R78 ;  /* 0x0000684eff007988 */ /* 0x000fe80008000a05 */
[----:B------:R-:W-:Y:S01]  /*18e90*/  LDS.64 R78, [UR5+0x98] ;  /* 0x00009805ff4e7984 */ /* 0x000fe20008000a00 */
[----:B-1----:R-:W-:Y:S01]  /*18ea0*/  FMUL R107, R73, UR75 ;  /* 0x0000004b496b7c20 */ /* 0x002fe20008400000 */
[----:B------:R-:W-:Y:S01]  /*18eb0*/  FMUL R94, R72, UR75 ;  /* 0x0000004b485e7c20 */ /* 0x000fe20008400000 */
[----:B0-----:R-:W-:Y:S01]  /*18ec0*/  FADD R30, R30, R91 ;  /* 0x0000005b1e1e7221 */ /* 0x001fe20000000000 */
[----:B------:R-:W-:-:S05]  /*18ed0*/  FADD R31, R31, R90 ;  /* 0x0000005a1f1f7221 */ /* 0x000fca0000000000 */
[----:B------:R-:W-:Y:S04]  /*18ee0*/  STS.64 [UR5+0x70], R30 ;  /* 0x0000701eff007988 */ /* 0x000fe80008000a05 */
[----:B------:R-:W0:Y:S01]  /*18ef0*/  LDS.64 R30, [UR5+0x90] ;  /* 0x00009005ff1e7984 */ /* 0x000e220008000a00 */
[C---:B------:R-:W-:Y:S01]  /*18f00*/  FFMA R91, R72.reuse, UR74, -R107 ;  /* 0x0000004a485b7c23 */ /* 0x040fe2000800086b */
[C---:B------:R-:W-:Y:S01]  /*18f10*/  FMUL R107, R73.reuse, UR77 ;  /* 0x0000004d496b7c20 */ /* 0x040fe20008400000 */
[----:B------:R-:W-:Y:S01]  /*18f20*/  FFMA R90, R73, UR74, R94 ;  /* 0x0000004a495a7c23 */ /* 0x000fe2000800005e */
[----:B------:R-:W1:Y:S02]  /*18f30*/  LDCU.64 UR74, c[0x3][0x10a0] ;  /* 0x00c21400ff4a77ac */ /* 0x000e640008000a00 */
[C---:B------:R-:W-:Y:S01]  /*18f40*/  FFMA R107, R72.reuse, UR76, -R107 ;  /* 0x0000004c486b7c23 */ /* 0x040fe2000800086b */
[----:B------:R-:W3:Y:S01]  /*18f50*/  LDCU.64 UR76, c[0x3][0x11a0] ;  /* 0x00c23400ff4c77ac */ /* 0x000ee20008000a00 */
[----:B------:R-:W-:Y:S04]  /*18f60*/  STS.64 [UR5+0x80], R80 ;  /* 0x00008050ff007988 */ /* 0x000fe80008000a05 */
[----:B------:R-:W4:Y:S01]  /*18f70*/  LDS.64 R80, [UR5+0xa0] ;  /* 0x0000a005ff507984 */ /* 0x000f220008000a00 */
[----:B------:R-:W-:Y:S01]  /*18f80*/  FADD R74, R87, R74 ;  /* 0x0000004a574a7221 */ /* 0x000fe20000000000 */
[C---:B-1----:R-:W-:Y:S01]  /*18f90*/  FMUL R95, R73.reuse, UR75 ;  /* 0x0000004b495f7c20 */ /* 0x042fe20008400000 */
[C---:B------:R-:W-:Y:S01]  /*18fa0*/  FMUL R94, R72.reuse, UR75 ;  /* 0x0000004b485e7c20 */ /* 0x040fe20008400000 */
[C---:B---3--:R-:W-:Y:S01]  /*18fb0*/  FMUL R87, R73.reuse, UR77 ;  /* 0x0000004d49577c20 */ /* 0x048fe20008400000 */
[C---:B------:R-:W-:Y:S01]  /*18fc0*/  FMUL R106, R72.reuse, UR77 ;  /* 0x0000004d486a7c20 */ /* 0x040fe20008400000 */
[----:B------:R-:W-:Y:S01]  /*18fd0*/  FFMA R95, R72, UR74, -R95 ;  /* 0x0000004a485f7c23 */ /* 0x000fe2000800085f */
[C---:B------:R-:W-:Y:S01]  /*18fe0*/  FFMA R94, R73.reuse, UR74, R94 ;  /* 0x0000004a495e7c23 */ /* 0x040fe2000800005e */
[----:B------:R-:W1:Y:S01]  /*18ff0*/  LDCU.64 UR74, c[0x3][0x12a0] ;  /* 0x00c25400ff4a77ac */ /* 0x000e620008000a00 */
[----:B------:R-:W-:Y:S01]  /*19000*/  FFMA R106, R73, UR76, R106 ;  /* 0x0000004c496a7c23 */ /* 0x000fe2000800006a */
[----:B------:R-:W-:Y:S01]  /*19010*/  FADD R75, R86, R75 ;  /* 0x0000004b564b7221 */ /* 0x000fe20000000000 */
[----:B0-----:R-:W-:Y:S01]  /*19020*/  FADD R30, R30, R83 ;  /* 0x000000531e1e7221 */ /* 0x001fe20000000000 */
[C---:B------:R-:W-:Y:S01]  /*19030*/  FFMA R83, R72.reuse, UR76, -R87 ;  /* 0x0000004c48537c23 */ /* 0x040fe20008000857 */
[----:B------:R-:W0:Y:S01]  /*19040*/  LDCU.64 UR76, c[0x3][0x13a0] ;  /* 0x00c27400ff4c77ac */ /* 0x000e220008000a00 */
[----:B------:R-:W-:Y:S01]  /*19050*/  FADD R31, R31, R24 ;  /* 0x000000181f1f7221 */ /* 0x000fe20000000000 */
[----:B------:R-:W3:Y:S04]  /*19060*/  LDS.64 R86, [UR5+0xa8] ;  /* 0x0000a805ff567984 */ /* 0x000ee80008000a00 */
[----:B------:R-:W-:Y:S04]  /*19070*/  STS.64 [UR5+0x90], R30 ;  /* 0x0000901eff007988 */ /* 0x000fe80008000a05 */
[----:B------:R-:W5:Y:S01]  /*19080*/  LDS.64 R30, [UR5+0xb0] ;  /* 0x0000b005ff1e7984 */ /* 0x000f620008000a00 */
[----:B-1----:R-:W-:Y:S01]  /*19090*/  FMUL R109, R73, UR75 ;  /* 0x0000004b496d7c20 */ /* 0x002fe20008400000 */
[C---:B------:R-:W-:Y:S01]  /*190a0*/  FMUL R110, R72.reuse, UR75 ;  /* 0x0000004b486e7c20 */ /* 0x040fe20008400000 */
[----:B------:R-:W-:Y:S01]  /*190b0*/  FADD R78, R97, R78 ;  /* 0x0000004e614e7221 */ /* 0x000fe20000000000 */
[----:B------:R0:W-:Y:S01]  /*190c0*/  STS.64 [UR5+0x88], R74 ;  /* 0x0000884aff007988 */ /* 0x0001e20008000a05 */
[----:B------:R-:W-:Y:S01]  /*190d0*/  FFMA R97, R72, UR74, -R109 ;  /* 0x0000004a48617c23 */ /* 0x000fe2000800086d */
[C---:B------:R-:W-:Y:S01]  /*190e0*/  FFMA R24, R73.reuse, UR74, R110 ;  /* 0x0000004a49187c23 */ /* 0x040fe2000800006e */
[----:B------:R-:W1:Y:S01]  /*190f0*/  LDCU.64 UR74, c[0x3][0x14a0] ;  /* 0x00c29400ff4a77ac */ /* 0x000e620008000a00 */
[----:B------:R-:W-:Y:S01]  /*19100*/  FADD R79, R82, R79 ;  /* 0x0000004f524f7221 */ /* 0x000fe20000000000 */
[----:B----4-:R-:W-:Y:S01]  /*19110*/  FADD R80, R80, R33 ;  /* 0x0000002150507221 */ /* 0x010fe20000000000 */
[----:B0-----:R-:W-:Y:S01]  /*19120*/  FMUL R75, R73, UR77 ;  /* 0x0000004d494b7c20 */ /* 0x001fe20008400000 */
[----:B------:R-:W-:-:S03]  /*19130*/  FMUL R74, R72, UR77 ;  /* 0x0000004d484a7c20 */ /* 0x000fc60008400000 */
[C---:B------:R-:W-:Y:S01]  /*19140*/  FFMA R33, R72.reuse, UR76, -R75 ;  /* 0x0000004c48217c23 */ /* 0x040fe2000800084b */
[C---:B------:R-:W-:Y:S01]  /*19150*/  FFMA R82, R73.reuse, UR76, R74 ;  /* 0x0000004c49527c23 */ /* 0x040fe2000800004a */
[----:B------:R-:W0:Y:S01]  /*19160*/  LDCU.64 UR76, c[0x3][0x15a0] ;  /* 0x00c2b400ff4c77ac */ /* 0x000e220008000a00 */
[----:B------:R-:W4:Y:S04]  /*19170*/  LDS.64 R74, [UR5+0xb8] ;  /* 0x0000b805ff4a7984 */ /* 0x000f280008000a00 */
[----:B------:R-:W-:Y:S04]  /*19180*/  STS.64 [UR5+0x98], R78 ;  /* 0x0000984eff007988 */ /* 0x000fe80008000a05 */
[----:B------:R-:W4:Y:S01]  /*19190*/  LDS.64 R78, [UR5+0xc0] ;  /* 0x0000c005ff4e7984 */ /* 0x000f220008000a00 */
[----:B-1----:R-:W-:Y:S01]  /*191a0*/  FMUL R109, R73, UR75 ;  /* 0x0000004b496d7c20 */ /* 0x002fe20008400000 */
[C---:B------:R-:W-:Y:S01]  /*191b0*/  FMUL R110, R72.reuse, UR75 ;  /* 0x0000004b486e7c20 */ /* 0x040fe20008400000 */
[----:B------:R-:W-:Y:S01]  /*191c0*/  FADD R81, R81, R22 ;  /* 0x0000001651517221 */ /* 0x000fe20000000000 */
[----:B---3--:R-:W-:Y:S01]  /*191d0*/  FADD R86, R85, R86 ;  /* 0x0000005655567221 */ /* 0x008fe20000000000 */
[C---:B------:R-:W-:Y:S01]  /*191e0*/  FFMA R109, R72.reuse, UR74, -R109 ;  /* 0x0000004a486d7c23 */ /* 0x040fe2000800086d */
[C---:B------:R-:W-:Y:S01]  /*191f0*/  FFMA R22, R73.reuse, UR74, R110 ;  /* 0x0000004a49167c23 */ /* 0x040fe2000800006e */
[----:B------:R-:W1:Y:S01]  /*19200*/  LDCU.64 UR74, c[0x3][0x16a0] ;  /* 0x00c2d400ff4a77ac */ /* 0x000e620008000a00 */
[----:B0-----:R-:W-:Y:S01]  /*19210*/  FMUL R85, R73, UR77 ;  /* 0x0000004d49557c20 */ /* 0x001fe20008400000 */
[----:B------:R-:W-:Y:S01]  /*19220*/  FMUL R110, R72, UR77 ;  /* 0x0000004d486e7c20 */ /* 0x000fe20008400000 */
[----:B------:R-:W-:Y:S01]  /*19230*/  STS.64 [UR5+0xa0], R80 ;  /* 0x0000a050ff007988 */ /* 0x000fe20008000a05 */
[----:B-----5:R-:W-:Y:S01]  /*19240*/  FADD R30, R30, R89 ;  /* 0x000000591e1e7221 */ /* 0x020fe20000000000 */
[----:B------:R-:W-:Y:S01]  /*19250*/  FADD R31, R31, R108 ;  /* 0x0000006c1f1f7221 */ /* 0x000fe20000000000 */
[----:B------:R-:W-:Y:S01]  /*19260*/  FFMA R89, R72, UR76, -R85 ;  /* 0x0000004c48597c23 */ /* 0x000fe20008000855 */
[C---:B------:R-:W-:Y:S01]  /*19270*/  FFMA R110, R73.reuse, UR76, R110 ;  /* 0x0000004c496e7c23 */ /* 0x040fe2000800006e */
[----:B------:R-:W0:Y:S01]  /*19280*/  LDS.64 R80, [UR5+0xc8] ;  /* 0x0000c805ff507984 */ /* 0x000e220008000a00 */
[----:B------:R-:W3:Y:S03]  /*19290*/  LDCU.64 UR76, c[0x3][0x17a0] ;  /* 0x00c2f400ff4c77ac */ /* 0x000ee60008000a00 */
[----:B------:R-:W-:Y:S04]  /*192a0*/  STS.64 [UR5+0xb0], R30 ;  /* 0x0000b01eff007988 */ /* 0x000fe80008000a05 */
[----:B------:R-:W5:Y:S01]  /*192b0*/  LDS.64 R30, [UR5+0xd0] ;  /* 0x0000d005ff1e7984 */ /* 0x000f620008000a00 */
[----:B------:R-:W-:Y:S01]  /*192c0*/  FADD R87, R84, R87 ;  /* 0x0000005754577221 */ /* 0x000fe20000000000 */
[----:B-1----:R-:W-:Y:S01]  /*192d0*/  FMUL R85, R73, UR75 ;  /* 0x0000004b49557c20 */ /* 0x002fe20008400000 */
[----:B------:R-:W-:-:S03]  /*192e0*/  FMUL R84, R72, UR75 ;  /* 0x0000004b48547c20 */ /* 0x000fc60008400000 */
[----:B------:R1:W-:Y:S01]  /*192f0*/  STS.64 [UR5+0xa8], R86 ;  /* 0x0000a856ff007988 */ /* 0x0003e20008000a05 */
[----:B----4-:R-:W-:Y:S01]  /*19300*/  FADD R74, R93, R74 ;  /* 0x0000004a5d4a7221 */ /* 0x010fe20000000000 */
[----:B------:R-:W-:Y:S01]  /*19310*/  FADD R75, R88, R75 ;  /* 0x0000004b584b7221 */ /* 0x000fe20000000000 */
[C---:B-1----:R-:W-:Y:S01]  /*19320*/  FFMA R87, R72.reuse, UR74, -R85 ;  /* 0x0000004a48577c23 */ /* 0x042fe20008000855 */
[C---:B------:R-:W-:Y:S01]  /*19330*/  FFMA R86, R73.reuse, UR74, R84 ;  /* 0x0000004a49567c23 */ /* 0x040fe20008000054 */
[----:B---3--:R-:W-:Y:S01]  /*19340*/  FMUL R85, R73, UR77 ;  /* 0x0000004d49557c20 */ /* 0x008fe20008400000 */
[----:B------:R-:W-:Y:S01]  /*19350*/  FMUL R84, R72, UR77 ;  /* 0x0000004d48547c20 */ /* 0x000fe20008400000 */
[----:B------:R-:W1:Y:S01]  /*19360*/  LDCU.64 UR74, c[0x3][0x18a0] ;  /* 0x00c31400ff4a77ac */ /* 0x000e620008000a00 */
[----:B------:R-:W-:Y:S01]  /*19370*/  STS.64 [UR5+0xb8], R74 ;  /* 0x0000b84aff007988 */ /* 0x000fe20008000a05 */
[----:B------:R-:W-:Y:S01]  /*19380*/  FADD R78, R78, R91 ;  /* 0x0000005b4e4e7221 */ /* 0x000fe20000000000 */
[----:B------:R-:W-:Y:S01]  /*19390*/  FADD R79, R79, R90 ;  /* 0x0000005a4f4f7221 */ /* 0x000fe20000000000 */
[C---:B------:R-:W-:Y:S01]  /*193a0*/  FFMA R91, R72.reuse, UR76, -R85 ;  /* 0x0000004c485b7c23 */ /* 0x040fe20008000855 */
[----:B------:R-:W-:Y:S01]  /*193b0*/  FFMA R88, R73, UR76, R84 ;  /* 0x0000004c49587c23 */ /* 0x000fe20008000054 */
[----:B------:R-:W3:Y:S01]  /*193c0*/  LDS.64 R74, [UR5+0xd8] ;  /* 0x0000d805ff4a7984 */ /* 0x000ee20008000a00 */
[----:B------:R-:W4:Y:S03]  /*193d0*/  LDCU.64 UR76, c[0x3][0x19a0] ;  /* 0x00c33400ff4c77ac */ /* 0x000f260008000a00 */
[----:B------:R-:W-:Y:S04]  /*193e0*/  STS.64 [UR5+0xc0], R78 ;  /* 0x0000c04eff007988 */ /* 0x000fe80008000a05 */
[----:B------:R-:W3:Y:S01]  /*193f0*/  LDS.64 R78, [UR5+0xe0] ;  /* 0x0000e005ff4e7984 */ /* 0x000ee20008000a00 */
[----:B0-----:R-:W-:Y:S01]  /*19400*/  FADD R80, R107, R80 ;  /* 0x000000506b507221 */ /* 0x001fe20000000000 */
[----:B-1----:R-:W-:Y:S01]  /*19410*/  FMUL R93, R73, UR75 ;  /* 0x0000004b495d7c20 */ /* 0x002fe20008400000 */
[----:B------:R-:W-:Y:S01]  /*19420*/  FMUL R84, R72, UR75 ;  /* 0x0000004b48547c20 */ /* 0x000fe20008400000 */
[----:B------:R-:W-:-:S02]  /*19430*/  FADD R81, R96, R81 ;  /* 0x0000005160517221 */ /* 0x000fc40000000000 */
[C---:B------:R-:W-:Y:S01]  /*19440*/  FFMA R93, R72.reuse, UR74, -R93 ;  /* 0x0000004a485d7c23 */ /* 0x040fe2000800085d */
[C---:B------:R-:W-:Y:S01]  /*19450*/  FFMA R90, R73.reuse, UR74, R84 ;  /* 0x0000004a495a7c23 */ /* 0x040fe20008000054 */
[----:B------:R-:W0:Y:S01]  /*19460*/  LDCU.64 UR74, c[0x3][0x1aa0] ;  /* 0x00c35400ff4a77ac */ /* 0x000e220008000a00 */
[C---:B----4-:R-:W-:Y:S01]  /*19470*/  FMUL R85, R73.reuse, UR77 ;  /* 0x0000004d49557c20 */ /* 0x050fe20008400000 */
[----:B------:R-:W-:Y:S01]  /*19480*/  FMUL R84, R72, UR77 ;  /* 0x0000004d48547c20 */ /* 0x000fe20008400000 */
[----:B------:R-:W-:Y:S01]  /*19490*/  STS.64 [UR5+0xc8], R80 ;  /* 0x0000c850ff007988 */ /* 0x000fe20008000a05 */
[----:B-----5:R-:W-:Y:S01]  /*194a0*/  FADD R30, R30, R95 ;  /* 0x0000005f1e1e7221 */ /* 0x020fe20000000000 */
[C---:B------:R-:W-:Y:S01]  /*194b0*/  FFMA R95, R72.reuse, UR76, -R85 ;  /* 0x0000004c485f7c23 */ /* 0x040fe20008000855 */
[----:B------:R-:W-:Y:S01]  /*194c0*/  FFMA R96, R73, UR76, R84 ;  /* 0x0000004c49607c23 */ /* 0x000fe20008000054 */
[----:B------:R-:W1:Y:S01]  /*194d0*/  LDS.64 R80, [UR5+0xe8] ;  /* 0x0000e805ff507984 */ /* 0x000e620008000a00 */
[----:B------:R-:W4:Y:S01]  /*194e0*/  LDCU.64 UR76, c[0x3][0x1ba0] ;  /* 0x00c37400ff4c77ac */ /* 0x000f220008000a00 */
[----:B------:R-:W-:Y:S01]  /*194f0*/  FADD R31, R31, R94 ;  /* 0x0000005e1f1f7221 */ /* 0x000fe20000000000 */
[----:B0-----:R-:W-:Y:S01]  /*19500*/  FMUL R85, R73, UR75 ;  /* 0x0000004b49557c20 */ /* 0x001fe20008400000 */
[----:B------:R-:W-:Y:S01]  /*19510*/  FMUL R84, R72, UR75 ;  /* 0x0000004b48547c20 */ /* 0x000fe20008400000 */
[----:B---3--:R-:W-:-:S02]  /*19520*/  FADD R74, R83, R74 ;  /* 0x0000004a534a7221 */ /* 0x008fc40000000000 */
[C---:B------:R-:W-:Y:S01]  /*19530*/  FFMA R83, R72.reuse, UR74, -R85 ;  /* 0x0000004a48537c23 */ /* 0x040fe20008000855 */
[C---:B------:R-:W-:Y:S01]  /*19540*/  FFMA R94, R73.reuse, UR74, R84 ;  /* 0x0000004a495e7c23 */ /* 0x040fe20008000054 */
[----:B------:R-:W0:Y:S01]  /*19550*/  LDCU.64 UR74, c[0x3][0x1ca0] ;  /* 0x00c39400ff4a77ac */ /* 0x000e220008000a00 */
[C---:B----4-:R-:W-:Y:S01]  /*19560*/  FMUL R107, R73.reuse, UR77 ;  /* 0x0000004d496b7c20 */ /* 0x050fe20008400000 */
[----:B------:R-:W-:Y:S01]  /*19570*/  FMUL R108, R72, UR77 ;  /* 0x0000004d486c7c20 */ /* 0x000fe20008400000 */
[----:B------:R-:W-:Y:S01]  /*19580*/  FADD R75, R106, R75 ;  /* 0x0000004b6a4b7221 */ /* 0x000fe20000000000 */
[----:B------:R-:W3:Y:S01]  /*19590*/  LDS.64 R84, [UR5+0xf0] ;  /* 0x0000f005ff547984 */ /* 0x000ee20008000a00 */
[----:B------:R-:W-:Y:S01]  /*195a0*/  FADD R78, R78, R97 ;  /* 0x000000614e4e7221 */ /* 0x000fe20000000000 */
[C---:B------:R-:W-:Y:S01]  /*195b0*/  FFMA R97, R72.reuse, UR76, -R107 ;  /* 0x0000004c48617c23 */ /* 0x040fe2000800086b */
[----:B------:R-:W-:Y:S01]  /*195c0*/  FFMA R106, R73, UR76, R108 ;  /* 0x0000004c496a7c23 */ /* 0x000fe2000800006c */
[----:B------:R-:W4:Y:S01]  /*195d0*/  LDCU.64 UR76, c[0x3][0x1da0] ;  /* 0x00c3b400ff4c77ac */ /* 0x000f220008000a00 */
[----:B------:R0:W-:Y:S01]  /*195e0*/  STS.64 [UR5+0xd0], R30 ;  /* 0x0000d01eff007988 */ /* 0x0001e20008000a05 */
[----:B------:R-:W-:Y:S01]  /*195f0*/  FADD R79, R79, R24 ;  /* 0x000000184f4f7221 */ /* 0x000fe20000000000 */
[----:B0-----:R-:W-:Y:S01]  /*19600*/  FMUL R31, R73, UR75 ;  /* 0x0000004b491f7c20 */ /* 0x001fe20008400000 */
[----:B------:R-:W-:Y:S01]  /*19610*/  FMUL R30, R72, UR75 ;  /* 0x0000004b481e7c20 */ /* 0x000fe20008400000 */
[----:B-1----:R-:W-:-:S02]  /*19620*/  FADD R80, R33, R80 ;  /* 0x0000005021507221 */ /* 0x002fc40000000000 */
[C---:B------:R-:W-:Y:S01]  /*19630*/  FFMA R33, R72.reuse, UR74, -R31 ;  /* 0x0000004a48217c23 */ /* 0x040fe2000800081f */
[C---:B------:R-:W-:Y:S01]  /*19640*/  FFMA R24, R73.reuse, UR74, R30 ;  /* 0x0000004a49187c23 */ /* 0x040fe2000800001e */
[----:B------:R-:W0:Y:S01]  /*19650*/  LDCU.64 UR74, c[0x3][0x1ea0] ;  /* 0x00c3d400ff4a77ac */ /* 0x000e220008000a00 */
[C---:B----4-:R-:W-:Y:S01]  /*19660*/  FMUL R107, R73.reuse, UR77 ;  /* 0x0000004d496b7c20 */ /* 0x050fe20008400000 */
[----:B------:R-:W-:Y:S01]  /*19670*/  FMUL R108, R72, UR77 ;  /* 0x0000004d486c7c20 */ /* 0x000fe20008400000 */
[----:B------:R-:W-:Y:S01]  /*19680*/  FADD R81, R82, R81 ;  /* 0x0000005152517221 */ /* 0x000fe20000000000 */
[----:B------:R-:W-:Y:S01]  /*19690*/  STS.64 [UR5+0xd8], R74 ;  /* 0x0000d84aff007988 */ /* 0x000fe20008000a05 */
[C---:B------:R-:W-:Y:S01]  /*196a0*/  FFMA R107, R72.reuse, UR76, -R107 ;  /* 0x0000004c486b7c23 */ /* 0x040fe2000800086b */
[----:B------:R-:W-:Y:S01]  /*196b0*/  FFMA R82, R73, UR76, R108 ;  /* 0x0000004c49527c23 */ /* 0x000fe2000800006c */
[----:B------:R-:W1:Y:S01]  /*196c0*/  LDCU.64 UR76, c[0x3][0x1fa0] ;  /* 0x00c3f400ff4c77ac */ /* 0x000e620008000a00 */
[----:B------:R-:W4:Y:S04]  /*196d0*/  LDS.64 R74, [UR5+0x100] ;  /* 0x00010005ff4a7984 */ /* 0x000f280008000a00 */
[----:B------:R-:W5:Y:S01]  /*196e0*/  LDS.64 R30, [UR5+0xf8] ;  /* 0x0000f805ff1e7984 */ /* 0x000f620008000a00 */
[----:B0-----:R-:W-:Y:S01]  /*196f0*/  FMUL R108, R72, UR75 ;  /* 0x0000004b486c7c20 */ /* 0x001fe20008400000 */
[----:B---3--:R-:W-:Y:S01]  /*19700*/  FADD R85, R85, R22 ;  /* 0x0000001655557221 */ /* 0x008fe20000000000 */
[----:B------:R-:W-:Y:S01]  /*19710*/  FADD R84, R84, R109 ;  /* 0x0000006d54547221 */ /* 0x000fe20000000000 */
[C---:B------:R-:W-:Y:S01]  /*19720*/  FMUL R109, R73.reuse, UR75 ;  /* 0x0000004b496d7c20 */ /* 0x040fe20008400000 */
[C---:B------:R-:W-:Y:S01]  /*19730*/  FFMA R22, R73.reuse, UR74, R108 ;  /* 0x0000004a49167c23 */ /* 0x040fe2000800006c */
[C---:B-1----:R-:W-:Y:S01]  /*19740*/  FMUL R111, R73.reuse, UR77 ;  /* 0x0000004d496f7c20 */ /* 0x042fe20008400000 */
[C---:B------:R-:W-:Y:S01]  /*19750*/  FMUL R108, R72.reuse, UR77 ;  /* 0x0000004d486c7c20 */ /* 0x040fe20008400000 */
[C---:B------:R-:W-:Y:S01]  /*19760*/  FFMA R109, R72.reuse, UR74, -R109 ;  /* 0x0000004a486d7c23 */ /* 0x040fe2000800086d */
[----:B------:R-:W2:Y:S01]  /*19770*/  LDCU.64 UR74, c[0x3][0xa8] ;  /* 0x00c01500ff4a77ac */ /* 0x000ea20008000a00 */
[----:B------:R-:W-:Y:S01]  /*19780*/  FFMA R111, R72, UR76, -R111 ;  /* 0x0000004c486f7c23 */ /* 0x000fe2000800086f */
[----:B------:R-:W-:-:S02]  /*19790*/  FFMA R108, R73, UR76, R108 ;  /* 0x0000004c496c7c23 */ /* 0x000fc4000800006c */
[----:B------:R-:W0:Y:S01]  /*197a0*/  LDS.64 R72, [UR5+0x108] ;  /* 0x00010805ff487984 */ /* 0x000e220008000a00 */
[----:B------:R-:W1:Y:S03]  /*197b0*/  LDCU.64 UR76, c[0x3][0x1a8] ;  /* 0x00c03500ff4c77ac */ /* 0x000e660008000a00 */
[----:B------:R-:W-:Y:S04]  /*197c0*/  STS.64 [UR5+0xe0], R78 ;  /* 0x0000e04eff007988 */ /* 0x000fe80008000a05 */
[----:B------:R-:W3:Y:S04]  /*197d0*/  LDS.64 R78, [UR5+0x110] ;  /* 0x00011005ff4e7984 */ /* 0x000ee80008000a00 */
[----:B------:R-:W-:Y:S04]  /*197e0*/  STS.64 [UR5+0xe8], R80 ;  /* 0x0000e850ff007988 */ /* 0x000fe80008000a05 */
[----:B------:R-:W3:Y:S01]  /*197f0*/  LDS.64 R80, [UR5+0x118] ;  /* 0x00011805ff507984 */ /* 0x000ee20008000a00 */
[----:B----4-:R-:W-:Y:S01]  /*19800*/  FADD R74, R74, R87 ;  /* 0x000000574a4a7221 */ /* 0x010fe20000000000 */
[----:B------:R-:W-:Y:S01]  /*19810*/  FADD R75, R75, R86 ;  /* 0x000000564b4b7221 */ /* 0x000fe20000000000 */
[----:B--2---:R-:W-:Y:S01]  /*19820*/  FMUL R87, R77, UR75 ;  /* 0x0000004b4d577c20 */ /* 0x004fe20008400000 */
[C---:B------:R-:W-:Y:S01]  /*19830*/  FMUL R86, R76.reuse, UR75 ;  /* 0x0000004b4c567c20 */ /* 0x040fe20008400000 */
[----:B------:R2:W-:Y:S01]  /*19840*/  STS.64 [UR5+0xf0], R84 ;  /* 0x0000f054ff007988 */ /* 0x0005e20008000a05 */
[----:B-----5:R-:W-:Y:S01]  /*19850*/  FADD R30, R89, R30 ;  /* 0x0000001e591e7221 */ /* 0x020fe20000000000 */
[C---:B------:R-:W-:Y:S01]  /*19860*/  FFMA R87, R76.reuse, UR74, -R87 ;  /* 0x0000004a4c577c23 */ /* 0x040fe20008000857 */
[C---:B------:R-:W-:Y:S01]  /*19870*/  FFMA R86, R77.reuse, UR74, R86 ;  /* 0x0000004a4d567c23 */ /* 0x040fe20008000056 */
[----:B-1----:R-:W-:Y:S01]  /*19880*/  FMUL R89, R77, UR77 ;  /* 0x0000004d4d597c20 */ /* 0x002fe20008400000 */
[----:B------:R-:W1:Y:S01]  /*19890*/  LDCU.64 UR74, c[0x3][0x2a8] ;  /* 0x00c05500ff4a77ac */ /* 0x000e620008000a00 */
[----:B--2---:R-:W-:-:S02]  /*198a0*/  FMUL R84, R76, UR77 ;  /* 0x0000004d4c547c20 */ /* 0x004fc40008400000 */
[----:B------:R-:W-:Y:S01]  /*198b0*/  FFMA R89, R76, UR76, -R89 ;  /* 0x0000004c4c597c23 */ /* 0x000fe20008000859 */
[----:B0-----:R-:W-:Y:S01]  /*198c0*/  FADD R72, R91, R72 ;  /* 0x000000485b487221 */ /* 0x001fe20000000000 */
[----:B------:R-:W-:Y:S01]  /*198d0*/  FADD R73, R88, R73 ;  /* 0x0000004958497221 */ /* 0x000fe20000000000 */
[----:B------:R-:W-:Y:S01]  /*198e0*/  FFMA R88, R77, UR76, R84 ;  /* 0x0000004c4d587c23 */ /* 0x000fe20008000054 */
[----:B------:R-:W0:Y:S03]  /*198f0*/  LDCU.64 UR76, c[0x3][0x3a8] ;  /* 0x00c07500ff4c77ac */ /* 0x000e260008000a00 */
[----:B------:R-:W-:Y:S04]  /*19900*/  STS.64 [UR5+0x108], R72 ;  /* 0x00010848ff007988 */ /* 0x000fe80008000a05 */
[----:B------:R-:W2:Y:S04]  /*19910*/  LDS.64 R72, [UR5+0x130] ;  /* 0x00013005ff487984 */ /* 0x000ea80008000a00 */
[----:B------:R-:W-:Y:S04]  /*19920*/  STS.64 [UR5+0x100], R74 ;  /* 0x0001004aff007988 */ /* 0x000fe80008000a05 */
[----:B------:R-:W4:Y:S01]  /*19930*/  LDS.64 R74, [UR5+0x128] ;  /* 0x00012805ff4a7984 */ /* 0x000f220008000a00 */
[----:B-1----:R-:W-:Y:S01]  /*19940*/  FMUL R84, R76, UR75 ;  /* 0x0000004b4c547c20 */ /* 0x002fe20008400000 */
[----:B---3--:R-:W-:Y:S01]  /*19950*/  FADD R79, R79, R90 ;  /* 0x0000005a4f4f7221 */ /* 0x008fe20000000000 */
[----:B------:R-:W-:Y:S01]  /*19960*/  FADD R78, R78, R93 ;  /* 0x0000005d4e4e7221 */ /* 0x000fe20000000000 */
[C---:B0-----:R-:W-:Y:S01]  /*19970*/  FMUL R93, R77.reuse, UR77 ;  /* 0x0000004d4d5d7c20 */ /* 0x041fe20008400000 */
[----:B------:R-:W-:Y:S01]  /*19980*/  FFMA R90, R77, UR74, R84 ;  /* 0x0000004a4d5a7c23 */ /* 0x000fe20008000054 */
[----:B------:R-:W-:Y:S01]  /*19990*/  FMUL R84, R76, UR77 ;  /* 0x0000004d4c547c20 */ /* 0x000fe20008400000 */
[----:B------:R-:W-:Y:S01]  /*199a0*/  FADD R81, R96, R81 ;  /* 0x0000005160517221 */ /* 0x000fe20000000000 */
[----:B------:R-:W-:-:S02]  /*199b0*/  FFMA R93, R76, UR76, -R93 ;  /* 0x0000004c4c5d7c23 */ /* 0x000fc4000800085d */
[----:B------:R-:W-:Y:S01]  /*199c0*/  FFMA R96, R77, UR76, R84 ;  /* 0x0000004c4d607c23 */ /* 0x000fe20008000054 */
[----:B------:R-:W0:Y:S01]  /*199d0*/  LDCU.64 UR76, c[0x3][0x5a8] ;  /* 0x00c0b500ff4c77ac */ /* 0x000e220008000a00 */
[----:B------:R-:W-:Y:S01]  /*199e0*/  FADD R80, R95, R80 ;  /* 0x000000505f507221 */ /* 0x000fe20000000000 */
[----:B------:R-:W-:-:S04]  /*199f0*/  FADD R31, R110, R31 ;  /* 0x0000001f6e1f7221 */ /* 0x000fc80000000000 */
[----:B------:R0:W-:Y:S04]  /*19a00*/  STS.64 [UR5+0x118], R80 ;  /* 0x00011850ff007988 */ /* 0x0001e80008000a05 */
[----:B------:R-:W-:Y:S04]  /*19a10*/  STS.64 [UR5+0xf8], R30 ;  /* 0x0000f81eff007988 */ /* 0x000fe80008000a05 */
[----:B------:R-:W1:Y:S01]  /*19a20*/  LDS.64 R30, [UR5+0x120] ;  /* 0x00012005ff1e7984 */ /* 0x000e620008000a00 */
[----:B0-----:R-:W-:Y:S01]  /*19a30*/  FMUL R80, R76, UR77 ;  /* 0x0000004d4c507c20 */ /* 0x001fe20008400000 */
[----:B--2---:R-:W-:Y:S01]  /*19a40*/  FADD R72, R72, R33 ;  /* 0x0000002148487221 */ /* 0x004fe20000000000 */
[----:B------:R-:W-:-:S05]  /*19a50*/  FADD R73, R73, R24 ;  /* 0x0000001849497221 */ /* 0x000fca0000000000 */
[----:B------:R-:W-:Y:S01]  /*19a60*/  STS.64 [UR5+0x130], R72 ;  /* 0x00013048ff007988 */ /* 0x000fe20008000a05 */
[----:B----4-:R-:W-:Y:S01]  /*19a70*/  FADD R75, R106, R75 ;  /* 0x0000004b6a4b7221 */ /* 0x010fe20000000000 */
[C---:B------:R-:W-:Y:S02]  /*19a80*/  FFMA R106, R77.reuse, UR76, R80 ;  /* 0x0000004c4d6a7c23 */ /* 0x040fe40008000050 */
[----:B------:R-:W0:Y:S04]  /*19a90*/  LDS.64 R72, [UR5+0x58] ;  /* 0x00005805ff487984 */ /* 0x000e280008000a00 */
[----:B------:R-:W2:Y:S01]  /*19aa0*/  LDS.64 R80, [UR5+0x140] ;  /* 0x00014005ff507984 */ /* 0x000ea20008000a00 */
[----:B------:R-:W-:-:S04]  /*19ab0*/  FMUL R91, R77, UR75 ;  /* 0x0000004b4d5b7c20 */ /* 0x000fc80008400000 */
[----:B------:R-:W-:Y:S01]  /*19ac0*/  FFMA R91, R76, UR74, -R91 ;  /* 0x0000004a4c5b7c23 */ /* 0x000fe2000800085b */
[----:B------:R-:W3:Y:S01]  /*19ad0*/  LDCU.64 UR74, c[0x3][0x4a8] ;  /* 0x00c09500ff4a77ac */ /* 0x000ee20008000a00 */
[----:B-1----:R-:W-:Y:S01]  /*19ae0*/  FADD R30, R30, R83 ;  /* 0x000000531e1e7221 */ /* 0x002fe20000000000 */
[----:B------:R-:W-:Y:S01]  /*19af0*/  FADD R31, R31, R94 ;  /* 0x0000005e1f1f7221 */ /* 0x000fe20000000000 */
[----:B---3--:R-:W-:Y:S01]  /*19b00*/  FMUL R85, R77, UR75 ;  /* 0x0000004b4d557c20 */ /* 0x008fe20008400000 */
[----:B------:R-:W-:-:S03]  /*19b10*/  FMUL R84, R76, UR75 ;  /* 0x0000004b4c547c20 */ /* 0x000fc60008400000 */
[----:B------:R-:W-:Y:S01]  /*19b20*/  FFMA R83, R76, UR74, -R85 ;  /* 0x0000004a4c537c23 */ /* 0x000fe20008000855 */
[----:B------:R-:W-:Y:S01]  /*19b30*/  FFMA R94, R77, UR74, R84 ;  /* 0x0000004a4d5e7c23 */ /* 0x000fe20008000054 */
[----:B------:R-:W1:Y:S01]  /*19b40*/  LDCU.64 UR74, c[0x3][0x6a8] ;  /* 0x00c0d500ff4a77ac */ /* 0x000e620008000a00 */
[----:B------:R-:W-:Y:S01]  /*19b50*/  FADD R74, R97, R74 ;  /* 0x0000004a614a7221 */ /* 0x000fe20000000000 */
[----:B------:R-:W-:Y:S01]  /*19b60*/  FMUL R95, R77, UR77 ;  /* 0x0000004d4d5f7c20 */ /* 0x000fe20008400000 */
[----:B------:R-:W-:Y:S01]  /*19b70*/  STS.64 [UR5+0x110], R78 ;  /* 0x0001104eff007988 */ /* 0x000fe20008000a05 */
[----:B0-----:R-:W-:Y:S01]  /*19b80*/  FADD R72, R89, R72 ;  /* 0x0000004859487221 */ /* 0x001fe20000000000 */
[----:B------:R-:W-:Y:S02]  /*19b90*/  FADD R73, R88, R73 ;  /* 0x0000004958497221 */ /* 0x000fe40000000000 */
[----:B------:R-:W-:Y:S01]  /*19ba0*/  LDS.64 R78, [UR5+0x138] ;  /* 0x00013805ff4e7984 */ /* 0x000fe20008000a00 */
[----:B--2---:R-:W-:Y:S01]  /*19bb0*/  FADD R80, R80, R109 ;  /* 0x0000006d50507221 */ /* 0x004fe20000000000 */
[----:B------:R-:W-:-:S02]  /*19bc0*/  FADD R81, R81, R22 ;  /* 0x0000001651517221 */ /* 0x000fc40000000000 */
[----:B------:R-:W-:Y:S04]  /*19bd0*/  STS.64 [UR5+0x58], R72 ;  /* 0x00005848ff007988 */ /* 0x000fe80008000a05 */
[----:B------:R-:W-:Y:S04]  /*19be0*/  STS.64 [UR5+0x140], R80 ;  /* 0x00014050ff007988 */ /* 0x000fe80008000a05 */
[----:B------:R-:W0:Y:S04]  /*19bf0*/  LDS.64 R80, [UR5+0x70] ;  /* 0x00007005ff507984 */ /* 0x000e280008000a00 */
[----:B------:R-:W2:Y:S01]  /*19c00*/  LDS.64 R72, [UR5+0x80] ;  /* 0x00008005ff487984 */ /* 0x000ea20008000a00 */
[C---:B-1----:R-:W-:Y:S01]  /*19c10*/  FMUL R97, R77.reuse, UR75 ;  /* 0x0000004b4d617c20 */ /* 0x042fe20008400000 */
[C---:B------:R-:W-:Y:S01]  /*19c20*/  FMUL R110, R76.reuse, UR75 ;  /* 0x0000004b4c6e7c20 */ /* 0x040fe20008400000 */
[C---:B------:R-:W-:Y:S01]  /*19c30*/  FFMA R95, R76.reuse, UR76, -R95 ;  /* 0x0000004c4c5f7c23 */ /* 0x040fe2000800085f */
[----:B------:R-:W1:Y:S01]  /*19c40*/  LDCU.64 UR76, c[0x3][0x7a8] ;  /* 0x00c0f500ff4c77ac */ /* 0x000e620008000a00 */
[----:B------:R-:W-:Y:S01]  /*19c50*/  FFMA R33, R76, UR74, -R97 ;  /* 0x0000004a4c217c23 */ /* 0x000fe20008000861 */
[----:B------:R-:W-:Y:S01]  /*19c60*/  FFMA R24, R77, UR74, R110 ;  /* 0x0000004a4d187c23 */ /* 0x000fe2000800006e */
[----:B------:R-:W3:Y:S01]  /*19c70*/  LDS.64 R84, [UR5+0x148] ;  /* 0x00014805ff547984 */ /* 0x000ee20008000a00 */
[----:B------:R-:W4:Y:S01]  /*19c80*/  LDCU.64 UR74, c[0x3][0x8a8] ;  /* 0x00c11500ff4a77ac */ /* 0x000f220008000a00 */
[----:B------:R-:W-:-:S02]  /*19c90*/  IADD3 R92, PT, PT, R92, R5, RZ ;  /* 0x000000055c5c7210 */ /* 0x000fc40007ffe0ff */
[----:B------:R4:W-:Y:S01]  /*19ca0*/  STS.64 [UR5+0x128], R74 ;  /* 0x0001284aff007988 */ /* 0x0009e20008000a05 */
[----:B------:R-:W-:Y:S02]  /*19cb0*/  P2R R29, PR, RZ, 0x40 ;  /* 0x00000040ff1d7803 */ /* 0x000fe40000000000 */
[----:B------:R-:W-:Y:S01]  /*19cc0*/  ISETP.GE.AND P6, PT, R92, UR4, PT ;  /* 0x000000045c007c0c */ /* 0x000fe2000bfc6270 */
[----:B------:R-:W-:Y:S04]  /*19cd0*/  STS.64 [UR5+0x120], R30 ;  /* 0x0001201eff007988 */ /* 0x000fe80008000a05 */
[----:B------:R-:W5:Y:S01]  /*19ce0*/  LDS.64 R30, [UR5+0x50] ;  /* 0x00005005ff1e7984 */ /* 0x000f620008000a00 */
[----:B-1----:R-:W-:Y:S01]  /*19cf0*/  FMUL R97, R77, UR77 ;  /* 0x0000004d4d617c20 */ /* 0x002fe20008400000 */
[C---:B------:R-:W-:Y:S01]  /*19d00*/  FMUL R110, R76.reuse, UR77 ;  /* 0x0000004d4c6e7c20 */ /* 0x040fe20008400000 */
[----:B----4-:R-:W-:-:S02]  /*19d10*/  FMUL R74, R76, UR75 ;  /* 0x0000004b4c4a7c20 */ /* 0x010fc40008400000 */
[----:B------:R-:W-:Y:S01]  /*19d20*/  FFMA R97, R76, UR76, -R97 ;  /* 0x0000004c4c617c23 */ /* 0x000fe20008000861 */
[C---:B------:R-:W-:Y:S01]  /*19d30*/  FFMA R110, R77.reuse, UR76, R110 ;  /* 0x0000004c4d6e7c23 */ /* 0x040fe2000800006e */
[----:B------:R-:W1:Y:S01]  /*19d40*/  LDCU.64 UR76, c[0x3][0x9a8] ;  /* 0x00c13500ff4c77ac */ /* 0x000e620008000a00 */
[----:B------:R-:W-:Y:S02]  /*19d50*/  FFMA R22, R77, UR74, R74 ;  /* 0x0000004a4d167c23 */ /* 0x000fe4000800004a */
[----:B------:R-:W4:Y:S01]  /*19d60*/  LDS.64 R74, [UR5+0x60] ;  /* 0x00006005ff4a7984 */ /* 0x000f220008000a00 */
[----:B0-----:R-:W-:Y:S01]  /*19d70*/  FADD R80, R80, R83 ;  /* 0x0000005350507221 */ /* 0x001fe20000000000 */
[----:B------:R-:W-:Y:S01]  /*19d80*/  FADD R81, R81, R94 ;  /* 0x0000005e51517221 */ /* 0x000fe20000000000 */
[----:B--2---:R-:W-:Y:S01]  /*19d90*/  FADD R72, R72, R33 ;  /* 0x0000002148487221 */ /* 0x004fe20000000000 */
[----:B------:R-:W-:-:S03]  /*19da0*/  FADD R73, R73, R24 ;  /* 0x0000001849497221 */ /* 0x000fc60000000000 */
[----:B------:R0:W-:Y:S04]  /*19db0*/  STS.64 [UR5+0x70], R80 ;  /* 0x00007050ff007988 */ /* 0x0001e80008000a05 */
[----:B------:R2:W-:Y:S01]  /*19dc0*/  STS.64 [UR5+0x80], R72 ;  /* 0x00008048ff007988 */ /* 0x0005e20008000a05 */
[----:B0-----:R-:W-:Y:S01]  /*19dd0*/  CS2R R80, SRZ ;  /* 0x0000000000507805 */ /* 0x001fe2000001ff00 */
[----:B--2---:R-:W-:-:S04]  /*19de0*/  IMAD.WIDE R72, R92, 0x8, R66 ;  /* 0x000000085c487825 */ /* 0x004fc800078e0242 */
[----:B------:R-:W-:Y:S01]  /*19df0*/  FADD R78, R107, R78 ;  /* 0x0000004e6b4e7221 */ /* 0x000fe20000000000 */
[C---:B------:R-:W-:Y:S01]  /*19e00*/  FMUL R107, R77.reuse, UR75 ;  /* 0x0000004b4d6b7c20 */ /* 0x040fe20008400000 */
[----:B------:R-:W2:Y:S01]  /*19e10*/  @!P6 LDG.E.64 R80, desc[UR6][R72.64] ;  /* 0x000000064850e981 */ /* 0x000ea2000c1e1b00 */
[----:B---3--:R-:W-:Y:S01]  /*19e20*/  FADD R85, R108, R85 ;  /* 0x000000556c557221 */ /* 0x008fe20000000000 */
[C---:B-1----:R-:W-:Y:S01]  /*19e30*/  FMUL R109, R77.reuse, UR77 ;  /* 0x0000004d4d6d7c20 */ /* 0x042fe20008400000 */
[----:B------:R-:W-:Y:S01]  /*19e40*/  FMUL R108, R76, UR77 ;  /* 0x0000004d4c6c7c20 */ /* 0x000fe20008400000 */
[----:B------:R-:W-:Y:S01]  /*19e50*/  FADD R79, R82, R79 ;  /* 0x0000004f524f7221 */ /* 0x000fe20000000000 */
[C---:B------:R-:W-:Y:S01]  /*19e60*/  FFMA R107, R76.reuse, UR74, -R107 ;  /* 0x0000004a4c6b7c23 */ /* 0x040fe2000800086b */
[----:B------:R-:W0:Y:S01]  /*19e70*/  LDCU.64 UR74, c[0x3][0xaa8] ;  /* 0x00c15500ff4a77ac */ /* 0x000e220008000a00 */
[----:B------:R-:W-:Y:S01]  /*19e80*/  FFMA R109, R76, UR76, -R109 ;  /* 0x0000004c4c6d7c23 */ /* 0x000fe2000800086d */
[----:B------:R-:W-:Y:S01]  /*19e90*/  FFMA R108, R77, UR76, R108 ;  /* 0x0000004c4d6c7c23 */ /* 0x000fe2000800006c */
[----:B------:R-:W-:Y:S01]  /*19ea0*/  STS.64 [UR5+0x138], R78 ;  /* 0x0001384eff007988 */ /* 0x000fe20008000a05 */
[----:B------:R-:W1:Y:S03]  /*19eb0*/  LDCU.64 UR76, c[0x3][0xba8] ;  /* 0x00c17500ff4c77ac */ /* 0x000e660008000a00 */
[----:B------:R-:W3:Y:S01]  /*19ec0*/  LDS.64 R78, [UR5+0x68] ;  /* 0x00006805ff4e7984 */ /* 0x000ee20008000a00 */
[----:B------:R-:W-:Y:S01]  /*19ed0*/  FADD R84, R111, R84 ;  /* 0x000000546f547221 */ /* 0x000fe20000000000 */
[----:B-----5:R-:W-:Y:S01]  /*19ee0*/  FADD R30, R30, R87 ;  /* 0x000000571e1e7221 */ /* 0x020fe20000000000 */
[----:B------:R-:W-:Y:S01]  /*19ef0*/  FADD R31, R31, R86 ;  /* 0x000000561f1f7221 */ /* 0x000fe20000000000 */
[----:B----4-:R-:W-:Y:S01]  /*19f00*/  FADD R74, R74, R91 ;  /* 0x0000005b4a4a7221 */ /* 0x010fe20000000000 */
[----:B------:R-:W-:Y:S01]  /*19f10*/  FADD R75, R75, R90 ;  /* 0x0000005a4b4b7221 */ /* 0x000fe20000000000 */
[----:B------:R4:W-:Y:S01]  /*19f20*/  STS.64 [UR5+0x148], R84 ;  /* 0x00014854ff007988 */ /* 0x0009e20008000a05 */
[C---:B0-----:R-:W-:Y:S01]  /*19f30*/  FMUL R111, R77.reuse, UR75 ;  /* 0x0000004b4d6f7c20 */ /* 0x041fe20008400000 */
[C---:B------:R-:W-:Y:S01]  /*19f40*/  FMUL R82, R76.reuse, UR75 ;  /* 0x0000004b4c527c20 */ /* 0x040fe20008400000 */
[C---:B-1----:R-:W-:Y:S01]  /*19f50*/  FMUL R87, R77.reuse, UR77 ;  /* 0x0000004d4d577c20 */ /* 0x042fe20008400000 */
[C---:B------:R-:W-:Y:S01]  /*19f60*/  FMUL R86, R76.reuse, UR77 ;  /* 0x0000004d4c567c20 */ /* 0x040fe20008400000 */
[C---:B----4-:R-:W-:Y:S01]  /*19f70*/  FFMA R85, R76.reuse, UR74, -R111 ;  /* 0x0000004a4c557c23 */ /* 0x050fe2000800086f */
[C---:B------:R-:W-:Y:S01]  /*19f80*/  FFMA R84, R77.reuse, UR74, R82 ;  /* 0x0000004a4d547c23 */ /* 0x040fe20008000052 */
[----:B------:R-:W0:Y:S01]  /*19f90*/  LDCU.64 UR74, c[0x3][0xca8] ;  /* 0x00c19500ff4a77ac */ /* 0x000e220008000a00 */
[C---:B------:R-:W-:Y:S01]  /*19fa0*/  FFMA R87, R76.reuse, UR76, -R87 ;  /* 0x0000004c4c577c23 */ /* 0x040fe20008000857 */
[C---:B------:R-:W-:Y:S01]  /*19fb0*/  FFMA R86, R77.reuse, UR76, R86 ;  /* 0x0000004c4d567c23 */ /* 0x040fe20008000056 */
[----:B------:R-:W-:Y:S01]  /*19fc0*/  STS.64 [UR5+0x60], R74 ;  /* 0x0000604aff007988 */ /* 0x000fe20008000a05 */
[----:B------:R-:W1:Y:S03]  /*19fd0*/  LDCU.64 UR76, c[0x3][0xda8] ;  /* 0x00c1b500ff4c77ac */ /* 0x000e660008000a00 */
[----:B------:R-:W-:Y:S04]  /*19fe0*/  STS.64 [UR5+0x50], R30 ;  /* 0x0000501eff007988 */ /* 0x000fe80008000a05 */
[----:B------:R-:W4:Y:S04]  /*19ff0*/  LDS.64 R74, [UR5+0x88] ;  /* 0x00008805ff4a7984 */ /* 0x000f280008000a00 */
[----:B------:R-:W5:Y:S01]  /*1a000*/  LDS.64 R30, [UR5+0x78] ;  /* 0x00007805ff1e7984 */ /* 0x000f620008000a00 */
[----:B0-----:R-:W-:Y:S01]  /*1a010*/  FMUL R91, R77, UR75 ;  /* 0x0000004b4d5b7c20 */ /* 0x001fe20008400000 */
[C---:B------:R-:W-:Y:S01]  /*1a020*/  FMUL R90, R76.reuse, UR75 ;  /* 0x0000004b4c5a7c20 */ /* 0x040fe20008400000 */
[----:B---3--:R-:W-:Y:S01]  /*1a030*/  FADD R78, R93, R78 ;  /* 0x0000004e5d4e7221 */ /* 0x008fe20000000000 */
[C---:B-1----:R-:W-:Y:S01]  /*1a040*/  FMUL R82, R76.reuse, UR77 ;  /* 0x0000004d4c527c20 */ /* 0x042fe20008400000 */
[----:B------:R-:W-:Y:S01]  /*1a050*/  FFMA R91, R76, UR74, -R91 ;  /* 0x0000004a4c5b7c23 */ /* 0x000fe2000800085b */
[C---:B------:R-:W-:Y:S01]  /*1a060*/  FFMA R90, R77.reuse, UR74, R90 ;  /* 0x0000004a4d5a7c23 */ /* 0x040fe2000800005a */
[C---:B------:R-:W-:Y:S01]  /*1a070*/  FMUL R93, R77.reuse, UR77 ;  /* 0x0000004d4d5d7c20 */ /* 0x040fe20008400000 */
[----:B------:R-:W0:Y:S01]  /*1a080*/  LDCU.64 UR74, c[0x3][0xea8] ;  /* 0x00c1d500ff4a77ac */ /* 0x000e220008000a00 */
[----:B------:R-:W-:Y:S01]  /*1a090*/  FADD R79, R96, R79 ;  /* 0x0000004f604f7221 */ /* 0x000fe20000000000 */
[C---:B------:R-:W-:Y:S01]  /*1a0a0*/  FFMA R96, R77.reuse, UR76, R82 ;  /* 0x0000004c4d607c23 */ /* 0x040fe20008000052 */
[C---:B------:R-:W-:Y:S01]  /*1a0b0*/  FFMA R93, R76.reuse, UR76, -R93 ;  /* 0x0000004c4c5d7c23 */ /* 0x040fe2000800085d */
[----:B------:R-:W1:Y:S01]  /*1a0c0*/  LDS.64 R82, [UR5+0x90] ;  /* 0x00009005ff527984 */ /* 0x000e620008000a00 */
[----:B------:R-:W3:Y:S03]  /*1a0d0*/  LDCU.64 UR76, c[0x3][0xfa8] ;  /* 0x00c1f500ff4c77ac */ /* 0x000ee60008000a00 */
[----:B------:R-:W-:Y:S04]  /*1a0e0*/  STS.64 [UR5+0x68], R78 ;  /* 0x0000684eff007988 */ /* 0x000fe80008000a05 */
[----:B------:R-:W1:Y:S01]  /*1a0f0*/  LDS.64 R78, [UR5+0x98] ;  /* 0x00009805ff4e7984 */ /* 0x000e620008000a00 */
[----:B0-----:R-:W-:Y:S01]  /*1a100*/  FMUL R89, R77, UR75 ;  /* 0x0000004b4d597c20 */ /* 0x001fe20008400000 */
[----:B------:R-:W-:-:S03]  /*1a110*/  FMUL R88, R76, UR75 ;  /* 0x0000004b4c587c20 */ /* 0x000fc60008400000 */
[----:B------:R-:W-:Y:S01]  /*1a120*/  FFMA R33, R76, UR74, -R89 ;  /* 0x0000004a4c217c23 */ /* 0x000fe20008000859 */
[----:B------:R-:W-:Y:S01]  /*1a130*/  FFMA R94, R77, UR74, R88 ;  /* 0x0000004a4d5e7c23 */ /* 0x000fe20008000058 */
[----:B----4-:R-:W-:Y:S01]  /*1a140*/  FADD R74, R97, R74 ;  /* 0x0000004a614a7221 */ /* 0x010fe20000000000 */
[----:B------:R-:W-:Y:S01]  /*1a150*/  FADD R75, R110, R75 ;  /* 0x0000004b6e4b7221 */ /* 0x000fe20000000000 */
[C---:B---3--:R-:W-:Y:S01]  /*1a160*/  FMUL R89, R77.reuse, UR77 ;  /* 0x0000004d4d597c20 */ /* 0x048fe20008400000 */
[----:B------:R-:W0:Y:S01]  /*1a170*/  LDCU.64 UR74, c[0x3][0x10a8] ;  /* 0x00c21500ff4a77ac */ /* 0x000e220008000a00 */
[----:B-----5:R-:W-:Y:S01]  /*1a180*/  FADD R31, R106, R31 ;  /* 0x0000001f6a1f7221 */ /* 0x020fe20000000000 */
[C---:B------:R-:W-:Y:S01]  /*1a190*/  FMUL R106, R76.reuse, UR77 ;  /* 0x0000004d4c6a7c20 */ /* 0x040fe20008400000 */
[----:B------:R-:W-:Y:S01]  /*1a1a0*/  STS.64 [UR5+0x88], R74 ;  /* 0x0000884aff007988 */ /* 0x000fe20008000a05 */
[----:B------:R-:W-:Y:S02]  /*1a1b0*/  FFMA R97, R76, UR76, -R89 ;  /* 0x0000004c4c617c23 */ /* 0x000fe40008000859 */
[----:B------:R-:W-:Y:S01]  /*1a1c0*/  FFMA R106, R77, UR76, R106 ;  /* 0x0000004c4d6a7c23 */ /* 0x000fe2000800006a */
[----:B------:R-:W3:Y:S01]  /*1a1d0*/  LDS.64 R74, [UR5+0xa0] ;  /* 0x0000a005ff4a7984 */ /* 0x000ee20008000a00 */
[----:B------:R-:W4:Y:S01]  /*1a1e0*/  LDCU.64 UR76, c[0x3][0x11a8] ;  /* 0x00c23500ff4c77ac */ /* 0x000f220008000a00 */
[----:B------:R-:W-:-:S02]  /*1a1f0*/  FADD R30, R95, R30 ;  /* 0x0000001e5f1e7221 */ /* 0x000fc40000000000 */
[----:B------:R-:W5:Y:S01]  /*1a200*/  LDS.64 R88, [UR5+0xa8] ;  /* 0x0000a805ff587984 */ /* 0x000f620008000a00 */
[----:B0-----:R-:W-:Y:S01]  /*1a210*/  FMUL R95, R77, UR75 ;  /* 0x0000004b4d5f7c20 */ /* 0x001fe20008400000 */
[----:B------:R-:W-:Y:S01]  /*1a220*/  FMUL R24, R76, UR75 ;  /* 0x0000004b4c187c20 */ /* 0x000fe20008400000 */
[----:B-1----:R-:W-:Y:S01]  /*1a230*/  FADD R82, R82, R107 ;  /* 0x0000006b52527221 */ /* 0x002fe20000000000 */
[----:B------:R-:W-:Y:S01]  /*1a240*/  FADD R83, R83, R22 ;  /* 0x0000001653537221 */ /* 0x000fe20000000000 */
[----:B------:R0:W-:Y:S01]  /*1a250*/  STS.64 [UR5+0x78], R30 ;  /* 0x0000781eff007988 */ /* 0x0001e20008000a05 */
[C---:B------:R-:W-:Y:S01]  /*1a260*/  FFMA R95, R76.reuse, UR74, -R95 ;  /* 0x0000004a4c5f7c23 */ /* 0x040fe2000800085f */
[----:B------:R-:W-:Y:S01]  /*1a270*/  FFMA R24, R77, UR74, R24 ;  /* 0x0000004a4d187c23 */ /* 0x000fe20008000018 */
[----:B------:R-:W1:Y:S01]  /*1a280*/  LDCU.64 UR74, c[0x3][0x12a8] ;  /* 0x00c25500ff4a77ac */ /* 0x000e620008000a00 */
[----:B----4-:R-:W-:Y:S01]  /*1a290*/  FMUL R110, R76, UR77 ;  /* 0x0000004d4c6e7c20 */ /* 0x010fe20008400000 */
[----:B------:R-:W-:Y:S01]  /*1a2a0*/  STS.64 [UR5+0x90], R82 ;  /* 0x00009052ff007988 */ /* 0x000fe20008000a05 */
[----:B------:R-:W-:Y:S01]  /*1a2b0*/  FADD R78, R109, R78 ;  /* 0x0000004e6d4e7221 */ /* 0x000fe20000000000 */
[C---:B0-----:R-:W-:Y:S01]  /*1a2c0*/  FMUL R31, R77.reuse, UR77 ;  /* 0x0000004d4d1f7c20 */ /* 0x041fe20008400000 */
[C---:B------:R-:W-:Y:S01]  /*1a2d0*/  FFMA R22, R77.reuse, UR76, R110 ;  /* 0x0000004c4d167c23 */ /* 0x040fe2000800006e */
[----:B------:R-:W-:Y:S01]  /*1a2e0*/  FADD R79, R108, R79 ;  /* 0x0000004f6c4f7221 */ /* 0x000fe20000000000 */
[----:B------:R-:W0:Y:S01]  /*1a2f0*/  LDS.64 R82, [UR5+0xb0] ;  /* 0x0000b005ff527984 */ /* 0x000e220008000a00 */
[C---:B------:R-:W-:Y:S01]  /*1a300*/  FFMA R31, R76.reuse, UR76, -R31 ;  /* 0x0000004c4c1f7c23 */ /* 0x040fe2000800081f */
[----:B------:R-:W4:Y:S02]  /*1a310*/  LDCU.64 UR76, c[0x3][0x13a8] ;  /* 0x00c27500ff4c77ac */ /* 0x000f240008000a00 */
[----:B------:R-:W-:Y:S04]  /*1a320*/  STS.64 [UR5+0x98], R78 ;  /* 0x0000984eff007988 */ /* 0x000fe80008000a05 */
[----:B------:R-:W0:Y:S01]  /*1a330*/  LDS.64 R78, [UR5+0xb8] ;  /* 0x0000b805ff4e7984 */ /* 0x000e220008000a00 */
[----:B-1----:R-:W-:Y:S01]  /*1a340*/  FMUL R107, R77, UR75 ;  /* 0x0000004b4d6b7c20 */ /* 0x002fe20008400000 */
[----:B------:R-:W-:Y:S01]  /*1a350*/  FMUL R110, R76, UR75 ;  /* 0x0000004b4c6e7c20 */ /* 0x000fe20008400000 */
[----:B---3--:R-:W-:Y:S01]  /*1a360*/  FADD R74, R74, R85 ;  /* 0x000000554a4a7221 */ /* 0x008fe20000000000 */
[----:B------:R-:W-:Y:S01]  /*1a370*/  FADD R75, R75, R84 ;  /* 0x000000544b4b7221 */ /* 0x000fe20000000000 */
[C---:B------:R-:W-:Y:S01]  /*1a380*/  FFMA R107, R76.reuse, UR74, -R107 ;  /* 0x0000004a4c6b7c23 */ /* 0x040fe2000800086b */
[C---:B------:R-:W-:Y:S01]  /*1a390*/  FFMA R108, R77.reuse, UR74, R110 ;  /* 0x0000004a4d6c7c23 */ /* 0x040fe2000800006e */
[----:B------:R-:W1:Y:S01]  /*1a3a0*/  LDCU.64 UR74, c[0x3][0x14a8] ;  /* 0x00c29500ff4a77ac */ /* 0x000e620008000a00 */
[C---:B----4-:R-:W-:Y:S01]  /*1a3b0*/  FMUL R109, R77.reuse, UR77 ;  /* 0x0000004d4d6d7c20 */ /* 0x050fe20008400000 */
[C---:B------:R-:W-:Y:S01]  /*1a3c0*/  FMUL R110, R76.reuse, UR77 ;  /* 0x0000004d4c6e7c20 */ /* 0x040fe20008400000 */
[----:B------:R-:W-:Y:S02]  /*1a3d0*/  STS.64 [UR5+0xa0], R74 ;  /* 0x0000a04aff007988 */ /* 0x000fe40008000a05 */
[----:B------:R-:W-:Y:S01]  /*1a3e0*/  FFMA R109, R76, UR76, -R109 ;  /* 0x0000004c4c6d7c23 */ /* 0x000fe2000800086d */
[----:B------:R-:W-:Y:S01]  /*1a3f0*/  FFMA R110, R77, UR76, R110 ;  /* 0x0000004c4d6e7c23 */ /* 0x000fe2000800006e */
[----:B------:R-:W3:Y:S01]  /*1a400*/  LDS.64 R74, [UR5+0xc0] ;  /* 0x0000c005ff4a7984 */ /* 0x000ee20008000a00 */
[----:B------:R-:W4:Y:S01]  /*1a410*/  LDCU.64 UR76, c[0x3][0x15a8] ;  /* 0x00c2b500ff4c77ac */ /* 0x000f220008000a00 */
[----:B-----5:R-:W-:Y:S01]  /*1a420*/  FADD R88, R87, R88 ;  /* 0x0000005857587221 */ /* 0x020fe20000000000 */
[----:B------:R-:W-:Y:S01]  /*1a430*/  FADD R89, R86, R89 ;  /* 0x0000005956597221 */ /* 0x000fe20000000000 */
[----:B-1----:R-:W-:Y:S01]  /*1a440*/  FMUL R85, R77, UR75 ;  /* 0x0000004b4d557c20 */ /* 0x002fe20008400000 */
[----:B------:R-:W-:-:S04]  /*1a450*/  FMUL R112, R76, UR75 ;  /* 0x0000004b4c707c20 */ /* 0x000fc80008400000 */
[----:B------:R-:W-:Y:S01]  /*1a460*/  FFMA R112, R77, UR74, R112 ;  /* 0x0000004a4d707c23 */ /* 0x000fe20008000070 */
[----:B0-----:R-:W-:Y:S01]  /*1a470*/  FADD R82, R82, R91 ;  /* 0x0000005b52527221 */ /* 0x001fe20000000000 */
[----:B------:R-:W-:Y:S01]  /*1a480*/  FADD R83, R83, R90 ;  /* 0x0000005a53537221 */ /* 0x000fe20000000000 */
[C---:B------:R-:W-:Y:S01]  /*1a490*/  FFMA R91, R76.reuse, UR74, -R85 ;  /* 0x0000004a4c5b7c23 */ /* 0x040fe20008000855 */
[----:B------:R-:W0:Y:S01]  /*1a4a0*/  LDCU.64 UR74, c[0x3][0x16a8] ;  /* 0x00c2d500ff4a77ac */ /* 0x000e220008000a00 */
[----:B------:R-:W1:Y:S01]  /*1a4b0*/  LDS.64 R84, [UR5+0xc8] ;  /* 0x0000c805ff547984 */ /* 0x000e620008000a00 */
[----:B----4-:R-:W-:Y:S01]  /*1a4c0*/  FMUL R87, R77, UR77 ;  /* 0x0000004d4d577c20 */ /* 0x010fe20008400000 */
[----:B------:R-:W-:Y:S02]  /*1a4d0*/  FMUL R86, R76, UR77 ;  /* 0x0000004d4c567c20 */ /* 0x000fe40008400000 */
[----:B------:R4:W-:Y:S01]  /*1a4e0*/  STS.64 [UR5+0xa8], R88 ;  /* 0x0000a858ff007988 */ /* 0x0009e20008000a05 */
[----:B------:R-:W-:Y:S01]  /*1a4f0*/  FADD R78, R93, R78 ;  /* 0x0000004e5d4e7221 */ /* 0x000fe20000000000 */
[----:B------:R-:W-:-:S02]  /*1a500*/  FADD R79, R96, R79 ;  /* 0x0000004f604f7221 */ /* 0x000fc40000000000 */
[----:B------:R-:W-:Y:S04]  /*1a510*/  STS.64 [UR5+0xb0], R82 ;  /* 0x0000b052ff007988 */ /* 0x000fe80008000a05 */
[----:B------:R-:W5:Y:S01]  /*1a520*/  LDS.64 R82, [UR5+0xd0] ;  /* 0x0000d005ff527984 */ /* 0x000f620008000a00 */
[C---:B----4-:R-:W-:Y:S01]  /*1a530*/  FFMA R89, R76.reuse, UR76, -R87 ;  /* 0x0000004c4c597c23 */ /* 0x050fe20008000857 */
[C---:B------:R-:W-:Y:S01]  /*1a540*/  FFMA R88, R77.reuse, UR76, R86 ;  /* 0x0000004c4d587c23 */ /* 0x040fe20008000056 */
[----:B------:R-:W4:Y:S01]  /*1a550*/  LDCU.64 UR76, c[0x3][0x17a8] ;  /* 0x00c2f500ff4c77ac */ /* 0x000f220008000a00 */
[----:B------:R-:W-:Y:S04]  /*1a560*/  STS.64 [UR5+0xb8], R78 ;  /* 0x0000b84eff007988 */ /* 0x000fe80008000a05 */
[----:B------:R-:W5:Y:S01]  /*1a570*/  LDS.64 R78, [UR5+0xd8] ;  /* 0x0000d805ff4e7984 */ /* 0x000f620008000a00 */
[----:B0-----:R-:W-:Y:S01]  /*1a580*/  FMUL R87, R77, UR75 ;  /* 0x0000004b4d577c20 */ /* 0x001fe20008400000 */
[----:B------:R-:W-:Y:S01]  /*1a590*/  FMUL R90, R76, UR75 ;  /* 0x0000004b4c5a7c20 */ /* 0x000fe20008400000 */
[----:B---3--:R-:W-:-:S02]  /*1a5a0*/  FADD R74, R74, R33 ;  /* 0x000000214a4a7221 */ /* 0x008fc40000000000 */
[C---:B------:R-:W-:Y:S01]  /*1a5b0*/  FFMA R33, R76.reuse, UR74, -R87 ;  /* 0x0000004a4c217c23 */ /* 0x040fe20008000857 */
[----:B------:R-:W-:Y:S01]  /*1a5c0*/  FFMA R90, R77, UR74, R90 ;  /* 0x0000004a4d5a7c23 */ /* 0x000fe2000800005a */
[----:B------:R-:W0:Y:S01]  /*1a5d0*/  LDCU.64 UR74, c[0x3][0x18a8] ;  /* 0x00c31500ff4a77ac */ /* 0x000e220008000a00 */
[----:B------:R-:W-:Y:S01]  /*1a5e0*/  FADD R75, R75, R94 ;  /* 0x0000005e4b4b7221 */ /* 0x000fe20000000000 */
[----:B----4-:R-:W-:Y:S01]  /*1a5f0*/  FMUL R93, R77, UR77 ;  /* 0x0000004d4d5d7c20 */ /* 0x010fe20008400000 */
[----:B------:R-:W-:-:S03]  /*1a600*/  FMUL R86, R76, UR77 ;  /* 0x0000004d4c567c20 */ /* 0x000fc60008400000 */
[----:B------:R-:W-:Y:S01]  /*1a610*/  FFMA R93, R76, UR76, -R93 ;  /* 0x0000004c4c5d7c23 */ /* 0x000fe2000800085d */
[----:B------:R-:W-:Y:S01]  /*1a620*/  FFMA R94, R77, UR76, R86 ;  /* 0x0000004c4d5e7c23 */ /* 0x000fe20008000056 */
[----:B------:R-:W3:Y:S01]  /*1a630*/  LDCU.64 UR76, c[0x3][0x19a8] ;  /* 0x00c33500ff4c77ac */ /* 0x000ee20008000a00 */
[----:B-1----:R-:W-:Y:S01]  /*1a640*/  FADD R84, R97, R84 ;  /* 0x0000005461547221 */ /* 0x002fe20000000000 */
[----:B------:R-:W-:Y:S01]  /*1a650*/  FADD R85, R106, R85 ;  /* 0x000000556a557221 */ /* 0x000fe20000000000 */
[----:B------:R-:W-:Y:S01]  /*1a660*/  STS.64 [UR5+0xc0], R74 ;  /* 0x0000c04aff007988 */ /* 0x000fe20008000a05 */
[----:B0-----:R-:W-:Y:S01]  /*1a670*/  FMUL R87, R77, UR75 ;  /* 0x0000004b4d577c20 */ /* 0x001fe20008400000 */
[----:B------:R-:W-:Y:S02]  /*1a680*/  FMUL R96, R76, UR75 ;  /* 0x0000004b4c607c20 */ /* 0x000fe40008400000 */
[----:B------:R-:W0:Y:S01]  /*1a690*/  LDS.64 R74, [UR5+0xe0] ;  /* 0x0000e005ff4a7984 */ /* 0x000e220008000a00 */
[----:B-----5:R-:W-:Y:S01]  /*1a6a0*/  FADD R82, R82, R95 ;  /* 0x0000005f52527221 */ /* 0x020fe20000000000 */
[----:B------:R-:W-:-:S02]  /*1a6b0*/  FFMA R95, R76, UR74, -R87 ;  /* 0x0000004a4c5f7c23 */ /* 0x000fc40008000857 */
[----:B------:R-:W-:Y:S01]  /*1a6c0*/  STS.64 [UR5+0xc8], R84 ;  /* 0x0000c854ff007988 */ /* 0x000fe20008000a05 */
[C---:B------:R-:W-:Y:S01]  /*1a6d0*/  FFMA R96, R77.reuse, UR74, R96 ;  /* 0x0000004a4d607c23 */ /* 0x040fe20008000060 */
[----:B------:R-:W1:Y:S01]  /*1a6e0*/  LDCU.64 UR74, c[0x3][0x1aa8] ;  /* 0x00c35500ff4a77ac */ /* 0x000e620008000a00 */
[----:B---3--:R-:W-:Y:S01]  /*1a6f0*/  FMUL R87, R77, UR77 ;  /* 0x0000004d4d577c20 */ /* 0x008fe20008400000 */
[----:B------:R-:W-:Y:S01]  /*1a700*/  FMUL R86, R76, UR77 ;  /* 0x0000004d4c567c20 */ /* 0x000fe20008400000 */
[----:B------:R-:W3:Y:S01]  /*1a710*/  LDS.64 R84, [UR5+0xe8] ;  /* 0x0000e805ff547984 */ /* 0x000ee20008000a00 */
[----:B------:R-:W-:Y:S01]  /*1a720*/  FADD R78, R31, R78 ;  /* 0x0000004e1f4e7221 */ /* 0x000fe20000000000 */
[----:B------:R-:W-:Y:S01]  /*1a730*/  FADD R79, R22, R79 ;  /* 0x0000004f164f7221 */ /* 0x000fe20000000000 */
[C---:B------:R-:W-:Y:S01]  /*1a740*/  FFMA R31, R76.reuse, UR76, -R87 ;  /* 0x0000004c4c1f7c23 */ /* 0x040fe20008000857 */
[----:B------:R-:W-:Y:S01]  /*1a750*/  FFMA R22, R77, UR76, R86 ;  /* 0x0000004c4d167c23 */ /* 0x000fe20008000056 */
[----:B------:R-:W-:Y:S01]  /*1a760*/  FADD R83, R83, R24 ;  /* 0x0000001853537221 */ /* 0x000fe20000000000 */
[----:B------:R-:W4:Y:S01]  /*1a770*/  LDS.64 R86, [UR5+0xf0] ;  /* 0x0000f005ff567984 */ /* 0x000f220008000a00 */
[----:B------:R-:W5:Y:S01]  /*1a780*/  LDCU.64 UR76, c[0x3][0x1ba8] ;  /* 0x00c37500ff4c77ac */ /* 0x000f620008000a00 */
[----:B-1----:R-:W-:Y:S01]  /*1a790*/  FMUL R97, R77, UR75 ;  /* 0x0000004b4d617c20 */ /* 0x002fe20008400000 */
[----:B------:R-:W-:-:S03]  /*1a7a0*/  FMUL R24, R76, UR75 ;  /* 0x0000004b4c187c20 */ /* 0x000fc60008400000 */
[----:B------:R-:W-:Y:S01]  /*1a7b0*/  FFMA R97, R76, UR74, -R97 ;  /* 0x0000004a4c617c23 */ /* 0x000fe20008000861 */
[C---:B------:R-:W-:Y:S01]  /*1a7c0*/  FFMA R24, R77.reuse, UR74, R24 ;  /* 0x0000004a4d187c23 */ /* 0x040fe20008000018 */
[----:B------:R-:W1:Y:S01]  /*1a7d0*/  LDCU.64 UR74, c[0x3][0x1ca8] ;  /* 0x00c39500ff4a77ac */ /* 0x000e620008000a00 */
[----:B------:R-:W-:Y:S04]  /*1a7e0*/  STS.64 [UR5+0xd0], R82 ;  /* 0x0000d052ff007988 */ /* 0x000fe80008000a05 */
[----:B------:R-:W-:Y:S04]  /*1a7f0*/  STS.64 [UR5+0xd8], R78 ;  /* 0x0000d84eff007988 */ /* 0x000fe80008000a05 */
[----:B------:R-:W2:Y:S04]  /*1a800*/  LDS.64 R78, [UR5+0xf8] ;  /* 0x0000f805ff4e7984 */ /* 0x000ea80008000a00 */
[----:B------:R-:W2:Y:S01]  /*1a810*/  LDS.64 R82, [UR5+0x100] ;  /* 0x00010005ff527984 */ /* 0x000ea20008000a00 */
[----:B0-----:R-:W-:Y:S01]  /*1a820*/  FADD R74, R74, R107 ;  /* 0x0000006b4a4a7221 */ /* 0x001fe20000000000 */
[----:B-----5:R-:W-:Y:S01]  /*1a830*/  FMUL R107, R77, UR77 ;  /* 0x0000004d4d6b7c20 */ /* 0x020fe20008400000 */
[C---:B------:R-:W-:Y:S01]  /*1a840*/  FMUL R106, R76.reuse, UR77 ;  /* 0x0000004d4c6a7c20 */ /* 0x040fe20008400000 */
[----:B------:R-:W-:Y:S01]  /*1a850*/  FADD R75, R75, R108 ;  /* 0x0000006c4b4b7221 */ /* 0x000fe20000000000 */
[C---:B-1----:R-:W-:Y:S01]  /*1a860*/  FMUL R108, R76.reuse, UR75 ;  /* 0x0000004b4c6c7c20 */ /* 0x042fe20008400000 */
[----:B---3--:R-:W-:Y:S01]  /*1a870*/  FADD R84, R109, R84 ;  /* 0x000000546d547221 */ /* 0x008fe20000000000 */
[C---:B------:R-:W-:Y:S01]  /*1a880*/  FMUL R109, R77.reuse, UR75 ;  /* 0x0000004b4d6d7c20 */ /* 0x040fe20008400000 */
[----:B------:R-:W-:Y:S01]  /*1a890*/  FFMA R107, R76, UR76, -R107 ;  /* 0x0000004c4c6b7c23 */ /* 0x000fe2000800086b */
[C---:B------:R-:W-:Y:S01]  /*1a8a0*/  FFMA R106, R77.reuse, UR76, R106 ;  /* 0x0000004c4d6a7c23 */ /* 0x040fe2000800006a */
[----:B------:R-:W0:Y:S01]  /*1a8b0*/  LDCU.64 UR76, c[0x3][0x1da8] ;  /* 0x00c3b500ff4c77ac */ /* 0x000e220008000a00 */
[C---:B------:R-:W-:Y:S01]  /*1a8c0*/  FFMA R108, R77.reuse, UR74, R108 ;  /* 0x0000004a4d6c7c23 */ /* 0x040fe2000800006c */
[----:B----4-:R-:W-:Y:S01]  /*1a8d0*/  FADD R86, R86, R91 ;  /* 0x0000005b56567221 */ /* 0x010fe20000000000 */
[----:B------:R-:W-:Y:S01]  /*1a8e0*/  FFMA R91, R76, UR74, -R109 ;  /* 0x0000004a4c5b7c23 */ /* 0x000fe2000800086d */
[----:B------:R-:W1:Y:S01]  /*1a8f0*/  LDCU.64 UR74, c[0x3][0x1ea8] ;  /* 0x00c3d500ff4a77ac */ /* 0x000e620008000a00 */
[----:B------:R-:W-:Y:S01]  /*1a900*/  FADD R85, R110, R85 ;  /* 0x000000556e557221 */ /* 0x000fe20000000000 */
[----:B------:R1:W-:Y:S01]  /*1a910*/  STS.64 [UR5+0xe0], R74 ;  /* 0x0000e04aff007988 */ /* 0x0003e20008000a05 */
[C---:B0-----:R-:W-:Y:S01]  /*1a920*/  FMUL R109, R77.reuse, UR77 ;  /* 0x0000004d4d6d7c20 */ /* 0x041fe20008400000 */
[C---:B------:R-:W-:Y:S01]  /*1a930*/  FMUL R110, R76.reuse, UR77 ;  /* 0x0000004d4c6e7c20 */ /* 0x040fe20008400000 */
[C---:B-1----:R-:W-:Y:S01]  /*1a940*/  FMUL R75, R77.reuse, UR75 ;  /* 0x0000004b4d4b7c20 */ /* 0x042fe20008400000 */
[C---:B------:R-:W-:Y:S01]  /*1a950*/  FMUL R74, R76.reuse, UR75 ;  /* 0x0000004b4c4a7c20 */ /* 0x040fe20008400000 */
[----:B------:R-:W-:Y:S01]  /*1a960*/  FFMA R109, R76, UR76, -R109 ;  /* 0x0000004c4c6d7c23 */ /* 0x000fe2000800086d */
[C---:B------:R-:W-:Y:S01]  /*1a970*/  FFMA R110, R77.reuse, UR76, R110 ;  /* 0x0000004c4d6e7c23 */ /* 0x040fe2000800006e */
[----:B------:R-:W0:Y:S01]  /*1a980*/  LDCU.64 UR76, c[0x3][0x1fa8] ;  /* 0x00c3f500ff4c77ac */ /* 0x000e220008000a00 */
[----:B--2---:R-:W-:Y:S01]  /*1a990*/  FADD R79, R88, R79 ;  /* 0x0000004f584f7221 */ /* 0x004fe20000000000 */
[----:B------:R-:W-:Y:S01]  /*1a9a0*/  FFMA R88, R77, UR74, R74 ;  /* 0x0000004a4d587c23 */ /* 0x000fe2000800004a */
[----:B------:R-:W-:Y:S01]  /*1a9b0*/  FADD R82, R82, R33 ;  /* 0x0000002152527221 */ /* 0x000fe20000000000 */
[C---:B------:R-:W-:Y:S01]  /*1a9c0*/  FFMA R33, R76.reuse, UR74, -R75 ;  /* 0x0000004a4c217c23 */ /* 0x040fe2000800084b */
[----:B------:R-:W-:Y:S01]  /*1a9d0*/  STS.64 [UR5+0xe8], R84 ;  /* 0x0000e854ff007988 */ /* 0x000fe20008000a05 */
[----:B------:R-:W-:Y:S01]  /*1a9e0*/  FADD R78, R89, R78 ;  /* 0x0000004e594e7221 */ /* 0x000fe20000000000 */
[----:B------:R-:W-:Y:S01]  /*1a9f0*/  FADD R83, R83, R90 ;  /* 0x0000005a53537221 */ /* 0x000fe20000000000 */
[----:B------:R-:W1:Y:S01]  /*1aa00*/  LDCU.64 UR74, c[0x3][0xb0] ;  /* 0x00c01600ff4a77ac */ /* 0x000e620008000a00 */
[----:B------:R-:W2:Y:S04]  /*1aa10*/  LDS.64 R74, [UR5+0x108] ;  /* 0x00010805ff4a7984 */ /* 0x000ea80008000a00 */
[----:B------:R-:W3:Y:S01]  /*1aa20*/  LDS.64 R84, [UR5+0x118] ;  /* 0x00011805ff547984 */ /* 0x000ee20008000a00 */
[----:B0-----:R-:W-:Y:S01]  /*1aa30*/  FMUL R89, R77, UR77 ;  /* 0x0000004d4d597c20 */ /* 0x001fe20008400000 */
[----:B------:R-:W-:-:S03]  /*1aa40*/  FMUL R90, R76, UR77 ;  /* 0x0000004d4c5a7c20 */ /* 0x000fc60008400000 */
[----:B------:R-:W-:Y:S01]  /*1aa50*/  FFMA R89, R76, UR76, -R89 ;  /* 0x0000004c4c597c23 */ /* 0x000fe20008000859 */
[----:B------:R-:W-:Y:S01]  /*1aa60*/  FFMA R90, R77, UR76, R90 ;  /* 0x0000004c4d5a7c23 */ /* 0x000fe2000800005a */
[----:B------:R-:W0:Y:S01]  /*1aa70*/  LDCU.64 UR76, c[0x3][0x1b0] ;  /* 0x00c03600ff4c77ac */ /* 0x000e220008000a00 */
[----:B------:R-:W4:Y:S01]  /*1aa80*/  LDS.64 R76, [UR5+0x110] ;  /* 0x00011005ff4c7984 */ /* 0x000f220008000a00 */
[----:B------:R-:W-:Y:S01]  /*1aa90*/  FADD R87, R87, R112 ;  /* 0x0000007057577221 */ /* 0x000fe20000000000 */
[C---:B-1----:R-:W-:Y:S02]  /*1aaa0*/  FMUL R112, R80.reuse, UR75 ;  /* 0x0000004b50707c20 */ /* 0x042fe40008400000 */
[----:B------:R0:W-:Y:S04]  /*1aab0*/  STS.64 [UR5+0xf8], R78 ;  /* 0x0000f84eff007988 */ /* 0x0001e80008000a05 */
[----:B------:R1:W-:Y:S01]  /*1aac0*/  STS.64 [UR5+0xf0], R86 ;  /* 0x0000f056ff007988 */ /* 0x0003e20008000a05 */
[C---:B------:R-:W-:Y:S01]  /*1aad0*/  FFMA R112, R81.reuse, UR74, R112 ;  /* 0x0000004a51707c23 */ /* 0x040fe20008000070 */
[C---:B0-----:R-:W-:Y:S01]  /*1aae0*/  FMUL R79, R81.reuse, UR77 ;  /* 0x0000004d514f7c20 */ /* 0x041fe20008400000 */
[----:B-1----:R-:W-:Y:S01]  /*1aaf0*/  FMUL R87, R81, UR75 ;  /* 0x0000004b51577c20 */ /* 0x002fe20008400000 */
[----:B------:R-:W-:Y:S01]  /*1ab00*/  FMUL R78, R80, UR77 ;  /* 0x0000004d504e7c20 */ /* 0x000fe20008400000 */
[----:B--2---:R-:W-:-:S02]  /*1ab10*/  FADD R74, R93, R74 ;  /* 0x0000004a5d4a7221 */ /* 0x004fc40000000000 */
[----:B------:R-:W-:Y:S01]  /*1ab20*/  FFMA R93, R80, UR74, -R87 ;  /* 0x0000004a505d7c23 */ /* 0x000fe20008000857 */
[----:B------:R-:W-:Y:S01]  /*1ab30*/  FADD R75, R94, R75 ;  /* 0x0000004b5e4b7221 */ /* 0x000fe20000000000 */
[----:B------:R-:W0:Y:S01]  /*1ab40*/  LDCU.64 UR74, c[0x3][0x2b0] ;  /* 0x00c05600ff4a77ac */ /* 0x000e220008000a00 */
[----:B---3--:R-:W-:Y:S01]  /*1ab50*/  FADD R84, R31, R84 ;  /* 0x000000541f547221 */ /* 0x008fe20000000000 */
[----:B------:R-:W-:Y:S01]  /*1ab60*/  FFMA R31, R80, UR76, -R79 ;  /* 0x0000004c501f7c23 */ /* 0x000fe2000800084f */
[----:B------:R-:W-:Y:S01]  /*1ab70*/  FFMA R94, R81, UR76, R78 ;  /* 0x0000004c515e7c23 */ /* 0x000fe2000800004e */
[----:B------:R-:W1:Y:S01]  /*1ab80*/  LDS.64 R86, [UR5+0x130] ;  /* 0x00013005ff567984 */ /* 0x000e620008000a00 */
[----:B------:R-:W2:Y:S03]  /*1ab90*/  LDCU.64 UR76, c[0x3][0x3b0] ;  /* 0x00c07600ff4c77ac */ /* 0x000ea60008000a00 */
[----:B------:R-:W3:Y:S01]  /*1aba0*/  LDS.64 R78, [UR5+0x120] ;  /* 0x00012005ff4e7984 */ /* 0x000ee20008000a00 */
[----:B------:R-:W-:Y:S01]  /*1abb0*/  FADD R85, R22, R85 ;  /* 0x0000005516557221 */ /* 0x000fe20000000000 */
[----:B----4-:R-:W-:Y:S01]  /*1abc0*/  FADD R76, R76, R95 ;  /* 0x0000005f4c4c7221 */ /* 0x010fe20000000000 */
[----:B------:R-:W-:Y:S01]  /*1abd0*/  FADD R77, R77, R96 ;  /* 0x000000604d4d7221 */ /* 0x000fe20000000000 */
[----:B------:R-:W-:Y:S01]  /*1abe0*/  STS.64 [UR5+0x100], R82 ;  /* 0x00010052ff007988 */ /* 0x000fe20008000a05 */
[----:B0-----:R-:W-:Y:S01]  /*1abf0*/  FMUL R95, R81, UR75 ;  /* 0x0000004b515f7c20 */ /* 0x001fe20008400000 */
[----:B------:R-:W-:-:S02]  /*1ac00*/  FMUL R96, R80, UR75 ;  /* 0x0000004b50607c20 */ /* 0x000fc40008400000 */
[----:B------:R-:W0:Y:S01]  /*1ac10*/  LDS.64 R82, [UR5+0x128] ;  /* 0x00012805ff527984 */ /* 0x000e220008000a00 */
[C---:B------:R-:W-:Y:S01]  /*1ac20*/  FFMA R95, R80.reuse, UR74, -R95 ;  /* 0x0000004a505f7c23 */ /* 0x040fe2000800085f */
[C---:B------:R-:W-:Y:S01]  /*1ac30*/  FFMA R22, R81.reuse, UR74, R96 ;  /* 0x0000004a51167c23 */ /* 0x040fe20008000060 */
[----:B------:R-:W4:Y:S01]  /*1ac40*/  LDCU.64 UR74, c[0x3][0x4b0] ;  /* 0x00c09600ff4a77ac */ /* 0x000f220008000a00 */
[C---:B--2---:R-:W-:Y:S01]  /*1ac50*/  FMUL R111, R81.reuse, UR77 ;  /* 0x0000004d516f7c20 */ /* 0x044fe20008400000 */
[C---:B------:R-:W-:Y:S01]  /*1ac60*/  FMUL R96, R80.reuse, UR77 ;  /* 0x0000004d50607c20 */ /* 0x040fe20008400000 */
[----:B------:R4:W-:Y:S03]  /*1ac70*/  STS.64 [UR5+0x110], R76 ;  /* 0x0001104cff007988 */ /* 0x0009e60008000a05 */
[C---:B------:R-:W-:Y:S01]  /*1ac80*/  FFMA R96, R81.reuse, UR76, R96 ;  /* 0x0000004c51607c23 */ /* 0x040fe20008000060 */
[----:B------:R-:W-:Y:S04]  /*1ac90*/  STS.64 [UR5+0x108], R74 ;  /* 0x0001084aff007988 */ /* 0x000fe80008000a05 */
[----:B------:R-:W2:Y:S01]  /*1aca0*/  LDS.64 R74, [UR5+0x138] ;  /* 0x00013805ff4a7984 */ /* 0x000ea20008000a00 */
[----:B----4-:R-:W-:Y:S01]  /*1acb0*/  FMUL R77, R81, UR75 ;  /* 0x0000004b514d7c20 */ /* 0x010fe20008400000 */
[----:B------:R-:W-:Y:S01]  /*1acc0*/  FMUL R76, R80, UR75 ;  /* 0x0000004b504c7c20 */ /* 0x000fe20008400000 */
[----:B-1----:R-:W-:Y:S01]  /*1acd0*/  FADD R86, R86, R91 ;  /* 0x0000005b56567221 */ /* 0x002fe20000000000 */
[----:B---3--:R-:W-:Y:S01]  /*1ace0*/  FADD R78, R78, R97 ;  /* 0x000000614e4e7221 */ /* 0x008fe20000000000 */
[C---:B------:R-:W-:Y:S01]  /*1acf0*/  FFMA R97, R80.reuse, UR76, -R111 ;  /* 0x0000004c50617c23 */ /* 0x040fe2000800086f */
[----:B------:R-:W1:Y:S01]  /*1ad00*/  LDCU.64 UR76, c[0x3][0x5b0] ;  /* 0x00c0b600ff4c77ac */ /* 0x000e620008000a00 */
[----:B------:R-:W-:Y:S01]  /*1ad10*/  FADD R79, R79, R24 ;  /* 0x000000184f4f7221 */ /* 0x000fe20000000000 */
[----:B------:R-:W-:Y:S01]  /*1ad20*/  FFMA R91, R80, UR74, -R77 ;  /* 0x0000004a505b7c23 */ /* 0x000fe2000800084d */
[----:B------:R-:W-:Y:S01]  /*1ad30*/  FFMA R24, R81, UR74, R76 ;  /* 0x0000004a51187c23 */ /* 0x000fe2000800004c */
[----:B------:R-:W-:Y:S01]  /*1ad40*/  STS.64 [UR5+0x118], R84 ;  /* 0x00011854ff007988 */ /* 0x000fe20008000a05 */
[----:B------:R-:W-:Y:S01]  /*1ad50*/  FADD R87, R87, R108 ;  /* 0x0000006c57577221 */ /* 0x000fe20000000000 */
[----:B------:R-:W3:Y:S02]  /*1ad60*/  LDCU.64 UR74, c[0x3][0x6b0] ;  /* 0x00c0d600ff4a77ac */ /* 0x000ee40008000a00 */
[----:B------:R-:W4:Y:S01]  /*1ad70*/  LDS.64 R76, [UR5+0x140] ;  /* 0x00014005ff4c7984 */ /* 0x000f220008000a00 */
[----:B0-----:R-:W-:-:S03]  /*1ad80*/  FADD R83, R106, R83 ;  /* 0x000000536a537221 */ /* 0x001fc60000000000 */
[----:B------:R-:W-:Y:S04]  /*1ad90*/  STS.64 [UR5+0x120], R78 ;  /* 0x0001204eff007988 */ /* 0x000fe80008000a05 */
[----:B------:R-:W0:Y:S01]  /*1ada0*/  LDS.64 R78, [UR5+0x148] ;  /* 0x00014805ff4e7984 */ /* 0x000e220008000a00 */
[C---:B-1----:R-:W-:Y:S01]  /*1adb0*/  FMUL R111, R81.reuse, UR77 ;  /* 0x0000004d516f7c20 */ /* 0x042fe20008400000 */
[C---:B------:R-:W-:Y:S02]  /*1adc0*/  FMUL R106, R80.reuse, UR77 ;  /* 0x0000004d506a7c20 */ /* 0x040fe40008400000 */
[----:B------:R-:W1:Y:S01]  /*1add0*/  LDS.64 R84, [UR5+0x58] ;  /* 0x00005805ff547984 */ /* 0x000e620008000a00 */
[----:B------:R-:W-:Y:S01]  /*1ade0*/  FFMA R111, R80, UR76, -R111 ;  /* 0x0000004c506f7c23 */ /* 0x000fe2000800086f */
[----:B------:R-:W-:Y:S01]  /*1adf0*/  FFMA R106, R81, UR76, R106 ;  /* 0x0000004c516a7c23 */ /* 0x000fe2000800006a */
[----:B------:R-:W5:Y:S01]  /*1ae00*/  LDCU.64 UR76, c[0x3][0x7b0] ;  /* 0x00c0f600ff4c77ac */ /* 0x000f620008000a00 */
[----:B------:R5:W-:Y:S01]  /*1ae10*/  STS.64 [UR5+0x130], R86 ;  /* 0x00013056ff007988 */ /* 0x000be20008000a05 */
[----:B--2---:R-:W-:Y:S01]  /*1ae20*/  FADD R74, R109, R74 ;  /* 0x0000004a6d4a7221 */ /* 0x004fe20000000000 */
[----:B------:R-:W-:-:S05]  /*1ae30*/  FADD R75, R110, R75 ;  /* 0x0000004b6e4b7221 */ /* 0x000fca0000000000 */
[----:B------:R-:W-:Y:S04]  /*1ae40*/  STS.64 [UR5+0x138], R74 ;  /* 0x0001384aff007988 */ /* 0x000fe80008000a05 */
[----:B------:R-:W2:Y:S01]  /*1ae50*/  LDS.64 R74, [UR5+0x60] ;  /* 0x00006005ff4a7984 */ /* 0x000ea20008000a00 */
[----:B-----5:R-:W-:Y:S01]  /*1ae60*/  FMUL R87, R81, UR77 ;  /* 0x0000004d51577c20 */ /* 0x020fe20008400000 */
[----:B------:R-:W-:Y:S01]  /*1ae70*/  FMUL R86, R80, UR77 ;  /* 0x0000004d50567c20 */ /* 0x000fe20008400000 */
[----:B----4-:R-:W-:Y:S01]  /*1ae80*/  FADD R76, R76, R33 ;  /* 0x000000214c4c7221 */ /* 0x010fe20000000000 */
[----:B------:R-:W-:Y:S01]  /*1ae90*/  FADD R77, R77, R88 ;  /* 0x000000584d4d7221 */ /* 0x000fe20000000000 */
[----:B------:R-:W-:Y:S01]  /*1aea0*/  FFMA R33, R80, UR76, -R87 ;  /* 0x0000004c50217c23 */ /* 0x000fe20008000857 */
[----:B------:R-:W-:Y:S01]  /*1aeb0*/  FFMA R88, R81, UR76, R86 ;  /* 0x0000004c51587c23 */ /* 0x000fe20008000056 */
[----:B------:R-:W4:Y:S02]  /*1aec0*/  LDCU.64 UR76, c[0x3][0x9b0] ;  /* 0x00c13600ff4c77ac */ /* 0x000f240008000a00 */
[----:B------:R-:W-:Y:S04]  /*1aed0*/  STS.64 [UR5+0x140], R76 ;  /* 0x0001404cff007988 */ /* 0x000fe80008000a05 */
[----:B------:R-:W5:Y:S01]  /*1aee0*/  LDS.64 R76, [UR5+0x68] ;  /* 0x00006805ff4c7984 */ /* 0x000f620008000a00 */
[----:B0-----:R-:W-:Y:S01]  /*1aef0*/  FADD R78, R89, R78 ;  /* 0x0000004e594e7221 */ /* 0x001fe20000000000 */
[----:B------:R-:W-:-:S05]  /*1af00*/  FADD R79, R90, R79 ;  /* 0x0000004f5a4f7221 */ /* 0x000fca0000000000 */
[----:B------:R-:W-:Y:S04]  /*1af10*/  STS.64 [UR5+0x148], R78 ;  /* 0x0001484eff007988 */ /* 0x000fe80008000a05 */
[----:B------:R-:W0:Y:S01]  /*1af20*/  LDS.64 R78, [UR5+0x70] ;  /* 0x00007005ff4e7984 */ /* 0x000e220008000a00 */
[----:B----4-:R-:W-:Y:S01]  /*1af30*/  FMUL R87, R81, UR77 ;  /* 0x0000004d51577c20 */ /* 0x010fe20008400000 */
[C---:B------:R-:W-:Y:S01]  /*1af40*/  FMUL R114, R80.reuse, UR77 ;  /* 0x0000004d50727c20 */ /* 0x040fe20008400000 */
[----:B-1----:R-:W-:Y:S02]  /*1af50*/  FADD R84, R31, R84 ;  /* 0x000000541f547221 */ /* 0x002fe40000000000 */
[C---:B------:R-:W-:Y:S01]  /*1af60*/  FFMA R31, R80.reuse, UR76, -R87 ;  /* 0x0000004c501f7c23 */ /* 0x040fe20008000857 */
[----:B------:R-:W-:Y:S01]  /*1af70*/  FFMA R114, R81, UR76, R114 ;  /* 0x0000004c51727c23 */ /* 0x000fe20008000072 */
[----:B------:R-:W1:Y:S01]  /*1af80*/  LDCU.64 UR76, c[0x3][0xbb0] ;  /* 0x00c17600ff4c77ac */ /* 0x000e620008000a00 */
[----:B------:R-:W-:Y:S01]  /*1af90*/  FADD R82, R107, R82 ;  /* 0x000000526b527221 */ /* 0x000fe20000000000 */
[C---:B---3--:R-:W-:Y:S01]  /*1afa0*/  FMUL R107, R81.reuse, UR75 ;  /* 0x0000004b516b7c20 */ /* 0x048fe20008400000 */
[C---:B------:R-:W-:Y:S01]  /*1afb0*/  FMUL R108, R80.reuse, UR75 ;  /* 0x0000004b506c7c20 */ /* 0x040fe20008400000 */
[----:B------:R-:W3:Y:S02]  /*1afc0*/  LDS.64 R86, [UR5+0x78] ;  /* 0x00007805ff567984 */ /* 0x000ee40008000a00 */
[----:B------:R-:W-:Y:S01]  /*1afd0*/  FFMA R107, R80, UR74, -R107 ;  /* 0x0000004a506b7c23 */ /* 0x000fe2000800086b */
[C---:B------:R-:W-:Y:S01]  /*1afe0*/  FFMA R108, R81.reuse, UR74, R108 ;  /* 0x0000004a516c7c23 */ /* 0x040fe2000800006c */
[----:B------:R-:W-:Y:S01]  /*1aff0*/  STS.64 [UR5+0x128], R82 ;  /* 0x00012852ff007988 */ /* 0x000fe20008000a05 */
[----:B------:R-:W4:Y:S03]  /*1b000*/  LDCU.64 UR74, c[0x3][0x8b0] ;  /* 0x00c11600ff4a77ac */ /* 0x000f260008000a00 */
[----:B------:R-:W3:Y:S01]  /*1b010*/  LDS.64 R82, [UR5+0x50] ;  /* 0x00005005ff527984 */ /* 0x000ee20008000a00 */
[----:B--2---:R-:W-:Y:S01]  /*1b020*/  FADD R74, R74, R95 ;  /* 0x0000005f4a4a7221 */ /* 0x004fe20000000000 */
[----:B-1----:R-:W-:Y:S01]  /*1b030*/  FMUL R95, R81, UR77 ;  /* 0x0000004d515f7c20 */ /* 0x002fe20008400000 */
[----:B------:R-:W-:Y:S01]  /*1b040*/  FADD R85, R94, R85 ;  /* 0x000000555e557221 */ /* 0x000fe20000000000 */
[----:B-----5:R-:W-:-:S02]  /*1b050*/  FADD R76, R97, R76 ;  /* 0x0000004c614c7221 */ /* 0x020fc40000000000 */
[C---:B------:R-:W-:Y:S02]  /*1b060*/  FFMA R97, R80.reuse, UR76, -R95 ;  /* 0x0000004c50617c23 */ /* 0x040fe4000800085f */
[----:B------:R-:W1:Y:S01]  /*1b070*/  LDS.64 R94, [UR5+0x98] ;  /* 0x00009805ff5e7984 */ /* 0x000e620008000a00 */
[C---:B------:R-:W-:Y:S01]  /*1b080*/  FMUL R90, R80.reuse, UR77 ;  /* 0x0000004d505a7c20 */ /* 0x040fe20008400000 */
[----:B----4-:R-:W-:Y:S01]  /*1b090*/  FMUL R89, R81, UR75 ;  /* 0x0000004b51597c20 */ /* 0x010fe20008400000 */
[C---:B------:R-:W-:Y:S01]  /*1b0a0*/  FMUL R110, R80.reuse, UR75 ;  /* 0x0000004b506e7c20 */ /* 0x040fe20008400000 */
[----:B------:R-:W-:Y:S01]  /*1b0b0*/  FADD R75, R75, R22 ;  /* 0x000000164b4b7221 */ /* 0x000fe20000000000 */
[C---:B------:R-:W-:Y:S01]  /*1b0c0*/  FFMA R22, R81.reuse, UR76, R90 ;  /* 0x0000004c51167c23 */ /* 0x040fe2000800005a */
[----:B------:R-:W-:Y:S01]  /*1b0d0*/  FFMA R89, R80, UR74, -R89 ;  /* 0x0000004a50597c23 */ /* 0x000fe20008000859 */
[----:B------:R-:W-:Y:S01]  /*1b0e0*/  FFMA R110, R81, UR74, R110 ;  /* 0x0000004a516e7c23 */ /* 0x000fe2000800006e */
[----:B------:R-:W2:Y:S01]  /*1b0f0*/  LDCU.64 UR74, c[0x3][0xab0] ;  /* 0x00c15600ff4a77ac */ /* 0x000ea20008000a00 */
[----:B0-----:R-:W-:-:S02]  /*1b100*/  FADD R78, R78, R91 ;  /* 0x0000005b4e4e7221 */ /* 0x001fc40000000000 */
[----:B------:R-:W0:Y:S01]  /*1b110*/  LDS.64 R90, [UR5+0x90] ;  /* 0x00009005ff5a7984 */ /* 0x000e220008000a00 */
[----:B------:R-:W4:Y:S01]  /*1b120*/  LDCU.64 UR76, c[0x3][0xdb0] ;  /* 0x00c1b600ff4c77ac */ /* 0x000f220008000a00 */
[----:B------:R-:W-:Y:S01]  /*1b130*/  FADD R77, R96, R77 ;  /* 0x0000004d604d7221 */ /* 0x000fe20000000000 */
[----:B---3--:R-:W-:Y:S01]  /*1b140*/  FADD R86, R111, R86 ;  /* 0x000000566f567221 */ /* 0x008fe20000000000 */
[----:B------:R-:W-:Y:S01]  /*1b150*/  FADD R82, R82, R93 ;  /* 0x0000005d52527221 */ /* 0x000fe20000000000 */
[----:B------:R-:W-:Y:S01]  /*1b160*/  FADD R83, R83, R112 ;  /* 0x0000007053537221 */ /* 0x000fe20000000000 */
[C---:B--2---:R-:W-:Y:S01]  /*1b170*/  FMUL R93, R81.reuse, UR75 ;  /* 0x0000004b515d7c20 */ /* 0x044fe20008400000 */
[C---:B------:R-:W-:Y:S01]  /*1b180*/  FMUL R112, R80.reuse, UR75 ;  /* 0x0000004b50707c20 */ /* 0x040fe20008400000 */
[C---:B----4-:R-:W-:Y:S01]  /*1b190*/  FMUL R111, R81.reuse, UR77 ;  /* 0x0000004d516f7c20 */ /* 0x050fe20008400000 */
[C---:B------:R-:W-:Y:S01]  /*1b1a0*/  FMUL R96, R80.reuse, UR77 ;  /* 0x0000004d50607c20 */ /* 0x040fe20008400000 */
[C---:B------:R-:W-:Y:S01]  /*1b1b0*/  FFMA R93, R80.reuse, UR74, -R93 ;  /* 0x0000004a505d7c23 */ /* 0x040fe2000800085d */
[C---:B------:R-:W-:Y:S01]  /*1b1c0*/  FFMA R112, R81.reuse, UR74, R112 ;  /* 0x0000004a51707c23 */ /* 0x040fe20008000070 */
[----:B------:R-:W-:Y:S01]  /*1b1d0*/  FFMA R111, R80, UR76, -R111 ;  /* 0x0000004c506f7c23 */ /* 0x000fe2000800086f */
[----:B------:R-:W-:Y:S01]  /*1b1e0*/  FFMA R96, R81, UR76, R96 ;  /* 0x0000004c51607c23 */ /* 0x000fe20008000060 */
[----:B------:R-:W2:Y:S01]  /*1b1f0*/  LDCU.64 UR74, c[0x3][0xcb0] ;  /* 0x00c19600ff4a77ac */ /* 0x000ea20008000a00 */
[----:B------:R-:W3:Y:S01]  /*1b200*/  LDCU.64 UR76, c[0x3][0xfb0] ;  /* 0x00c1f600ff4c77ac */ /* 0x000ee20008000a00 */
[----:B-1----:R-:W-:Y:S01]  /*1b210*/  FADD R94, R31, R94 ;  /* 0x0000005e1f5e7221 */ /* 0x002fe20000000000 */
[----:B------:R-:W-:-:S02]  /*1b220*/  IADD3 R31, PT, PT, R92, R7, RZ ;  /* 0x000000075c1f7210 */ /* 0x000fc40007ffe0ff */
[----:B------:R-:W-:Y:S01]  /*1b230*/  P2R R30, PR, RZ, 0x40 ;  /* 0x00000040ff1e7803 */ /* 0x000fe20000000000 */
[----:B------:R-:W-:Y:S01]  /*1b240*/  FADD R79, R79, R24 ;  /* 0x000000184f4f7221 */ /* 0x000fe20000000000 */
[----:B------:R-:W-:Y:S01]  /*1b250*/  ISETP.GE.AND P6, PT, R31, UR4, PT ;  /* 0x000000041f007c0c */ /* 0x000fe2000bfc6270 */
[----:B------:R2:W-:Y:S04]  /*1b260*/  STS.64 [UR5+0x50], R82 ;  /* 0x00005052ff007988 */ /* 0x0005e80008000a05 */
[----:B------:R3:W-:Y:S01]  /*1b270*/  STS.64 [UR5+0x60], R74 ;  /* 0x0000604aff007988 */ /* 0x0007e20008000a05 */
[----:B0-----:R-:W-:Y:S01]  /*1b280*/  FADD R91, R91, R110 ;  /* 0x0000006e5b5b7221 */ /* 0x001fe20000000000 */
[C---:B--2---:R-:W-:Y:S02]  /*1b290*/  FMUL R82, R80.reuse, UR75 ;  /* 0x0000004b50527c20 */ /* 0x044fe40008400000 */
[----:B------:R0:W-:Y:S01]  /*1b2a0*/  STS.64 [UR5+0x70], R78 ;  /* 0x0000704eff007988 */ /* 0x0001e20008000a05 */
[----:B---3--:R-:W-:Y:S01]  /*1b2b0*/  FMUL R74, R80, UR77 ;  /* 0x0000004d504a7c20 */ /* 0x008fe20008400000 */
[----:B------:R-:W-:-:S02]  /*1b2c0*/  FFMA R24, R81, UR74, R82 ;  /* 0x0000004a51187c23 */ /* 0x000fc40008000052 */
[----:B------:R-:W1:Y:S01]  /*1b2d0*/  LDS.64 R82, [UR5+0x80] ;  /* 0x00008005ff527984 */ /* 0x000e620008000a00 */
[----:B------:R-:W-:Y:S01]  /*1b2e0*/  FFMA R110, R81, UR76, R74 ;  /* 0x0000004c516e7c23 */ /* 0x000fe2000800004a */
[----:B------:R-:W-:Y:S01]  /*1b2f0*/  IMAD.WIDE R74, R31, 0x8, R66 ;  /* 0x000000081f4a7825 */ /* 0x000fe200078e0242 */
[----:B0-----:R-:W-:-:S06]  /*1b300*/  CS2R R78, SRZ ;  /* 0x00000000004e7805 */ /* 0x001fcc000001ff00 */
[----:B------:R-:W2:Y:S01]  /*1b310*/  @!P6 LDG.E.64 R78, desc[UR6][R74.64] ;  /* 0x000000064a4ee981 */ /* 0x000ea2000c1e1b00 */
[----:B------:R-:W-:-:S04]  /*1b320*/  FMUL R109, R81, UR75 ;  /* 0x0000004b516d7c20 */ /* 0x000fc80008400000 */
[----:B------:R-:W-:Y:S01]  /*1b330*/  FFMA R109, R80, UR74, -R109 ;  /* 0x0000004a506d7c23 */ /* 0x000fe2000800086d */
[----:B------:R-:W0:Y:S01]  /*1b340*/  LDCU.64 UR74, c[0x3][0xeb0] ;  /* 0x00c1d600ff4a77ac */ /* 0x000e220008000a00 */
[----:B------:R-:W-:Y:S01]  /*1b350*/  FADD R87, R106, R87 ;  /* 0x000000576a577221 */ /* 0x000fe20000000000 */
[----:B------:R-:W-:Y:S04]  /*1b360*/  STS.64 [UR5+0x58], R84 ;  /* 0x00005854ff007988 */ /* 0x000fe80008000a05 */
[----:B------:R-:W3:Y:S01]  /*1b370*/  LDS.64 R84, [UR5+0x88] ;  /* 0x00008805ff547984 */ /* 0x000ee20008000a00 */
[----:B0-----:R-:W-:Y:S01]  /*1b380*/  FMUL R113, R81, UR75 ;  /* 0x0000004b51717c20 */ /* 0x001fe20008400000 */
[----:B------:R-:W-:-:S04]  /*1b390*/  FMUL R106, R80, UR75 ;  /* 0x0000004b506a7c20 */ /* 0x000fc80008400000 */
[C---:B------:R-:W-:Y:S01]  /*1b3a0*/  FFMA R106, R81.reuse, UR74, R106 ;  /* 0x0000004a516a7c23 */ /* 0x040fe2000800006a */
[----:B-1----:R-:W-:Y:S01]  /*1b3b0*/  FADD R82, R82, R107 ;  /* 0x0000006b52527221 */ /* 0x002fe20000000000 */
[----:B------:R-:W-:Y:S01]  /*1b3c0*/  FFMA R107, R80, UR74, -R113 ;  /* 0x0000004a506b7c23 */ /* 0x000fe20008000871 */
[----:B------:R-:W0:Y:S01]  /*1b3d0*/  LDCU.64 UR74, c[0x3][0x10b0] ;  /* 0x00c21600ff4a77ac */ /* 0x000e220008000a00 */
[----:B------:R0:W-:Y:S01]  /*1b3e0*/  STS.64 [UR5+0x68], R76 ;  /* 0x0000684cff007988 */ /* 0x0001e20008000a05 */
[----:B------:R-:W-:Y:S01]  /*1b3f0*/  FMUL R115, R81, UR77 ;  /* 0x0000004d51737c20 */ /* 0x000fe20008400000 */
[----:B------:R-:W-:-:S03]  /*1b400*/  FADD R83, R83, R108 ;  /* 0x0000006c53537221 */ /* 0x000fc60000000000 */
[C---:B------:R-:W-:Y:S01]  /*1b410*/  FFMA R115, R80.reuse, UR76, -R115 ;  /* 0x0000004c50737c23 */ /* 0x040fe20008000873 */
[----:B------:R-:W1:Y:S01]  /*1b420*/  LDCU.64 UR76, c[0x3][0x11b0] ;  /* 0x00c23600ff4c77ac */ /* 0x000e620008000a00 */
[----:B------:R-:W-:Y:S04]  /*1b430*/  STS.64 [UR5+0x80], R82 ;  /* 0x00008052ff007988 */ /* 0x000fe80008000a05 */
[----:B------:R-:W4:Y:S01]  /*1b440*/  LDS.64 R82, [UR5+0xa8] ;  /* 0x0000a805ff527984 */ /* 0x000f220008000a00 */
[----:B0-----:R-:W-:-:S04]  /*1b450*/  FMUL R76, R80, UR75 ;  /* 0x0000004b504c7c20 */ /* 0x001fc80008400000 */
[----:B------:R-:W-:Y:S02]  /*1b460*/  FFMA R92, R81, UR74, R76 ;  /* 0x0000004a515c7c23 */ /* 0x000fe4000800004c */
[----:B------:R-:W0:Y:S01]  /*1b470*/  LDS.64 R76, [UR5+0xa0] ;  /* 0x0000a005ff4c7984 */ /* 0x000e220008000a00 */
[----:B---3--:R-:W-:Y:S01]  /*1b480*/  FADD R84, R33, R84 ;  /* 0x0000005421547221 */ /* 0x008fe20000000000 */
[C---:B------:R-:W-:Y:S01]  /*1b490*/  FMUL R33, R81.reuse, UR75 ;  /* 0x0000004b51217c20 */ /* 0x040fe20008400000 */
[C---:B-1----:R-:W-:Y:S01]  /*1b4a0*/  FMUL R113, R81.reuse, UR77 ;  /* 0x0000004d51717c20 */ /* 0x042fe20008400000 */
[----:B------:R-:W-:Y:S01]  /*1b4b0*/  STS.64 [UR5+0x78], R86 ;  /* 0x00007856ff007988 */ /* 0x000fe20008000a05 */
[C---:B------:R-:W-:Y:S01]  /*1b4c0*/  FMUL R108, R80.reuse, UR77 ;  /* 0x0000004d506c7c20 */ /* 0x040fe20008400000 */
[C---:B------:R-:W-:Y:S01]  /*1b4d0*/  FFMA R33, R80.reuse, UR74, -R33 ;  /* 0x0000004a50217c23 */ /* 0x040fe20008000821 */
[----:B------:R-:W1:Y:S01]  /*1b4e0*/  LDCU.64 UR74, c[0x3][0x12b0] ;  /* 0x00c25600ff4a77ac */ /* 0x000e620008000a00 */
[----:B------:R-:W3:Y:S01]  /*1b4f0*/  LDS.64 R86, [UR5+0xb0] ;  /* 0x0000b005ff567984 */ /* 0x000ee20008000a00 */
[----:B------:R-:W-:Y:S01]  /*1b500*/  FFMA R113, R80, UR76, -R113 ;  /* 0x0000004c50717c23 */ /* 0x000fe20008000871 */
[----:B------:R-:W-:Y:S01]  /*1b510*/  FFMA R108, R81, UR76, R108 ;  /* 0x0000004c516c7c23 */ /* 0x000fe2000800006c */
[----:B------:R-:W5:Y:S01]  /*1b520*/  LDCU.64 UR76, c[0x3][0x13b0] ;  /* 0x00c27600ff4c77ac */ /* 0x000f620008000a00 */
[----:B------:R-:W-:Y:S01]  /*1b530*/  FADD R85, R88, R85 ;  /* 0x0000005558557221 */ /* 0x000fe20000000000 */
[----:B------:R-:W-:Y:S01]  /*1b540*/  FADD R95, R114, R95 ;  /* 0x0000005f725f7221 */ /* 0x000fe20000000000 */
[----:B------:R-:W-:-:S03]  /*1b550*/  FADD R90, R90, R89 ;  /* 0x000000595a5a7221 */ /* 0x000fc60000000000 */
[----:B------:R5:W-:Y:S04]  /*1b560*/  STS.64 [UR5+0x88], R84 ;  /* 0x00008854ff007988 */ /* 0x000be80008000a05 */
[----:B------:R4:W-:Y:S01]  /*1b570*/  STS.64 [UR5+0x98], R94 ;  /* 0x0000985eff007988 */ /* 0x0009e20008000a05 */
[----:B-1----:R-:W-:Y:S01]  /*1b580*/  FMUL R89, R81, UR75 ;  /* 0x0000004b51597c20 */ /* 0x002fe20008400000 */
[C---:B------:R-:W-:Y:S01]  /*1b590*/  FMUL R88, R80.reuse, UR75 ;  /* 0x0000004b50587c20 */ /* 0x040fe20008400000 */
[----:B-----5:R-:W-:-:S03]  /*1b5a0*/  FMUL R84, R80, UR77 ;  /* 0x0000004d50547c20 */ /* 0x020fc60008400000 */
[C---:B----4-:R-:W-:Y:S01]  /*1b5b0*/  FFMA R94, R81.reuse, UR74, R88 ;  /* 0x0000004a515e7c23 */ /* 0x050fe20008000058 */
[----:B------:R-:W-:Y:S01]  /*1b5c0*/  FADD R83, R22, R83 ;  /* 0x0000005316537221 */ /* 0x000fe20000000000 */
[----:B------:R-:W-:Y:S02]  /*1b5d0*/  FFMA R22, R81, UR76, R84 ;  /* 0x0000004c51167c23 */ /* 0x000fe40008000054 */
[----:B------:R-:W1:Y:S01]  /*1b5e0*/  LDS.64 R84, [UR5+0xb8] ;  /* 0x0000b805ff547984 */ /* 0x000e620008000a00 */
[----:B0-----:R-:W-:Y:S01]  /*1b5f0*/  FADD R76, R76, R93 ;  /* 0x0000005d4c4c7221 */ /* 0x001fe20000000000 */
[C---:B------:R-:W-:Y:S01]  /*1b600*/  FFMA R93, R80.reuse, UR74, -R89 ;  /* 0x0000004a505d7c23 */ /* 0x040fe20008000859 */
[----:B------:R-:W0:Y:S01]  /*1b610*/  LDCU.64 UR74, c[0x3][0x14b0] ;  /* 0x00c29600ff4a77ac */ /* 0x000e220008000a00 */
[----:B------:R-:W4:Y:S01]  /*1b620*/  LDS.64 R88, [UR5+0xc0] ;  /* 0x0000c005ff587984 */ /* 0x000f220008000a00 */
[----:B------:R-:W-:Y:S01]  /*1b630*/  FADD R82, R97, R82 ;  /* 0x0000005261527221 */ /* 0x000fe20000000000 */
[----:B------:R-:W-:Y:S01]  /*1b640*/  FMUL R95, R81, UR77 ;  /* 0x0000004d515f7c20 */ /* 0x000fe20008400000 */
[----:B---3--:R-:W-:Y:S01]  /*1b650*/  FADD R87, R87, R24 ;  /* 0x0000001857577221 */ /* 0x008fe20000000000 */
[----:B------:R-:W-:Y:S02]  /*1b660*/  STS.64 [UR5+0x90], R90 ;  /* 0x0000905aff007988 */ /* 0x000fe40008000a05 */
[C---:B------:R-:W-:Y:S01]  /*1b670*/  FFMA R95, R80.reuse, UR76, -R95 ;  /* 0x0000004c505f7c23 */ /* 0x040fe2000800085f */
[----:B------:R-:W3:Y:S01]  /*1b680*/  LDCU.64 UR76, c[0x3][0x15b0] ;  /* 0x00c2b600ff4c77ac */ /* 0x000ee20008000a00 */
[----:B------:R-:W5:Y:S01]  /*1b690*/  LDS.64 R90, [UR5+0xc8] ;  /* 0x0000c805ff5a7984 */ /* 0x000f620008000a00 */
[----:B0-----:R-:W-:Y:S01]  /*1b6a0*/  FMUL R97, R81, UR75 ;  /* 0x0000004b51617c20 */ /* 0x001fe20008400000 */
[----:B------:R-:W-:-:S03]  /*1b6b0*/  FMUL R24, R80, UR75 ;  /* 0x0000004b50187c20 */ /* 0x000fc60008400000 */
[----:B------:R-:W-:Y:S01]  /*1b6c0*/  FFMA R97, R80, UR74, -R97 ;  /* 0x0000004a50617c23 */ /* 0x000fe20008000861 */
[----:B------:R-:W-:Y:S01]  /*1b6d0*/  FFMA R24, R81, UR74, R24 ;  /* 0x0000004a51187c23 */ /* 0x000fe20008000018 */
[----:B------:R-:W0:Y:S01]  /*1b6e0*/  LDCU.64 UR74, c[0x3][0x16b0] ;  /* 0x00c2d600ff4a77ac */ /* 0x000e220008000a00 */
[----:B------:R-:W-:Y:S01]  /*1b6f0*/  FADD R77, R77, R112 ;  /* 0x000000704d4d7221 */ /* 0x000fe20000000000 */
[----:B------:R-:W-:Y:S01]  /*1b700*/  FADD R86, R86, R109 ;  /* 0x0000006d56567221 */ /* 0x000fe20000000000 */
[C---:B---3--:R-:W-:Y:S01]  /*1b710*/  FMUL R109, R81.reuse, UR77 ;  /* 0x0000004d516d7c20 */ /* 0x048fe20008400000 */
[C---:B------:R-:W-:Y:S02]  /*1b720*/  FMUL R112, R80.reuse, UR77 ;  /* 0x0000004d50707c20 */ /* 0x040fe40008400000 */
[----:B------:R0:W-:Y:S01]  /*1b730*/  STS.64 [UR5+0xa0], R76 ;  /* 0x0000a04cff007988 */ /* 0x0001e20008000a05 */
[----:B------:R-:W-:Y:S01]  /*1b740*/  FFMA R109, R80, UR76, -R109 ;  /* 0x0000004c506d7c23 */ /* 0x000fe2000800086d */
[----:B-1----:R-:W-:Y:S01]  /*1b750*/  FADD R85, R96, R85 ;  /* 0x0000005560557221 */ /* 0x002fe20000000000 */
[C---:B------:R-:W-:Y:S01]  /*1b760*/  FFMA R96, R81.reuse, UR76, R112 ;  /* 0x0000004c51607c23 */ /* 0x040fe20008000070 */
[----:B------:R-:W1:Y:S01]  /*1b770*/  LDCU.64 UR76, c[0x3][0x17b0] ;  /* 0x00c2f600ff4c77ac */ /* 0x000e620008000a00 */
[----:B0-----:R-:W-:Y:S01]  /*1b780*/  FMUL R77, R81, UR75 ;  /* 0x0000004b514d7c20 */ /* 0x001fe20008400000 */
[----:B------:R-:W-:Y:S01]  /*1b790*/  FMUL R76, R80, UR75 ;  /* 0x0000004b504c7c20 */ /* 0x000fe20008400000 */
[----:B----4-:R-:W-:Y:S01]  /*1b7a0*/  FADD R88, R88, R107 ;  /* 0x0000006b58587221 */ /* 0x010fe20000000000 */
[----:B------:R-:W-:Y:S01]  /*1b7b0*/  FADD R89, R89, R106 ;  /* 0x0000006a59597221 */ /* 0x000fe20000000000 */
[----:B------:R-:W-:Y:S01]  /*1b7c0*/  FFMA R107, R80, UR74, -R77 ;  /* 0x0000004a506b7c23 */ /* 0x000fe2000800084d */
[----:B------:R-:W-:Y:S01]  /*1b7d0*/  FFMA R106, R81, UR74, R76 ;  /* 0x0000004a516a7c23 */ /* 0x000fe2000800004c */
[----:B------:R-:W-:Y:S01]  /*1b7e0*/  STS.64 [UR5+0xb0], R86 ;  /* 0x0000b056ff007988 */ /* 0x000fe20008000a05 */
[----:B------:R-:W-:Y:S01]  /*1b7f0*/  FADD R84, R111, R84 ;  /* 0x000000546f547221 */ /* 0x000fe20000000000 */
[----:B------:R-:W0:Y:S02]  /*1b800*/  LDCU.64 UR74, c[0x3][0x18b0] ;  /* 0x00c31600ff4a77ac */ /* 0x000e240008000a00 */
[----:B------:R-:W3:Y:S04]  /*1b810*/  LDS.64 R76, [UR5+0xd0] ;  /* 0x0000d005ff4c7984 */ /* 0x000ee80008000a00 */
[----:B------:R-:W4:Y:S01]  /*1b820*/  LDS.64 R86, [UR5+0xe0] ;  /* 0x0000e005ff567984 */ /* 0x000f220008000a00 */
[----:B-----5:R-:W-:Y:S01]  /*1b830*/  FADD R91, R110, R91 ;  /* 0x0000005b6e5b7221 */ /* 0x020fe20000000000 */
[C---:B-1----:R-:W-:Y:S01]  /*1b840*/  FMUL R111, R81.reuse, UR77 ;  /* 0x0000004d516f7c20 */ /* 0x042fe20008400000 */
[C---:B------:R-:W-:Y:S01]  /*1b850*/  FMUL R110, R80.reuse, UR77 ;  /* 0x0000004d506e7c20 */ /* 0x040fe20008400000 */
[----:B------:R-:W-:Y:S04]  /*1b860*/  STS.64 [UR5+0xa8], R82 ;  /* 0x0000a852ff007988 */ /* 0x000fe80008000a05 */
[----:B------:R-:W1:Y:S01]  /*1b870*/  LDS.64 R82, [UR5+0xd8] ;  /* 0x0000d805ff527984 */ /* 0x000e620008000a00 */
[C---:B------:R-:W-:Y:S01]  /*1b880*/  FFMA R111, R80.reuse, UR76, -R111 ;  /* 0x0000004c506f7c23 */ /* 0x040fe2000800086f */
[----:B------:R-:W-:Y:S01]  /*1b890*/  FFMA R110, R81, UR76, R110 ;  /* 0x0000004c516e7c23 */ /* 0x000fe2000800006e */
[----:B------:R-:W5:Y:S01]  /*1b8a0*/  LDCU.64 UR76, c[0x3][0x19b0] ;  /* 0x00c33600ff4c77ac */ /* 0x000f620008000a00 */
[----:B------:R-:W-:Y:S01]  /*1b8b0*/  FADD R90, R115, R90 ;  /* 0x0000005a735a7221 */ /* 0x000fe20000000000 */
[C---:B0-----:R-:W-:Y:S01]  /*1b8c0*/  FMUL R115, R81.reuse, UR75 ;  /* 0x0000004b51737c20 */ /* 0x041fe20008400000 */
[C---:B------:R-:W-:Y:S01]  /*1b8d0*/  FMUL R112, R80.reuse, UR75 ;  /* 0x0000004b50707c20 */ /* 0x040fe20008400000 */
[----:B------:R5:W-:Y:S04]  /*1b8e0*/  STS.64 [UR5+0xb8], R84 ;  /* 0x0000b854ff007988 */ /* 0x000be80008000a05 */
[----:B------:R-:W-:Y:S04]  /*1b8f0*/  STS.64 [UR5+0xc0], R88 ;  /* 0x0000c058ff007988 */ /* 0x000fe80008000a05 */
[----:B------:R-:W0:Y:S01]  /*1b900*/  LDS.64 R88, [UR5+0xf0] ;  /* 0x0000f005ff587984 */ /* 0x000e220008000a00 */
[----:B-----5:R-:W-:Y:S01]  /*1b910*/  FMUL R85, R81, UR77 ;  /* 0x0000004d51557c20 */ /* 0x020fe20008400000 */
[----:B------:R-:W-:Y:S01]  /*1b920*/  FMUL R84, R80, UR77 ;  /* 0x0000004d50547c20 */ /* 0x000fe20008400000 */
[----:B---3--:R-:W-:Y:S01]  /*1b930*/  FADD R76, R76, R33 ;  /* 0x000000214c4c7221 */ /* 0x008fe20000000000 */
[----:B------:R-:W-:Y:S01]  /*1b940*/  FADD R77, R77, R92 ;  /* 0x0000005c4d4d7221 */ /* 0x000fe20000000000 */
[----:B------:R-:W-:Y:S01]  /*1b950*/  FFMA R33, R80, UR74, -R115 ;  /* 0x0000004a50217c23 */ /* 0x000fe20008000873 */
[----:B------:R-:W-:Y:S01]  /*1b960*/  FFMA R92, R81, UR74, R112 ;  /* 0x0000004a515c7c23 */ /* 0x000fe20008000070 */
[----:B------:R-:W3:Y:S01]  /*1b970*/  LDCU.64 UR74, c[0x3][0x1ab0] ;  /* 0x00c35600ff4a77ac */ /* 0x000ee20008000a00 */
[----:B----4-:R-:W-:Y:S01]  /*1b980*/  FADD R86, R86, R93 ;  /* 0x0000005d56567221 */ /* 0x010fe20000000000 */
[----:B------:R-:W-:Y:S01]  /*1b990*/  FADD R87, R87, R94 ;  /* 0x0000005e57577221 */ /* 0x000fe20000000000 */
[----:B------:R-:W-:Y:S01]  /*1b9a0*/  FFMA R93, R80, UR76, -R85 ;  /* 0x0000004c505d7c23 */ /* 0x000fe20008000855 */
[----:B------:R-:W-:Y:S01]  /*1b9b0*/  FFMA R94, R81, UR76, R84 ;  /* 0x0000004c515e7c23 */ /* 0x000fe20008000054 */
[----:B-1----:R-:W-:Y:S01]  /*1b9c0*/  FADD R82, R113, R82 ;  /* 0x0000005271527221 */ /* 0x002fe20000000000 */
[----:B------:R-:W1:Y:S01]  /*1b9d0*/  LDS.64 R84, [UR5+0xe8] ;  /* 0x0000e805ff547984 */ /* 0x000e620008000a00 */
[----:B------:R-:W-:Y:S01]  /*1b9e0*/  FADD R83, R108, R83 ;  /* 0x000000536c537221 */ /* 0x000fe20000000000 */
[----:B------:R-:W4:Y:S02]  /*1b9f0*/  LDCU.64 UR76, c[0x3][0x1bb0] ;  /* 0x00c37600ff4c77ac */ /* 0x000f240008000a00 */
[----:B------:R-:W-:Y:S04]  /*1ba00*/  STS.64 [UR5+0xc8], R90 ;  /* 0x0000c85aff007988 */ /* 0x000fe80008000a05 */
[----:B------:R-:W5:Y:S01]  /*1ba10*/  LDS.64 R90, [UR5+0xf8] ;  /* 0x0000f805ff5a7984 */ /* 0x000f620008000a00 */
[----:B---3--:R-:W-:Y:S01]  /*1ba20*/  FMUL R113, R81, UR75 ;  /* 0x0000004b51717c20 */ /* 0x008fe20008400000 */
[----:B------:R-:W-:-:S03]  /*1ba30*/  FMUL R108, R80, UR75 ;  /* 0x0000004b506c7c20 */ /* 0x000fc60008400000 */
[----:B------:R-:W-:Y:S01]  /*1ba40*/  FFMA R113, R80, UR74, -R113 ;  /* 0x0000004a50717c23 */ /* 0x000fe20008000871 */
[C---:B------:R-:W-:Y:S01]  /*1ba50*/  FFMA R108, R81.reuse, UR74, R108 ;  /* 0x0000004a516c7c23 */ /* 0x040fe2000800006c */
[----:B------:R-:W3:Y:S01]  /*1ba60*/  LDCU.64 UR74, c[0x3][0x1cb0] ;  /* 0x00c39600ff4a77ac */ /* 0x000ee20008000a00 */
[----:B------:R3:W-:Y:S01]  /*1ba70*/  STS.64 [UR5+0xd0], R76 ;  /* 0x0000d04cff007988 */ /* 0x0007e20008000a05 */
[----:B0-----:R-:W-:Y:S01]  /*1ba80*/  FADD R88, R88, R97 ;  /* 0x0000006158587221 */ /* 0x001fe20000000000 */
[----:B----4-:R-:W-:Y:S01]  /*1ba90*/  FMUL R115, R81, UR77 ;  /* 0x0000004d51737c20 */ /* 0x010fe20008400000 */
[C---:B------:R-:W-:Y:S01]  /*1baa0*/  FMUL R112, R80.reuse, UR77 ;  /* 0x0000004d50707c20 */ /* 0x040fe20008400000 */
[----:B------:R-:W-:Y:S01]  /*1bab0*/  FADD R89, R89, R24 ;  /* 0x0000001859597221 */ /* 0x000fe20000000000 */
[----:B---3--:R-:W-:Y:S01]  /*1bac0*/  FMUL R77, R81, UR75 ;  /* 0x0000004b514d7c20 */ /* 0x008fe20008400000 */
[----:B------:R-:W-:-:S03]  /*1bad0*/  FMUL R76, R80, UR75 ;  /* 0x0000004b504c7c20 */ /* 0x000fc60008400000 */
[----:B------:R-:W-:Y:S01]  /*1bae0*/  FFMA R97, R80, UR74, -R77 ;  /* 0x0000004a50617c23 */ /* 0x000fe2000800084d */
[----:B------:R-:W-:Y:S01]  /*1baf0*/  FFMA R24, R81, UR74, R76 ;  /* 0x0000004a51187c23 */ /* 0x000fe2000800004c */
[----:B------:R-:W0:Y:S01]  /*1bb00*/  LDCU.64 UR74, c[0x3][0x1eb0] ;  /* 0x00c3d600ff4a77ac */ /* 0x000e220008000a00 */
[----:B-1----:R-:W-:Y:S01]  /*1bb10*/  FADD R84, R95, R84 ;  /* 0x000000545f547221 */ /* 0x002fe20000000000 */
[----:B------:R-:W-:Y:S01]  /*1bb20*/  FADD R85, R22, R85 ;  /* 0x0000005516557221 */ /* 0x000fe20000000000 */
[----:B------:R-:W-:Y:S01]  /*1bb30*/  FFMA R95, R80, UR76, -R115 ;  /* 0x0000004c505f7c23 */ /* 0x000fe20008000873 */
[----:B------:R-:W-:Y:S01]  /*1bb40*/  FFMA R22, R81, UR76, R112 ;  /* 0x0000004c51167c23 */ /* 0x000fe20008000070 */
[----:B------:R-:W1:Y:S01]  /*1bb50*/  LDCU.64 UR76, c[0x3][0x1db0] ;  /* 0x00c3b600ff4c77ac */ /* 0x000e620008000a00 */
[----:B------:R-:W3:Y:S01]  /*1bb60*/  LDS.64 R76, [UR5+0x100] ;  /* 0x00010005ff4c7984 */ /* 0x000ee20008000a00 */
[----:B-----5:R-:W-:Y:S01]  /*1bb70*/  FADD R90, R109, R90 ;  /* 0x0000005a6d5a7221 */ /* 0x020fe20000000000 */
[----:B------:R-:W-:-:S02]  /*1bb80*/  FADD R91, R96, R91 ;  /* 0x0000005b605b7221 */ /* 0x000fc40000000000 */
[----:B------:R-:W-:Y:S04]  /*1bb90*/  STS.64 [UR5+0xe0], R86 ;  /* 0x0000e056ff007988 */ /* 0x000fe80008000a05 */
[----:B------:R-:W4:Y:S01]  /*1bba0*/  LDS.64 R86, [UR5+0x110] ;  /* 0x00011005ff567984 */ /* 0x000f220008000a00 */
[----:B-1----:R-:W-:Y:S01]  /*1bbb0*/  FMUL R109, R81, UR77 ;  /* 0x0000004d516d7c20 */ /* 0x002fe20008400000 */
[----:B------:R-:W-:-:S03]  /*1bbc0*/  FMUL R96, R80, UR77 ;  /* 0x0000004d50607c20 */ /* 0x000fc60008400000 */
[C---:B------:R-:W-:Y:S01]  /*1bbd0*/  FFMA R109, R80.reuse, UR76, -R109 ;  /* 0x0000004c506d7c23 */ /* 0x040fe2000800086d */
[C---:B------:R-:W-:Y:S01]  /*1bbe0*/  FFMA R96, R81.reuse, UR76, R96 ;  /* 0x0000004c51607c23 */ /* 0x040fe20008000060 */
[----:B------:R-:W1:Y:S01]  /*1bbf0*/  LDCU.64 UR76, c[0x3][0x1fb0] ;  /* 0x00c3f600ff4c77ac */ /* 0x000e620008000a00 */
[C---:B0-----:R-:W-:Y:S01]  /*1bc00*/  FMUL R115, R81.reuse, UR75 ;  /* 0x0000004b51737c20 */ /* 0x041fe20008400000 */
[----:B------:R-:W-:Y:S01]  /*1bc10*/  FMUL R112, R80, UR75 ;  /* 0x0000004b50707c20 */ /* 0x000fe20008400000 */
[----:B------:R0:W-:Y:S04]  /*1bc20*/  STS.64 [UR5+0xf8], R90 ;  /* 0x0000f85aff007988 */ /* 0x0001e80008000a05 */
[----:B------:R-:W-:Y:S04]  /*1bc30*/  STS.64 [UR5+0xd8], R82 ;  /* 0x0000d852ff007988 */ /* 0x000fe80008000a05 */
[----:B------:R-:W5:Y:S01]  /*1bc40*/  LDS.64 R82, [UR5+0x108] ;  /* 0x00010805ff527984 */ /* 0x000f620008000a00 */
[----:B0-----:R-:W-:Y:S01]  /*1bc50*/  FFMA R90, R81, UR74, R112 ;  /* 0x0000004a515a7c23 */ /* 0x001fe20008000070 */
[----:B---3--:R-:W-:Y:S01]  /*1bc60*/  FADD R76, R76, R107 ;  /* 0x0000006b4c4c7221 */ /* 0x008fe20000000000 */
[----:B------:R-:W-:Y:S01]  /*1bc70*/  FADD R77, R77, R106 ;  /* 0x0000006a4d4d7221 */ /* 0x000fe20000000000 */
[C---:B------:R-:W-:Y:S01]  /*1bc80*/  FFMA R107, R80.reuse, UR74, -R115 ;  /* 0x0000004a506b7c23 */ /* 0x040fe20008000873 */
[C---:B-1----:R-:W-:Y:S01]  /*1bc90*/  FMUL R91, R81.reuse, UR77 ;  /* 0x0000004d515b7c20 */ /* 0x042fe20008400000 */
[C---:B------:R-:W-:Y:S01]  /*1bca0*/  FMUL R106, R80.reuse, UR77 ;  /* 0x0000004d506a7c20 */ /* 0x040fe20008400000 */
[----:B------:R-:W2:Y:S01]  /*1bcb0*/  LDCU.64 UR74, c[0x3][0xb8] ;  /* 0x00c01700ff4a77ac */ /* 0x000ea20008000a00 */
[----:B------:R-:W-:Y:S01]  /*1bcc0*/  STS.64 [UR5+0x100], R76 ;  /* 0x0001004cff007988 */ /* 0x000fe20008000a05 */
[----:B------:R-:W-:Y:S01]  /*1bcd0*/  FFMA R91, R80, UR76, -R91 ;  /* 0x0000004c505b7c23 */ /* 0x000fe2000800085b */
[----:B------:R-:W-:-:S02]  /*1bce0*/  FFMA R106, R81, UR76, R106 ;  /* 0x0000004c516a7c23 */ /* 0x000fc4000800006a */
[----:B------:R2:W-:Y:S01]  /*1bcf0*/  STS.64 [UR5+0xe8], R84 ;  /* 0x0000e854ff007988 */ /* 0x0005e20008000a05 */
[----:B----4-:R-:W-:Y:S01]  /*1bd00*/  FADD R86, R86, R33 ;  /* 0x0000002156567221 */ /* 0x010fe20000000000 */
[----:B------:R-:W-:Y:S01]  /*1bd10*/  FADD R87, R87, R92 ;  /* 0x0000005c57577221 */ /* 0x000fe20000000000 */
[----:B------:R-:W0:Y:S01]  /*1bd20*/  LDCU.64 UR76, c[0x3][0x1b8] ;  /* 0x00c03700ff4c77ac */ /* 0x000e220008000a00 */
[----:B------:R-:W1:Y:S04]  /*1bd30*/  LDS.64 R80, [UR5+0x118] ;  /* 0x00011805ff507984 */ /* 0x000e680008000a00 */
[----:B------:R-:W3:Y:S01]  /*1bd40*/  LDS.64 R76, [UR5+0x120] ;  /* 0x00012005ff4c7984 */ /* 0x000ee20008000a00 */
[----:B--2---:R-:W-:Y:S01]  /*1bd50*/  FMUL R85, R79, UR75 ;  /* 0x0000004b4f557c20 */ /* 0x004fe20008400000 */
[----:B------:R-:W-:-:S03]  /*1bd60*/  FMUL R84, R78, UR75 ;  /* 0x0000004b4e547c20 */ /* 0x000fc60008400000 */
[----:B------:R-:W-:Y:S01]  /*1bd70*/  FFMA R33, R78, UR74, -R85 ;  /* 0x0000004a4e217c23 */ /* 0x000fe20008000855 */
[----:B------:R-:W-:Y:S01]  /*1bd80*/  FFMA R92, R79, UR74, R84 ;  /* 0x0000004a4f5c7c23 */ /* 0x000fe20008000054 */
[----:B------:R-:W2:Y:S01]  /*1bd90*/  LDCU.64 UR74, c[0x3][0x2b8] ;  /* 0x00c05700ff4a77ac */ /* 0x000ea20008000a00 */
[----:B------:R-:W-:Y:S04]  /*1bda0*/  STS.64 [UR5+0xf0], R88 ;  /* 0x0000f058ff007988 */ /* 0x000fe80008000a05 */
[----:B------:R-:W4:Y:S04]  /*1bdb0*/  LDS.64 R88, [UR5+0x130] ;  /* 0x00013005ff587984 */ /* 0x000f280008000a00 */
[----:B------:R-:W4:Y:S01]  /*1bdc0*/  LDS.64 R84, [UR5+0x128] ;  /* 0x00012805ff547984 */ /* 0x000f220008000a00 */
[----:B-----5:R-:W-:Y:S01]  /*1bdd0*/  FADD R82, R111, R82 ;  /* 0x000000526f527221 */ /* 0x020fe20000000000 */
[----:B------:R-:W-:Y:S01]  /*1bde0*/  FADD R83, R110, R83 ;  /* 0x000000536e537221 */ /* 0x000fe20000000000 */
[C---:B0-----:R-:W-:Y:S01]  /*1bdf0*/  FMUL R111, R79.reuse, UR77 ;  /* 0x0000004d4f6f7c20 */ /* 0x041fe20008400000 */
[C---:B------:R-:W-:Y:S01]  /*1be00*/  FMUL R110, R78.reuse, UR77 ;  /* 0x0000004d4e6e7c20 */ /* 0x040fe20008400000 */
[C---:B--2---:R-:W-:Y:S01]  /*1be10*/  FMUL R115, R79.reuse, UR75 ;  /* 0x0000004b4f737c20 */ /* 0x044fe20008400000 */
[C---:B------:R-:W-:Y:S01]  /*1be20*/  FMUL R112, R78.reuse, UR75 ;  /* 0x0000004b4e707c20 */ /* 0x040fe20008400000 */
[----:B------:R-:W-:Y:S01]  /*1be30*/  FFMA R111, R78, UR76, -R111 ;  /* 0x0000004c4e6f7c23 */ /* 0x000fe2000800086f */
[----:B------:R-:W-:Y:S01]  /*1be40*/  FFMA R110, R79, UR76, R110 ;  /* 0x0000004c4f6e7c23 */ /* 0x000fe2000800006e */
[----:B------:R-:W0:Y:S01]  /*1be50*/  LDCU.64 UR76, c[0x3][0x3b8] ;  /* 0x00c07700ff4c77ac */ /* 0x000e220008000a00 */
[----:B-1----:R-:W-:Y:S01]  /*1be60*/  FADD R80, R93, R80 ;  /* 0x000000505d507221 */ /* 0x002fe20000000000 */
[----:B------:R-:W-:Y:S01]  /*1be70*/  FADD R81, R94, R81 ;  /* 0x000000515e517221 */ /* 0x000fe20000000000 */
[----:B------:R-:W-:Y:S01]  /*1be80*/  FFMA R93, R78, UR74, -R115 ;  /* 0x0000004a4e5d7c23 */ /* 0x000fe20008000873 */
[----:B------:R-:W-:Y:S01]  /*1be90*/  FFMA R94, R79, UR74, R112 ;  /* 0x0000004a4f5e7c23 */ /* 0x000fe20008000070 */
[----:B---3--:R-:W-:Y:S01]  /*1bea0*/  FADD R76, R76, R113 ;  /* 0x000000714c4c7221 */ /* 0x008fe20000000000 */
[----:B------:R-:W-:Y:S01]  /*1beb0*/  FADD R77, R77, R108 ;  /* 0x0000006c4d4d7221 */ /* 0x000fe20000000000 */
[----:B------:R-:W1:Y:S04]  /*1bec0*/  LDCU.64 UR74, c[0x3][0x4b8] ;  /* 0x00c09700ff4a77ac */ /* 0x000e680008000a00 */
[----:B------:R-:W-:Y:S04]  /*1bed0*/  STS.64 [UR5+0x120], R76 ;  /* 0x0001204cff007988 */ /* 0x000fe80008000a05 */
[----:B------:R-:W2:Y:S04]  /*1bee0*/  LDS.64 R76, [UR5+0x140] ;  /* 0x00014005ff4c7984 */ /* 0x000ea80008000a00 */
[----:B------:R1:W-:Y:S01]  /*1bef0*/  STS.64 [UR5+0x110], R86 ;  /* 0x00011056ff007988 */ /* 0x0003e20008000a05 */
[----:B----4-:R-:W-:-:S03]  /*1bf00*/  FADD R88, R88, R97 ;  /* 0x0000006158587221 */ /* 0x010fc60000000000 */
[----:B------:R0:W-:Y:S01]  /*1bf10*/  STS.64 [UR5+0x108], R82 ;  /* 0x00010852ff007988 */ /* 0x0001e20008000a05 */
[----:B------:R-:W-:Y:S01]  /*1bf20*/  FADD R89, R89, R24 ;  /* 0x0000001859597221 */ /* 0x000fe20000000000 */
[C---:B-1----:R-:W-:Y:S01]  /*1bf30*/  FMUL R87, R79.reuse, UR75 ;  /* 0x0000004b4f577c20 */ /* 0x042fe20008400000 */
[C---:B------:R-:W-:Y:S01]  /*1bf40*/  FMUL R86, R78.reuse, UR75 ;  /* 0x0000004b4e567c20 */ /* 0x040fe20008400000 */
[C---:B0-----:R-:W-:Y:S01]  /*1bf50*/  FMUL R83, R79.reuse, UR77 ;  /* 0x0000004d4f537c20 */ /* 0x041fe20008400000 */
[C---:B------:R-:W-:Y:S01]  /*1bf60*/  FMUL R82, R78.reuse, UR77 ;  /* 0x0000004d4e527c20 */ /* 0x040fe20008400000 */
[----:B------:R-:W-:Y:S01]  /*1bf70*/  FFMA R97, R78, UR74, -R87 ;  /* 0x0000004a4e617c23 */ /* 0x000fe20008000857 */
[----:B------:R-:W-:Y:S01]  /*1bf80*/  FFMA R24, R79, UR74, R86 ;  /* 0x0000004a4f187c23 */ /* 0x000fe20008000056 */
[----:B------:R-:W0:Y:S01]  /*1bf90*/  LDCU.64 UR74, c[0x3][0x6b8] ;  /* 0x00c0d700ff4a77ac */ /* 0x000e220008000a00 */
[----:B------:R-:W-:Y:S01]  /*1bfa0*/  FADD R84, R95, R84 ;  /* 0x000000545f547221 */ /* 0x000fe20000000000 */
[----:B------:R-:W-:Y:S01]  /*1bfb0*/  FADD R85, R22, R85 ;  /* 0x0000005516557221 */ /* 0x000fe20000000000 */
        /* <DEDUP_REMOVED lines=9> */
[----:B------:R-:W-:Y:S01]  /*1c050*/  FADD R77, R77, R90 ;  /* 0x0000005a4d4d7221 */ /* 0x000fe20000000000 */
[C---:B-1----:R-:W-:Y:S01]  /*1c060*/  FMUL R113, R79.reuse, UR77 ;  /* 0x0000004d4f717c20 */ /* 0x042fe20008400000 */
[C---:B------:R-:W-:Y:S01]  /*1c070*/  FMUL R108, R78.reuse, UR77 ;  /* 0x0000004d4e6c7c20 */ /* 0x040fe20008400000 */
[C---:B------:R-:W-:Y:S01]  /*1c080*/  FFMA R107, R78.reuse, UR74, -R87 ;  /* 0x0000004a4e6b7c23 */ /* 0x040fe20008000857 */
[C---:B------:R-:W-:Y:S01]  /*1c090*/  FFMA R90, R79.reuse, UR74, R86 ;  /* 0x0000004a4f5a7c23 */ /* 0x040fe20008000056 */
[----:B------:R-:W0:Y:S01]  /*1c0a0*/  LDCU.64 UR74, c[0x3][0x8b8] ;  /* 0x00c11700ff4a77ac */ /* 0x000e220008000a00 */
[----:B------:R-:W1:Y:S01]  /*1c0b0*/  LDS.64 R86, [UR5+0x58] ;  /* 0x00005805ff567984 */ /* 0x000e620008000a00 */
[C---:B------:R-:W-:Y:S01]  /*1c0c0*/  FFMA R113, R78.reuse, UR76, -R113 ;  /* 0x0000004c4e717c23 */ /* 0x040fe20008000871 */
[C---:B------:R-:W-:Y:S01]  /*1c0d0*/  FFMA R108, R79.reuse, UR76, R108 ;  /* 0x0000004c4f6c7c23 */ /* 0x040fe2000800006c */
[----:B------:R-:W2:Y:S01]  /*1c0e0*/  LDCU.64 UR76, c[0x3][0x7b8] ;  /* 0x00c0f700ff4c77ac */ /* 0x000ea20008000a00 */
[----:B------:R-:W-:Y:S04]  /*1c0f0*/  STS.64 [UR5+0x128], R84 ;  /* 0x00012854ff007988 */ /* 0x000fe80008000a05 */
[----:B------:R-:W5:Y:S01]  /*1c100*/  LDS.64 R84, [UR5+0x50] ;  /* 0x00005005ff547984 */ /* 0x000f620008000a00 */
[----:B0-----:R-:W-:Y:S01]  /*1c110*/  FMUL R115, R79, UR75 ;  /* 0x0000004b4f737c20 */ /* 0x001fe20008400000 */
[----:B------:R-:W-:Y:S01]  /*1c120*/  FMUL R114, R78, UR75 ;  /* 0x0000004b4e727c20 */ /* 0x000fe20008400000 */
[----:B---3--:R-:W-:Y:S01]  /*1c130*/  FADD R82, R109, R82 ;  /* 0x000000526d527221 */ /* 0x008fe20000000000 */
[----:B------:R-:W-:Y:S01]  /*1c140*/  FADD R83, R96, R83 ;  /* 0x0000005360537221 */ /* 0x000fe20000000000 */
[C---:B--2---:R-:W-:Y:S01]  /*1c150*/  FMUL R109, R79.reuse, UR77 ;  /* 0x0000004d4f6d7c20 */ /* 0x044fe20008400000 */
[C---:B------:R-:W-:Y:S01]  /*1c160*/  FMUL R96, R78.reuse, UR77 ;  /* 0x0000004d4e607c20 */ /* 0x040fe20008400000 */
[----:B------:R-:W-:Y:S01]  /*1c170*/  FFMA R115, R78, UR74, -R115 ;  /* 0x0000004a4e737c23 */ /* 0x000fe20008000873 */
[----:B------:R-:W-:Y:S01]  /*1c180*/  FFMA R114, R79, UR74, R114 ;  /* 0x0000004a4f727c23 */ /* 0x000fe20008000072 */
[----:B------:R-:W0:Y:S01]  /*1c190*/  LDCU.64 UR74, c[0x3][0xab8] ;  /* 0x00c15700ff4a77ac */ /* 0x000e220008000a00 */
[----:B----4-:R-:W-:Y:S01]  /*1c1a0*/  FADD R80, R91, R80 ;  /* 0x000000505b507221 */ /* 0x010fe20000000000 */
[----:B------:R-:W-:Y:S01]  /*1c1b0*/  FADD R81, R106, R81 ;  /* 0x000000516a517221 */ /* 0x000fe20000000000 */
[----:B------:R-:W-:Y:S01]  /*1c1c0*/  FFMA R109, R78, UR76, -R109 ;  /* 0x0000004c4e6d7c23 */ /* 0x000fe2000800086d */
[C---:B------:R-:W-:Y:S01]  /*1c1d0*/  FFMA R96, R79.reuse, UR76, R96 ;  /* 0x0000004c4f607c23 */ /* 0x040fe20008000060 */
[----:B------:R-:W2:Y:S02]  /*1c1e0*/  LDCU.64 UR76, c[0x3][0x9b8] ;  /* 0x00c13700ff4c77ac */ /* 0x000ea40008000a00 */
[----:B------:R-:W-:Y:S04]  /*1c1f0*/  STS.64 [UR5+0x148], R80 ;  /* 0x00014850ff007988 */ /* 0x000fe80008000a05 */
[----:B------:R-:W3:Y:S04]  /*1c200*/  LDS.64 R80, [UR5+0x70] ;  /* 0x00007005ff507984 */ /* 0x000ee80008000a00 */
[----:B------:R-:W-:Y:S04]  /*1c210*/  STS.64 [UR5+0x130], R88 ;  /* 0x00013058ff007988 */ /* 0x000fe80008000a05 */
[----:B------:R-:W-:Y:S04]  /*1c220*/  STS.64 [UR5+0x140], R76 ;  /* 0x0001404cff007988 */ /* 0x000fe80008000a05 */
[----:B------:R-:W4:Y:S04]  /*1c230*/  LDS.64 R88, [UR5+0x60] ;  /* 0x00006005ff587984 */ /* 0x000f280008000a00 */
[----:B------:R-:W4:Y:S01]  /*1c240*/  LDS.64 R76, [UR5+0x68] ;  /* 0x00006805ff4c7984 */ /* 0x000f220008000a00 */
[----:B-1----:R-:W-:Y:S01]  /*1c250*/  FADD R87, R110, R87 ;  /* 0x000000576e577221 */ /* 0x002fe20000000000 */
[C---:B0-----:R-:W-:Y:S01]  /*1c260*/  FMUL R91, R79.reuse, UR75 ;  /* 0x0000004b4f5b7c20 */ /* 0x041fe20008400000 */
[----:B------:R-:W-:Y:S01]  /*1c270*/  FMUL R110, R78, UR75 ;  /* 0x0000004b4e6e7c20 */ /* 0x000fe20008400000 */
[----:B-----5:R-:W-:Y:S01]  /*1c280*/  FADD R84, R84, R33 ;  /* 0x0000002154547221 */ /* 0x020fe20000000000 */
[C---:B--2---:R-:W-:Y:S01]  /*1c290*/  FMUL R33, R79.reuse, UR77 ;  /* 0x0000004d4f217c20 */ /* 0x044fe20008400000 */
[C---:B------:R-:W-:Y:S01]  /*1c2a0*/  FMUL R106, R78.reuse, UR77 ;  /* 0x0000004d4e6a7c20 */ /* 0x040fe20008400000 */
[C---:B------:R-:W-:Y:S01]  /*1c2b0*/  FFMA R91, R78.reuse, UR74, -R91 ;  /* 0x0000004a4e5b7c23 */ /* 0x040fe2000800085b */
[----:B------:R-:W-:Y:S01]  /*1c2c0*/  FFMA R110, R79, UR74, R110 ;  /* 0x0000004a4f6e7c23 */ /* 0x000fe2000800006e */
[----:B------:R-:W-:Y:S01]  /*1c2d0*/  FADD R86, R111, R86 ;  /* 0x000000566f567221 */ /* 0x000fe20000000000 */
[----:B------:R-:W0:Y:S01]  /*1c2e0*/  LDCU.64 UR74, c[0x3][0xcb8] ;  /* 0x00c19700ff4a77ac */ /* 0x000e220008000a00 */
[----:B------:R-:W-:Y:S01]  /*1c2f0*/  STS.64 [UR5+0x138], R82 ;  /* 0x00013852ff007988 */ /* 0x000fe20008000a05 */
[----:B------:R-:W-:Y:S01]  /*1c300*/  FFMA R111, R78, UR76, -R33 ;  /* 0x0000004c4e6f7c23 */ /* 0x000fe20008000821 */
[----:B------:R-:W-:Y:S01]  /*1c310*/  FFMA R106, R79, UR76, R106 ;  /* 0x0000004c4f6a7c23 */ /* 0x000fe2000800006a */
[----:B------:R-:W1:Y:S01]  /*1c320*/  LDCU.64 UR76, c[0x3][0xbb8] ;  /* 0x00c17700ff4c77ac */ /* 0x000e620008000a00 */
[----:B------:R-:W2:Y:S01]  /*1c330*/  LDS.64 R82, [UR5+0x78] ;  /* 0x00007805ff527984 */ /* 0x000ea20008000a00 */
[----:B------:R-:W-:-:S05]  /*1c340*/  FADD R85, R85, R92 ;  /* 0x0000005c55557221 */ /* 0x000fca0000000000 */
[----:B------:R0:W-:Y:S01]  /*1c350*/  STS.64 [UR5+0x50], R84 ;  /* 0x00005054ff007988 */ /* 0x0001e20008000a05 */
[----:B---3--:R-:W-:Y:S01]  /*1c360*/  FADD R80, R80, R97 ;  /* 0x0000006150507221 */ /* 0x008fe20000000000 */
[C---:B0-----:R-:W-:Y:S01]  /*1c370*/  FMUL R85, R79.reuse, UR75 ;  /* 0x0000004b4f557c20 */ /* 0x041fe20008400000 */
[C---:B-1----:R-:W-:Y:S01]  /*1c380*/  FMUL R33, R79.reuse, UR77 ;  /* 0x0000004d4f217c20 */ /* 0x042fe20008400000 */
[C---:B------:R-:W-:Y:S02]  /*1c390*/  FMUL R112, R78.reuse, UR77 ;  /* 0x0000004d4e707c20 */ /* 0x040fe40008400000 */
[C---:B------:R-:W-:Y:S01]  /*1c3a0*/  FFMA R97, R78.reuse, UR74, -R85 ;  /* 0x0000004a4e617c23 */ /* 0x040fe20008000855 */
[----:B------:R-:W-:Y:S01]  /*1c3b0*/  FFMA R33, R78, UR76, -R33 ;  /* 0x0000004c4e217c23 */ /* 0x000fe20008000821 */
[----:B------:R-:W-:Y:S01]  /*1c3c0*/  FFMA R112, R79, UR76, R112 ;  /* 0x0000004c4f707c23 */ /* 0x000fe20008000070 */
[----:B------:R-:W0:Y:S01]  /*1c3d0*/  LDS.64 R84, [UR5+0x80] ;  /* 0x00008005ff547984 */ /* 0x000e220008000a00 */
[----:B------:R-:W1:Y:S01]  /*1c3e0*/  LDCU.64 UR76, c[0x3][0xdb8] ;  /* 0x00c1b700ff4c77ac */ /* 0x000e620008000a00 */
[----:B----4-:R-:W-:Y:S01]  /*1c3f0*/  FADD R88, R88, R93 ;  /* 0x0000005d58587221 */ /* 0x010fe20000000000 */
[----:B------:R-:W-:Y:S01]  /*1c400*/  FADD R89, R89, R94 ;  /* 0x0000005e59597221 */ /* 0x000fe20000000000 */
[----:B------:R-:W-:Y:S01]  /*1c410*/  FADD R76, R95, R76 ;  /* 0x0000004c5f4c7221 */ /* 0x000fe20000000000 */
[----:B------:R-:W3:Y:S04]  /*1c420*/  LDS.64 R92, [UR5+0x88] ;  /* 0x00008805ff5c7984 */ /* 0x000ee80008000a00 */
[----:B------:R-:W4:Y:S01]  /*1c430*/  LDS.64 R94, [UR5+0x90] ;  /* 0x00009005ff5e7984 */ /* 0x000f220008000a00 */
[----:B--2---:R-:W-:Y:S01]  /*1c440*/  FADD R82, R113, R82 ;  /* 0x0000005271527221 */ /* 0x004fe20000000000 */
[----:B------:R-:W-:Y:S01]  /*1c450*/  FADD R83, R108, R83 ;  /* 0x000000536c537221 */ /* 0x000fe20000000000 */
[----:B-1----:R-:W-:Y:S01]  /*1c460*/  FMUL R113, R79, UR77 ;  /* 0x0000004d4f717c20 */ /* 0x002fe20008400000 */
[----:B------:R-:W-:-:S03]  /*1c470*/  FMUL R108, R78, UR77 ;  /* 0x0000004d4e6c7c20 */ /* 0x000fc60008400000 */
[----:B------:R-:W-:Y:S01]  /*1c480*/  FFMA R113, R78, UR76, -R113 ;  /* 0x0000004c4e717c23 */ /* 0x000fe20008000871 */
[----:B------:R-:W-:Y:S01]  /*1c490*/  FFMA R108, R79, UR76, R108 ;  /* 0x0000004c4f6c7c23 */ /* 0x000fe2000800006c */
[----:B------:R-:W1:Y:S01]  /*1c4a0*/  LDCU.64 UR76, c[0x3][0xfb8] ;  /* 0x00c1f700ff4c77ac */ /* 0x000e620008000a00 */
[----:B------:R-:W-:Y:S01]  /*1c4b0*/  FADD R77, R22, R77 ;  /* 0x0000004d164d7221 */ /* 0x000fe20000000000 */
[----:B------:R-:W-:Y:S01]  /*1c4c0*/  FMUL R22, R78, UR75 ;  /* 0x0000004b4e167c20 */ /* 0x000fe20008400000 */
[----:B------:R-:W-:-:S03]  /*1c4d0*/  FADD R81, R81, R24 ;  /* 0x0000001851517221 */ /* 0x000fc60000000000 */
[----:B------:R-:W-:Y:S01]  /*1c4e0*/  FFMA R24, R79, UR74, R22 ;  /* 0x0000004a4f187c23 */ /* 0x000fe20008000016 */
[----:B------:R-:W-:Y:S02]  /*1c4f0*/  IADD3 R22, PT, PT, R21, R32, RZ ;  /* 0x0000002015167210 */ /* 0x000fe40007ffe0ff */
[----:B------:R-:W-:Y:S01]  /*1c500*/  P2R R31, PR, RZ, 0x40 ;  /* 0x00000040ff1f7803 */ /* 0x000fe20000000000 */
[----:B------:R1:W-:Y:S01]  /*1c510*/  STS.64 [UR5+0x68], R76 ;  /* 0x0000684cff007988 */ /* 0x0003e20008000a05 */
[----:B------:R-:W-:Y:S01]  /*1c520*/  ISETP.GE.AND P6, PT, R22, UR4, PT ;  /* 0x0000000416007c0c */ /* 0x000fe2000bfc6270 */
[----:B------:R-:W2:Y:S01]  /*1c530*/  LDCU.64 UR74, c[0x3][0xeb8] ;  /* 0x00c1d700ff4a77ac */ /* 0x000ea20008000a00 */
[----:B0-----:R-:W-:Y:S01]  /*1c540*/  FADD R84, R84, R107 ;  /* 0x0000006b54547221 */ /* 0x001fe20000000000 */
[----:B------:R-:W-:Y:S01]  /*1c550*/  FADD R85, R85, R90 ;  /* 0x0000005a55557221 */ /* 0x000fe20000000000 */
[----:B-1----:R-:W-:Y:S01]  /*1c560*/  FMUL R77, R79, UR77 ;  /* 0x0000004d4f4d7c20 */ /* 0x002fe20008400000 */
[----:B------:R-:W-:Y:S01]  /*1c570*/  FMUL R76, R78, UR77 ;  /* 0x0000004d4e4c7c20 */ /* 0x000fe20008400000 */
[----:B---3--:R-:W-:-:S02]  /*1c580*/  FADD R92, R109, R92 ;  /* 0x0000005c6d5c7221 */ /* 0x008fc40000000000 */
[----:B------:R0:W-:Y:S01]  /*1c590*/  STS.64 [UR5+0x80], R84 ;  /* 0x00008054ff007988 */ /* 0x0001e20008000a05 */
[----:B----4-:R-:W-:Y:S01]  /*1c5a0*/  FADD R95, R95, R114 ;  /* 0x000000725f5f7221 */ /* 0x010fe20000000000 */
[----:B------:R-:W-:Y:S01]  /*1c5b0*/  FFMA R109, R78, UR76, -R77 ;  /* 0x0000004c4e6d7c23 */ /* 0x000fe2000800084d */
[C---:B------:R-:W-:Y:S01]  /*1c5c0*/  FFMA R114, R79.reuse, UR76, R76 ;  /* 0x0000004c4f727c23 */ /* 0x040fe2000800004c */
[----:B------:R-:W-:Y:S01]  /*1c5d0*/  IMAD.WIDE R76, R22, 0x8, R66 ;  /* 0x00000008164c7825 */ /* 0x000fe200078e0242 */
[----:B------:R-:W-:Y:S03]  /*1c5e0*/  STS.64 [UR5+0x70], R80 ;  /* 0x00007050ff007988 */ /* 0x000fe60008000a05 */
[----:B------:R-:W-:Y:S01]  /*1c5f0*/  FADD R93, R96, R93 ;  /* 0x0000005d605d7221 */ /* 0x000fe20000000000 */
[C---:B--2---:R-:W-:Y:S01]  /*1c600*/  FMUL R117, R79.reuse, UR75 ;  /* 0x0000004b4f757c20 */ /* 0x044fe20008400000 */
[C---:B------:R-:W-:Y:S01]  /*1c610*/  FMUL R116, R78.reuse, UR75 ;  /* 0x0000004b4e747c20 */ /* 0x040fe20008400000 */
[----:B------:R-:W1:Y:S01]  /*1c620*/  LDS.64 R80, [UR5+0xa0] ;  /* 0x0000a005ff507984 */ /* 0x000e620008000a00 */
[----:B0-----:R-:W-:Y:S01]  /*1c630*/  CS2R R84, SRZ ;  /* 0x0000000000547805 */ /* 0x001fe2000001ff00 */
[----:B------:R-:W0:Y:S05]  /*1c640*/  LDCU.64 UR76, c[0x3][0x11b8] ;  /* 0x00c23700ff4c77ac */ /* 0x000e2a0008000a00 */
[----:B------:R-:W2:Y:S01]  /*1c650*/  @!P6 LDG.E.64 R84, desc[UR6][R76.64] ;  /* 0x000000064c54e981 */ /* 0x000ea2000c1e1b00 */
[C---:B------:R-:W-:Y:S01]  /*1c660*/  FFMA R107, R78.reuse, UR74, -R117 ;  /* 0x0000004a4e6b7c23 */ /* 0x040fe20008000875 */
[C---:B------:R-:W-:Y:S01]  /*1c670*/  FFMA R116, R79.reuse, UR74, R116 ;  /* 0x0000004a4f747c23 */ /* 0x040fe20008000074 */
[----:B------:R-:W3:Y:S01]  /*1c680*/  LDCU.64 UR74, c[0x3][0x10b8] ;  /* 0x00c21700ff4a77ac */ /* 0x000ee20008000a00 */
[----:B------:R-:W-:Y:S04]  /*1c690*/  STS.64 [UR5+0x78], R82 ;  /* 0x00007852ff007988 */ /* 0x000fe80008000a05 */
[----:B------:R-:W4:Y:S04]  /*1c6a0*/  LDS.64 R82, [UR5+0xa8] ;  /* 0x0000a805ff527984 */ /* 0x000f280008000a00 */
[----:B------:R-:W-:Y:S04]  /*1c6b0*/  STS.64 [UR5+0x58], R86 ;  /* 0x00005856ff007988 */ /* 0x000fe80008000a05 */
[----:B------:R-:W5:Y:S01]  /*1c6c0*/  LDS.64 R86, [UR5+0x98] ;  /* 0x00009805ff567984 */ /* 0x000f620008000a00 */
[----:B---3--:R-:W-:Y:S01]  /*1c6d0*/  FMUL R21, R79, UR75 ;  /* 0x0000004b4f157c20 */ /* 0x008fe20008400000 */
[----:B------:R-:W-:-:S02]  /*1c6e0*/  FMUL R96, R78, UR75 ;  /* 0x0000004b4e607c20 */ /* 0x000fc40008400000 */
[----:B------:R-:W-:Y:S01]  /*1c6f0*/  STS.64 [UR5+0x60], R88 ;  /* 0x00006058ff007988 */ /* 0x000fe20008000a05 */
[----:B------:R-:W-:Y:S01]  /*1c700*/  FFMA R21, R78, UR74, -R21 ;  /* 0x0000004a4e157c23 */ /* 0x000fe20008000815 */
[----:B------:R-:W-:Y:S01]  /*1c710*/  FFMA R96, R79, UR74, R96 ;  /* 0x0000004a4f607c23 */ /* 0x000fe20008000060 */
[----:B------:R-:W3:Y:S01]  /*1c720*/  LDCU.64 UR74, c[0x3][0x12b8] ;  /* 0x00c25700ff4a77ac */ /* 0x000ee20008000a00 */
[----:B------:R-:W5:Y:S01]  /*1c730*/  LDS.64 R88, [UR5+0xb0] ;  /* 0x0000b005ff587984 */ /* 0x000f620008000a00 */
[----:B------:R-:W-:-:S03]  /*1c740*/  FADD R94, R94, R115 ;  /* 0x000000735e5e7221 */ /* 0x000fc60000000000 */
[----:B------:R0:W-:Y:S01]  /*1c750*/  STS.64 [UR5+0x88], R92 ;  /* 0x0000885cff007988 */ /* 0x0001e20008000a05 */
[----:B-1----:R-:W-:Y:S01]  /*1c760*/  FADD R80, R80, R91 ;  /* 0x0000005b50507221 */ /* 0x002fe20000000000 */
[----:B------:R-:W-:Y:S02]  /*1c770*/  FADD R81, R81, R110 ;  /* 0x0000006e51517221 */ /* 0x000fe40000000000 */
[----:B------:R3:W-:Y:S01]  /*1c780*/  STS.64 [UR5+0x90], R94 ;  /* 0x0000905eff007988 */ /* 0x0007e20008000a05 */
[C---:B0-----:R-:W-:Y:S01]  /*1c790*/  FMUL R93, R79.reuse, UR77 ;  /* 0x0000004d4f5d7c20 */ /* 0x041fe20008400000 */
[C---:B------:R-:W-:Y:S02]  /*1c7a0*/  FMUL R92, R78.reuse, UR77 ;  /* 0x0000004d4e5c7c20 */ /* 0x040fe40008400000 */
[----:B------:R-:W0:Y:S01]  /*1c7b0*/  LDS.64 R90, [UR5+0xb8] ;  /* 0x0000b805ff5a7984 */ /* 0x000e220008000a00 */
[C---:B---3--:R-:W-:Y:S01]  /*1c7c0*/  FMUL R95, R79.reuse, UR75 ;  /* 0x0000004b4f5f7c20 */ /* 0x048fe20008400000 */
[C---:B------:R-:W-:Y:S01]  /*1c7d0*/  FMUL R94, R78.reuse, UR75 ;  /* 0x0000004b4e5e7c20 */ /* 0x040fe20008400000 */
[C---:B------:R-:W-:Y:S01]  /*1c7e0*/  FFMA R93, R78.reuse, UR76, -R93 ;  /* 0x0000004c4e5d7c23 */ /* 0x040fe2000800085d */
[----:B------:R-:W-:Y:S01]  /*1c7f0*/  FFMA R92, R79, UR76, R92 ;  /* 0x0000004c4f5c7c23 */ /* 0x000fe2000800005c */
[----:B------:R-:W1:Y:S01]  /*1c800*/  LDCU.64 UR76, c[0x3][0x13b8] ;  /* 0x00c27700ff4c77ac */ /* 0x000e620008000a00 */
[----:B----4-:R-:W-:Y:S01]  /*1c810*/  FADD R82, R33, R82 ;  /* 0x0000005221527221 */ /* 0x010fe20000000000 */
[----:B------:R-:W-:Y:S01]  /*1c820*/  FFMA R33, R78, UR74, -R95 ;  /* 0x0000004a4e217c23 */ /* 0x000fe2000800085f */
[----:B------:R-:W-:Y:S01]  /*1c830*/  FFMA R94, R79, UR74, R94 ;  /* 0x0000004a4f5e7c23 */ /* 0x000fe2000800005e */
[----:B------:R-:W-:Y:S01]  /*1c840*/  STS.64 [UR5+0xa0], R80 ;  /* 0x0000a050ff007988 */ /* 0x000fe20008000a05 */
[----:B------:R-:W3:Y:S03]  /*1c850*/  LDCU.64 UR74, c[0x3][0x14b8] ;  /* 0x00c29700ff4a77ac */ /* 0x000ee60008000a00 */
[----:B------:R-:W4:Y:S01]  /*1c860*/  LDS.64 R80, [UR5+0xc0] ;  /* 0x0000c005ff507984 */ /* 0x000f220008000a00 */
[----:B-----5:R-:W-:Y:S01]  /*1c870*/  FADD R86, R111, R86 ;  /* 0x000000566f567221 */ /* 0x020fe20000000000 */
[----:B------:R-:W-:Y:S01]  /*1c880*/  FADD R87, R106, R87 ;  /* 0x000000576a577221 */ /* 0x000fe20000000000 */
[----:B------:R-:W-:-:S04]  /*1c890*/  FADD R83, R112, R83 ;  /* 0x0000005370537221 */ /* 0x000fc80000000000 */
[----:B------:R5:W-:Y:S01]  /*1c8a0*/  STS.64 [UR5+0x98], R86 ;  /* 0x00009856ff007988 */ /* 0x000be20008000a05 */
[----:B-1----:R-:W-:-:S03]  /*1c8b0*/  FMUL R106, R78, UR77 ;  /* 0x0000004d4e6a7c20 */ /* 0x002fc60008400000 */
[----:B------:R-:W-:Y:S01]  /*1c8c0*/  STS.64 [UR5+0xa8], R82 ;  /* 0x0000a852ff007988 */ /* 0x000fe20008000a05 */
[----:B------:R-:W-:Y:S01]  /*1c8d0*/  FADD R88, R88, R97 ;  /* 0x0000006158587221 */ /* 0x000fe20000000000 */
[C---:B-----5:R-:W-:Y:S01]  /*1c8e0*/  FMUL R87, R79.reuse, UR77 ;  /* 0x0000004d4f577c20 */ /* 0x060fe20008400000 */
[C---:B---3--:R-:W-:Y:S01]  /*1c8f0*/  FMUL R86, R78.reuse, UR75 ;  /* 0x0000004b4e567c20 */ /* 0x048fe20008400000 */
[----:B------:R-:W-:Y:S01]  /*1c900*/  FFMA R106, R79, UR76, R106 ;  /* 0x0000004c4f6a7c23 */ /* 0x000fe2000800006a */
[----:B------:R-:W1:Y:S01]  /*1c910*/  LDS.64 R82, [UR5+0xc8] ;  /* 0x0000c805ff527984 */ /* 0x000e620008000a00 */
[----:B------:R-:W-:Y:S01]  /*1c920*/  FFMA R97, R78, UR76, -R87 ;  /* 0x0000004c4e617c23 */ /* 0x000fe20008000857 */
[----:B------:R-:W3:Y:S01]  /*1c930*/  LDCU.64 UR76, c[0x3][0x15b8] ;  /* 0x00c2b700ff4c77ac */ /* 0x000ee20008000a00 */
[----:B------:R-:W-:Y:S01]  /*1c940*/  FADD R89, R89, R24 ;  /* 0x0000001859597221 */ /* 0x000fe20000000000 */
[C---:B------:R-:W-:Y:S02]  /*1c950*/  FFMA R24, R79.reuse, UR74, R86 ;  /* 0x0000004a4f187c23 */ /* 0x040fe40008000056 */
[----:B------:R-:W5:Y:S01]  /*1c960*/  LDS.64 R86, [UR5+0xd0] ;  /* 0x0000d005ff567984 */ /* 0x000f620008000a00 */
[----:B------:R-:W-:-:S04]  /*1c970*/  FMUL R95, R79, UR75 ;  /* 0x0000004b4f5f7c20 */ /* 0x000fc80008400000 */
[----:B------:R-:W-:Y:S01]  /*1c980*/  FFMA R95, R78, UR74, -R95 ;  /* 0x0000004a4e5f7c23 */ /* 0x000fe2000800085f */
[----:B------:R-:W1:Y:S01]  /*1c990*/  LDCU.64 UR74, c[0x3][0x16b8] ;  /* 0x00c2d700ff4a77ac */ /* 0x000e620008000a00 */
[----:B------:R-:W-:Y:S01]  /*1c9a0*/  STS.64 [UR5+0xb0], R88 ;  /* 0x0000b058ff007988 */ /* 0x000fe20008000a05 */
[----:B0-----:R-:W-:-:S03]  /*1c9b0*/  FADD R91, R108, R91 ;  /* 0x0000005b6c5b7221 */ /* 0x001fc60000000000 */
[----:B------:R-:W0:Y:S01]  /*1c9c0*/  LDS.64 R88, [UR5+0xd8] ;  /* 0x0000d805ff587984 */ /* 0x000e220008000a00 */
[----:B---3--:R-:W-:Y:S01]  /*1c9d0*/  FMUL R111, R79, UR77 ;  /* 0x0000004d4f6f7c20 */ /* 0x008fe20008400000 */
[----:B------:R-:W-:Y:S01]  /*1c9e0*/  FMUL R110, R78, UR77 ;  /* 0x0000004d4e6e7c20 */ /* 0x000fe20008400000 */
[----:B----4-:R-:W-:Y:S01]  /*1c9f0*/  FADD R80, R80, R107 ;  /* 0x0000006b50507221 */ /* 0x010fe20000000000 */
[----:B------:R-:W-:Y:S01]  /*1ca00*/  FADD R81, R81, R116 ;  /* 0x0000007451517221 */ /* 0x000fe20000000000 */
[C---:B------:R-:W-:Y:S01]  /*1ca10*/  FFMA R107, R78.reuse, UR76, -R111 ;  /* 0x0000004c4e6b7c23 */ /* 0x040fe2000800086f */
[----:B------:R-:W-:Y:S01]  /*1ca20*/  FFMA R108, R79, UR76, R110 ;  /* 0x0000004c4f6c7c23 */ /* 0x000fe2000800006e */
[----:B------:R-:W3:Y:S02]  /*1ca30*/  LDCU.64 UR76, c[0x3][0x17b8] ;  /* 0x00c2f700ff4c77ac */ /* 0x000ee40008000a00 */
[----:B------:R-:W-:Y:S04]  /*1ca40*/  STS.64 [UR5+0xc0], R80 ;  /* 0x0000c050ff007988 */ /* 0x000fe80008000a05 */
[----:B------:R-:W4:Y:S01]  /*1ca50*/  LDS.64 R80, [UR5+0xe0] ;  /* 0x0000e005ff507984 */ /* 0x000f220008000a00 */
[----:B------:R-:W-:Y:S01]  /*1ca60*/  FADD R90, R113, R90 ;  /* 0x0000005a715a7221 */ /* 0x000fe20000000000 */
[----:B-1----:R-:W-:Y:S01]  /*1ca70*/  FMUL R111, R79, UR75 ;  /* 0x0000004b4f6f7c20 */ /* 0x002fe20008400000 */
[----:B------:R-:W-:-:S03]  /*1ca80*/  FMUL R110, R78, UR75 ;  /* 0x0000004b4e6e7c20 */ /* 0x000fc60008400000 */
[----:B------:R1:W-:Y:S01]  /*1ca90*/  STS.64 [UR5+0xb8], R90 ;  /* 0x0000b85aff007988 */ /* 0x0003e20008000a05 */
[----:B------:R-:W-:Y:S01]  /*1caa0*/  FFMA R110, R79, UR74, R110 ;  /* 0x0000004a4f6e7c23 */ /* 0x000fe2000800006e */
[----:B------:R-:W-:Y:S01]  /*1cab0*/  FADD R82, R109, R82 ;  /* 0x000000526d527221 */ /* 0x000fe20000000000 */
[C---:B------:R-:W-:Y:S01]  /*1cac0*/  FFMA R109, R78.reuse, UR74, -R111 ;  /* 0x0000004a4e6d7c23 */ /* 0x040fe2000800086f */
[----:B------:R-:W0:Y:S01]  /*1cad0*/  LDCU.64 UR74, c[0x3][0x18b8] ;  /* 0x00c31700ff4a77ac */ /* 0x000e220008000a00 */
[----:B---3--:R-:W-:Y:S01]  /*1cae0*/  FMUL R112, R78, UR77 ;  /* 0x0000004d4e707c20 */ /* 0x008fe20008400000 */
[----:B------:R-:W-:Y:S01]  /*1caf0*/  FADD R83, R114, R83 ;  /* 0x0000005372537221 */ /* 0x000fe20000000000 */
[C---:B-1----:R-:W-:Y:S01]  /*1cb00*/  FMUL R91, R79.reuse, UR77 ;  /* 0x0000004d4f5b7c20 */ /* 0x042fe20008400000 */
[----:B-----5:R-:W-:Y:S01]  /*1cb10*/  FADD R86, R86, R21 ;  /* 0x0000001556567221 */ /* 0x020fe20000000000 */
[C---:B------:R-:W-:Y:S02]  /*1cb20*/  FFMA R112, R79.reuse, UR76, R112 ;  /* 0x0000004c4f707c23 */ /* 0x040fe40008000070 */
[C---:B------:R-:W-:Y:S01]  /*1cb30*/  FFMA R21, R78.reuse, UR76, -R91 ;  /* 0x0000004c4e157c23 */ /* 0x040fe2000800085b */
[----:B------:R-:W1:Y:S01]  /*1cb40*/  LDCU.64 UR76, c[0x3][0x19b8] ;  /* 0x00c33700ff4c77ac */ /* 0x000e620008000a00 */
[----:B------:R-:W-:Y:S04]  /*1cb50*/  STS.64 [UR5+0xc8], R82 ;  /* 0x0000c852ff007988 */ /* 0x000fe80008000a05 */
[----:B------:R-:W3:Y:S01]  /*1cb60*/  LDS.64 R82, [UR5+0xe8] ;  /* 0x0000e805ff527984 */ /* 0x000ee20008000a00 */
[----:B0-----:R-:W-:Y:S01]  /*1cb70*/  FMUL R91, R79, UR75 ;  /* 0x0000004b4f5b7c20 */ /* 0x001fe20008400000 */
[C---:B------:R-:W-:Y:S01]  /*1cb80*/  FMUL R90, R78.reuse, UR75 ;  /* 0x0000004b4e5a7c20 */ /* 0x040fe20008400000 */
[----:B------:R-:W-:Y:S01]  /*1cb90*/  FADD R87, R87, R96 ;  /* 0x0000006057577221 */ /* 0x000fe20000000000 */
[----:B------:R-:W-:Y:S01]  /*1cba0*/  FADD R88, R93, R88 ;  /* 0x000000585d587221 */ /* 0x000fe20000000000 */
[----:B------:R-:W-:Y:S01]  /*1cbb0*/  FFMA R93, R78, UR74, -R91 ;  /* 0x0000004a4e5d7c23 */ /* 0x000fe2000800085b */
[C---:B------:R-:W-:Y:S01]  /*1cbc0*/  FFMA R96, R79.reuse, UR74, R90 ;  /* 0x0000004a4f607c23 */ /* 0x040fe2000800005a */
[----:B------:R-:W-:Y:S01]  /*1cbd0*/  FADD R89, R92, R89 ;  /* 0x000000595c597221 */ /* 0x000fe20000000000 */
[----:B------:R-:W-:Y:S01]  /*1cbe0*/  STS.64 [UR5+0xd0], R86 ;  /* 0x0000d056ff007988 */ /* 0x000fe20008000a05 */
[----:B------:R-:W0:Y:S01]  /*1cbf0*/  LDCU.64 UR74, c[0x3][0x1ab8] ;  /* 0x00c35700ff4a77ac */ /* 0x000e220008000a00 */
[C---:B-1----:R-:W-:Y:S01]  /*1cc00*/  FMUL R91, R79.reuse, UR77 ;  /* 0x0000004d4f5b7c20 */ /* 0x042fe20008400000 */
[----:B------:R-:W-:Y:S01]  /*1cc10*/  FMUL R90, R78, UR77 ;  /* 0x0000004d4e5a7c20 */ /* 0x000fe20008400000 */
[----:B----4-:R-:W-:Y:S01]  /*1cc20*/  FADD R80, R80, R33 ;  /* 0x0000002150507221 */ /* 0x010fe20000000000 */
[----:B------:R-:W1:Y:S01]  /*1cc30*/  LDS.64 R86, [UR5+0xf0] ;  /* 0x0000f005ff567984 */ /* 0x000e620008000a00 */
[C---:B------:R-:W-:Y:S01]  /*1cc40*/  FFMA R33, R78.reuse, UR76, -R91 ;  /* 0x0000004c4e217c23 */ /* 0x040fe2000800085b */
[----:B------:R-:W-:Y:S01]  /*1cc50*/  FFMA R92, R79, UR76, R90 ;  /* 0x0000004c4f5c7c23 */ /* 0x000fe2000800005a */
[----:B------:R-:W4:Y:S01]  /*1cc60*/  LDCU.64 UR76, c[0x3][0x1bb8] ;  /* 0x00c37700ff4c77ac */ /* 0x000f220008000a00 */
[----:B------:R-:W-:Y:S01]  /*1cc70*/  FADD R81, R81, R94 ;  /* 0x0000005e51517221 */ /* 0x000fe20000000000 */
[----:B------:R-:W-:Y:S04]  /*1cc80*/  STS.64 [UR5+0xd8], R88 ;  /* 0x0000d858ff007988 */ /* 0x000fe80008000a05 */
[----:B------:R-:W5:Y:S01]  /*1cc90*/  LDS.64 R88, [UR5+0xf8] ;  /* 0x0000f805ff587984 */ /* 0x000f620008000a00 */
[----:B0-----:R-:W-:Y:S01]  /*1cca0*/  FMUL R91, R79, UR75 ;  /* 0x0000004b4f5b7c20 */ /* 0x001fe20008400000 */
[----:B------:R-:W-:-:S04]  /*1ccb0*/  FMUL R90, R78, UR75 ;  /* 0x0000004b4e5a7c20 */ /* 0x000fc80008400000 */
[C---:B------:R-:W-:Y:S01]  /*1ccc0*/  FFMA R94, R79.reuse, UR74, R90 ;  /* 0x0000004a4f5e7c23 */ /* 0x040fe2000800005a */
[----:B----4-:R-:W-:Y:S01]  /*1ccd0*/  FMUL R111, R79, UR77 ;  /* 0x0000004d4f6f7c20 */ /* 0x010fe20008400000 */
[----:B------:R-:W-:Y:S01]  /*1cce0*/  FMUL R114, R78, UR77 ;  /* 0x0000004d4e727c20 */ /* 0x000fe20008400000 */
[----:B---3--:R-:W-:Y:S01]  /*1ccf0*/  FADD R82, R97, R82 ;  /* 0x0000005261527221 */ /* 0x008fe20000000000 */
[----:B------:R-:W-:Y:S01]  /*1cd00*/  FADD R83, R106, R83 ;  /* 0x000000536a537221 */ /* 0x000fe20000000000 */
[C---:B------:R-:W-:Y:S01]  /*1cd10*/  FFMA R97, R78.reuse, UR74, -R91 ;  /* 0x0000004a4e617c23 */ /* 0x040fe2000800085b */
[----:B------:R-:W-:Y:S01]  /*1cd20*/  FFMA R111, R78, UR76, -R111 ;  /* 0x0000004c4e6f7c23 */ /* 0x000fe2000800086f */
[----:B------:R-:W-:Y:S01]  /*1cd30*/  FFMA R106, R79, UR76, R114 ;  /* 0x0000004c4f6a7c23 */ /* 0x000fe20008000072 */
[----:B------:R-:W0:Y:S01]  /*1cd40*/  LDCU.64 UR74, c[0x3][0x1cb8] ;  /* 0x00c39700ff4a77ac */ /* 0x000e220008000a00 */
[----:B------:R-:W3:Y:S01]  /*1cd50*/  LDS.64 R90, [UR5+0x100] ;  /* 0x00010005ff5a7984 */ /* 0x000ee20008000a00 */
[----:B------:R-:W4:Y:S03]  /*1cd60*/  LDCU.64 UR76, c[0x3][0x1db8] ;  /* 0x00c3b700ff4c77ac */ /* 0x000f260008000a00 */
[----:B------:R0:W-:Y:S01]  /*1cd70*/  STS.64 [UR5+0xe0], R80 ;  /* 0x0000e050ff007988 */ /* 0x0001e20008000a05 */
[----:B-1----:R-:W-:Y:S01]  /*1cd80*/  FADD R86, R86, R95 ;  /* 0x0000005f56567221 */ /* 0x002fe20000000000 */
[----:B------:R-:W-:Y:S01]  /*1cd90*/  FADD R87, R87, R24 ;  /* 0x0000001857577221 */ /* 0x000fe20000000000 */
        /* <DEDUP_REMOVED lines=9> */
[----:B------:R-:W-:Y:S01]  /*1ce30*/  STS.64 [UR5+0xe8], R82 ;  /* 0x0000e852ff007988 */ /* 0x000fe20008000a05 */
[----:B------:R-:W1:Y:S03]  /*1ce40*/  LDCU.64 UR76, c[0x3][0x1fb8] ;  /* 0x00c3f700ff4c77ac */ /* 0x000e660008000a00 */
[----:B------:R-:W4:Y:S01]  /*1ce50*/  LDS.64 R82, [UR5+0x110] ;  /* 0x00011005ff527984 */ /* 0x000f220008000a00 */
[----:B-----5:R-:W-:-:S03]  /*1ce60*/  FADD R88, R107, R88 ;  /* 0x000000586b587221 */ /* 0x020fc60000000000 */
[----:B------:R-:W5:Y:S01]  /*1ce70*/  LDS.64 R80, [UR5+0x108] ;  /* 0x00010805ff507984 */ /* 0x000f620008000a00 */
[----:B------:R-:W-:Y:S01]  /*1ce80*/  FADD R89, R108, R89 ;  /* 0x000000596c597221 */ /* 0x000fe20000000000 */
[----:B---3--:R-:W-:Y:S01]  /*1ce90*/  FADD R90, R90, R109 ;  /* 0x0000006d5a5a7221 */ /* 0x008fe20000000000 */
[----:B------:R-:W-:Y:S01]  /*1cea0*/  FADD R91, R91, R110 ;  /* 0x0000006e5b5b7221 */ /* 0x000fe20000000000 */
        /* <DEDUP_REMOVED lines=8> */
[----:B------:R-:W2:Y:S01]  /*1cf30*/  LDCU.64 UR74, c[0x3][0xc0] ;  /* 0x00c01800ff4a77ac */ /* 0x000ea20008000a00 */
        /* <DEDUP_REMOVED lines=8> */
[----:B-----5:R-:W-:-:S04]  /*1cfc0*/  FADD R80, R21, R80 ;  /* 0x0000005015507221 */ /* 0x020fc80000000000 */
[----:B------:R-:W-:Y:S04]  /*1cfd0*/  STS.64 [UR5+0x110], R82 ;  /* 0x00011052ff007988 */ /* 0x000fe80008000a05 */
[----:B------:R-:W4:Y:S01]  /*1cfe0*/  LDS.64 R82, [UR5+0x138] ;  /* 0x00013805ff527984 */ /* 0x000f220008000a00 */
[----:B------:R-:W-:-:S03]  /*1cff0*/  FADD R81, R112, R81 ;  /* 0x0000005170517221 */ /* 0x000fc60000000000 */
[----:B------:R1:W-:Y:S04]  /*1d000*/  STS.64 [UR5+0x100], R90 ;  /* 0x0001005aff007988 */ /* 0x0003e80008000a05 */
[----:B------:R-:W-:Y:S04]  /*1d010*/  STS.64 [UR5+0x108], R80 ;  /* 0x00010850ff007988 */ /* 0x000fe80008000a05 */
[----:B------:R-:W5:Y:S01]  /*1d020*/  LDS.64 R80, [UR5+0x130] ;  /* 0x00013005ff507984 */ /* 0x000f620008000a00 */
[----:B0-----:R-:W-:Y:S01]  /*1d030*/  FADD R78, R33, R78 ;  /* 0x0000004e214e7221 */ /* 0x001fe20000000000 */
[----:B------:R-:W-:Y:S01]  /*1d040*/  FADD R79, R92, R79 ;  /* 0x0000004f5c4f7221 */ /* 0x000fe20000000000 */
[C---:B--2---:R-:W-:Y:S01]  /*1d050*/  FMUL R21, R85.reuse, UR75 ;  /* 0x0000004b55157c20 */ /* 0x044fe20008400000 */
[C---:B------:R-:W-:Y:S01]  /*1d060*/  FMUL R96, R84.reuse, UR75 ;  /* 0x0000004b54607c20 */ /* 0x040fe20008400000 */
[C---:B-1----:R-:W-:Y:S01]  /*1d070*/  FMUL R91, R85.reuse, UR77 ;  /* 0x0000004d555b7c20 */ /* 0x042fe20008400000 */
[C---:B------:R-:W-:Y:S01]  /*1d080*/  FMUL R90, R84.reuse, UR77 ;  /* 0x0000004d545a7c20 */ /* 0x040fe20008400000 */
[C---:B------:R-:W-:Y:S01]  /*1d090*/  FFMA R21, R84.reuse, UR74, -R21 ;  /* 0x0000004a54157c23 */ /* 0x040fe20008000815 */
[C---:B------:R-:W-:Y:S01]  /*1d0a0*/  FFMA R96, R85.reuse, UR74, R96 ;  /* 0x0000004a55607c23 */ /* 0x040fe20008000060 */
[----:B------:R-:W0:Y:S01]  /*1d0b0*/  LDCU.64 UR74, c[0x3][0x2c0] ;  /* 0x00c05800ff4a77ac */ /* 0x000e220008000a00 */
[----:B------:R-:W-:Y:S01]  /*1d0c0*/  FFMA R33, R84, UR76, -R91 ;  /* 0x0000004c54217c23 */ /* 0x000fe2000800085b */
[----:B------:R-:W-:Y:S01]  /*1d0d0*/  FFMA R92, R85, UR76, R90 ;  /* 0x0000004c555c7c23 */ /* 0x000fe2000800005a */
[----:B------:R-:W1:Y:S01]  /*1d0e0*/  LDCU.64 UR76, c[0x3][0x3c0] ;  /* 0x00c07800ff4c77ac */ /* 0x000e620008000a00 */
[----:B---3--:R-:W-:Y:S01]  /*1d0f0*/  FADD R87, R87, R94 ;  /* 0x0000005e57577221 */ /* 0x008fe20000000000 */
[----:B------:R-:W-:Y:S01]  /*1d100*/  FADD R86, R86, R97 ;  /* 0x0000006156567221 */ /* 0x000fe20000000000 */
[----:B------:R-:W-:Y:S01]  /*1d110*/  FADD R89, R106, R89 ;  /* 0x000000596a597221 */ /* 0x000fe20000000000 */
[----:B------:R-:W-:Y:S01]  /*1d120*/  STS.64 [UR5+0x118], R78 ;  /* 0x0001184eff007988 */ /* 0x000fe20008000a05 */
[----:B0-----:R-:W-:Y:S01]  /*1d130*/  FMUL R90, R84, UR75 ;  /* 0x0000004b545a7c20 */ /* 0x001fe20008400000 */
[C---:B------:R-:W-:Y:S01]  /*1d140*/  FMUL R93, R85.reuse, UR75 ;  /* 0x0000004b555d7c20 */ /* 0x040fe20008400000 */
[----:B-1----:R-:W-:-:S02]  /*1d150*/  FMUL R97, R85, UR77 ;  /* 0x0000004d55617c20 */ /* 0x002fc40008400000 */
[C---:B------:R-:W-:Y:S01]  /*1d160*/  FFMA R94, R85.reuse, UR74, R90 ;  /* 0x0000004a555e7c23 */ /* 0x040fe2000800005a */
[C---:B------:R-:W-:Y:S01]  /*1d170*/  FMUL R90, R84.reuse, UR77 ;  /* 0x0000004d545a7c20 */ /* 0x040fe20008400000 */
[C---:B------:R-:W-:Y:S01]  /*1d180*/  FFMA R93, R84.reuse, UR74, -R93 ;  /* 0x0000004a545d7c23 */ /* 0x040fe2000800085d */
[----:B------:R-:W0:Y:S01]  /*1d190*/  LDCU.64 UR74, c[0x3][0x4c0] ;  /* 0x00c09800ff4a77ac */ /* 0x000e220008000a00 */
[----:B------:R-:W-:Y:S01]  /*1d1a0*/  FFMA R97, R84, UR76, -R97 ;  /* 0x0000004c54617c23 */ /* 0x000fe20008000861 */
[----:B------:R-:W-:Y:S01]  /*1d1b0*/  FFMA R106, R85, UR76, R90 ;  /* 0x0000004c556a7c23 */ /* 0x000fe2000800005a */
[----:B------:R-:W-:Y:S01]  /*1d1c0*/  STS.64 [UR5+0x120], R86 ;  /* 0x00012056ff007988 */ /* 0x000fe20008000a05 */
[----:B------:R-:W1:Y:S03]  /*1d1d0*/  LDCU.64 UR76, c[0x3][0x5c0] ;  /* 0x00c0b800ff4c77ac */ /* 0x000e660008000a00 */
[----:B------:R-:W2:Y:S04]  /*1d1e0*/  LDS.64 R78, [UR5+0x140] ;  /* 0x00014005ff4e7984 */ /* 0x000ea80008000a00 */
[----:B------:R-:W3:Y:S01]  /*1d1f0*/  LDS.64 R86, [UR5+0x148] ;  /* 0x00014805ff567984 */ /* 0x000ee20008000a00 */
[----:B----4-:R-:W-:Y:S01]  /*1d200*/  FADD R90, R113, R82 ;  /* 0x00000052715a7221 */ /* 0x010fe20000000000 */
[----:B------:R-:W-:-:S02]  /*1d210*/  FADD R91, R114, R83 ;  /* 0x00000053725b7221 */ /* 0x000fc40000000000 */
[----:B------:R-:W4:Y:S01]  /*1d220*/  LDS.64 R82, [UR5+0x50] ;  /* 0x00005005ff527984 */ /* 0x000f220008000a00 */
[----:B------:R-:W-:Y:S01]  /*1d230*/  FADD R88, R111, R88 ;  /* 0x000000586f587221 */ /* 0x000fe20000000000 */
[----:B0-----:R-:W-:Y:S01]  /*1d240*/  FMUL R111, R85, UR75 ;  /* 0x0000004b556f7c20 */ /* 0x001fe20008400000 */
[----:B------:R-:W-:Y:S01]  /*1d250*/  FMUL R112, R84, UR75 ;  /* 0x0000004b54707c20 */ /* 0x000fe20008400000 */
[----:B-----5:R-:W-:Y:S01]  /*1d260*/  FADD R80, R80, R95 ;  /* 0x0000005f50507221 */ /* 0x020fe20000000000 */
[----:B------:R-:W-:Y:S01]  /*1d270*/  FADD R81, R81, R24 ;  /* 0x0000001851517221 */ /* 0x000fe20000000000 */
[C---:B-1----:R-:W-:Y:S01]  /*1d280*/  FMUL R95, R85.reuse, UR77 ;  /* 0x0000004d555f7c20 */ /* 0x042fe20008400000 */
[C---:B------:R-:W-:Y:S01]  /*1d290*/  FMUL R24, R84.reuse, UR77 ;  /* 0x0000004d54187c20 */ /* 0x040fe20008400000 */
[C---:B------:R-:W-:Y:S01]  /*1d2a0*/  FFMA R111, R84.reuse, UR74, -R111 ;  /* 0x0000004a546f7c23 */ /* 0x040fe2000800086f */
[C---:B------:R-:W-:Y:S01]  /*1d2b0*/  FFMA R112, R85.reuse, UR74, R112 ;  /* 0x0000004a55707c23 */ /* 0x040fe20008000070 */
[----:B------:R-:W0:Y:S01]  /*1d2c0*/  LDCU.64 UR74, c[0x3][0x6c0] ;  /* 0x00c0d800ff4a77ac */ /* 0x000e220008000a00 */
[C---:B------:R-:W-:Y:S01]  /*1d2d0*/  FFMA R95, R84.reuse, UR76, -R95 ;  /* 0x0000004c545f7c23 */ /* 0x040fe2000800085f */
[C---:B------:R-:W-:Y:S01]  /*1d2e0*/  FFMA R24, R85.reuse, UR76, R24 ;  /* 0x0000004c55187c23 */ /* 0x040fe20008000018 */
[----:B------:R-:W-:Y:S01]  /*1d2f0*/  STS.64 [UR5+0x128], R88 ;  /* 0x00012858ff007988 */ /* 0x000fe20008000a05 */
[----:B------:R-:W1:Y:S03]  /*1d300*/  LDCU.64 UR76, c[0x3][0x7c0] ;  /* 0x00c0f800ff4c77ac */ /* 0x000e660008000a00 */
[----:B------:R-:W5:Y:S04]  /*1d310*/  LDS.64 R88, [UR5+0x58] ;  /* 0x00005805ff587984 */ /* 0x000f680008000a00 */
[----:B------:R1:W-:Y:S01]  /*1d320*/  STS.64 [UR5+0x130], R80 ;  /* 0x00013050ff007988 */ /* 0x0003e20008000a05 */
[----:B0-----:R-:W-:Y:S01]  /*1d330*/  FMUL R113, R85, UR75 ;  /* 0x0000004b55717c20 */ /* 0x001fe20008400000 */
[----:B------:R-:W-:Y:S01]  /*1d340*/  FMUL R114, R84, UR75 ;  /* 0x0000004b54727c20 */ /* 0x000fe20008400000 */
[----:B--2---:R-:W-:Y:S01]  /*1d350*/  FADD R78, R78, R109 ;  /* 0x0000006d4e4e7221 */ /* 0x004fe20000000000 */
[----:B------:R-:W-:Y:S01]  /*1d360*/  FADD R79, R79, R108 ;  /* 0x0000006c4f4f7221 */ /* 0x000fe20000000000 */
[C---:B-1----:R-:W-:Y:S01]  /*1d370*/  FMUL R80, R84.reuse, UR77 ;  /* 0x0000004d54507c20 */ /* 0x042fe20008400000 */
[----:B------:R-:W-:Y:S01]  /*1d380*/  FFMA R108, R85, UR74, R114 ;  /* 0x0000004a556c7c23 */ /* 0x000fe20008000072 */
[----:B---3--:R-:W-:Y:S01]  /*1d390*/  FADD R86, R107, R86 ;  /* 0x000000566b567221 */ /* 0x008fe20000000000 */
[----:B------:R-:W-:Y:S01]  /*1d3a0*/  FFMA R107, R84, UR74, -R113 ;  /* 0x0000004a546b7c23 */ /* 0x000fe20008000871 */
[C---:B------:R-:W-:Y:S01]  /*1d3b0*/  FMUL R109, R85.reuse, UR77 ;  /* 0x0000004d556d7c20 */ /* 0x040fe20008400000 */
[----:B------:R-:W0:Y:S01]  /*1d3c0*/  LDCU.64 UR74, c[0x3][0x8c0] ;  /* 0x00c11800ff4a77ac */ /* 0x000e220008000a00 */
[----:B------:R-:W-:Y:S01]  /*1d3d0*/  FADD R87, R110, R87 ;  /* 0x000000576e577221 */ /* 0x000fe20000000000 */
[----:B------:R-:W-:Y:S01]  /*1d3e0*/  STS.64 [UR5+0x140], R78 ;  /* 0x0001404eff007988 */ /* 0x000fe20008000a05 */
[----:B------:R-:W-:Y:S01]  /*1d3f0*/  FFMA R110, R85, UR76, R80 ;  /* 0x0000004c556e7c23 */ /* 0x000fe20008000050 */
[----:B------:R-:W-:Y:S01]  /*1d400*/  FFMA R109, R84, UR76, -R109 ;  /* 0x0000004c546d7c23 */ /* 0x000fe2000800086d */
[----:B------:R-:W1:Y:S01]  /*1d410*/  LDCU.64 UR76, c[0x3][0x9c0] ;  /* 0x00c13800ff4c77ac */ /* 0x000e620008000a00 */
[----:B------:R-:W2:Y:S01]  /*1d420*/  LDS.64 R78, [UR5+0x60] ;  /* 0x00006005ff4e7984 */ /* 0x000ea20008000a00 */
[----:B----4-:R-:W-:Y:S01]  /*1d430*/  FADD R82, R82, R21 ;  /* 0x0000001552527221 */ /* 0x010fe20000000000 */
[----:B------:R-:W-:-:S02]  /*1d440*/  FADD R83, R83, R96 ;  /* 0x0000006053537221 */ /* 0x000fc40000000000 */
[----:B------:R-:W3:Y:S04]  /*1d450*/  LDS.64 R80, [UR5+0x68] ;  /* 0x00006805ff507984 */ /* 0x000ee80008000a00 */
[----:B------:R-:W-:Y:S04]  /*1d460*/  STS.64 [UR5+0x148], R86 ;  /* 0x00014856ff007988 */ /* 0x000fe80008000a05 */
[----:B------:R-:W4:Y:S04]  /*1d470*/  LDS.64 R86, [UR5+0x70] ;  /* 0x00007005ff567984 */ /* 0x000f280008000a00 */
[----:B------:R-:W-:Y:S04]  /*1d480*/  STS.64 [UR5+0x50], R82 ;  /* 0x00005052ff007988 */ /* 0x000fe80008000a05 */
[----:B------:R-:W4:Y:S04]  /*1d490*/  LDS.64 R82, [UR5+0x78] ;  /* 0x00007805ff527984 */ /* 0x000f280008000a00 */
[----:B------:R0:W-:Y:S01]  /*1d4a0*/  STS.64 [UR5+0x138], R90 ;  /* 0x0001385aff007988 */ /* 0x0001e20008000a05 */
[----:B-----5:R-:W-:Y:S01]  /*1d4b0*/  FADD R88, R33, R88 ;  /* 0x0000005821587221 */ /* 0x020fe20000000000 */
[C---:B-1----:R-:W-:Y:S01]  /*1d4c0*/  FMUL R33, R85.reuse, UR77 ;  /* 0x0000004d55217c20 */ /* 0x042fe20008400000 */
[C---:B------:R-:W-:Y:S01]  /*1d4d0*/  FMUL R114, R84.reuse, UR77 ;  /* 0x0000004d54727c20 */ /* 0x040fe20008400000 */
[----:B0-----:R-:W-:Y:S01]  /*1d4e0*/  FMUL R91, R85, UR75 ;  /* 0x0000004b555b7c20 */ /* 0x001fe20008400000 */
[----:B------:R-:W-:-:S03]  /*1d4f0*/  FMUL R90, R84, UR75 ;  /* 0x0000004b545a7c20 */ /* 0x000fc60008400000 */
[C---:B------:R-:W-:Y:S01]  /*1d500*/  FFMA R21, R84.reuse, UR74, -R91 ;  /* 0x0000004a54157c23 */ /* 0x040fe2000800085b */
[C---:B------:R-:W-:Y:S01]  /*1d510*/  FFMA R96, R85.reuse, UR74, R90 ;  /* 0x0000004a55607c23 */ /* 0x040fe2000800005a */
[----:B------:R-:W0:Y:S01]  /*1d520*/  LDCU.64 UR74, c[0x3][0xac0] ;  /* 0x00c15800ff4a77ac */ /* 0x000e220008000a00 */
[----:B------:R-:W-:Y:S01]  /*1d530*/  FFMA R33, R84, UR76, -R33 ;  /* 0x0000004c54217c23 */ /* 0x000fe20008000821 */
[----:B------:R-:W-:Y:S01]  /*1d540*/  FFMA R114, R85, UR76, R114 ;  /* 0x0000004c55727c23 */ /* 0x000fe20008000072 */
[----:B------:R-:W1:Y:S01]  /*1d550*/  LDCU.64 UR76, c[0x3][0xbc0] ;  /* 0x00c17800ff4c77ac */ /* 0x000e620008000a00 */
[----:B--2---:R-:W-:Y:S01]  /*1d560*/  FADD R79, R79, R94 ;  /* 0x0000005e4f4f7221 */ /* 0x004fe20000000000 */
[----:B---3--:R-:W-:Y:S01]  /*1d570*/  FADD R80, R97, R80 ;  /* 0x0000005061507221 */ /* 0x008fe20000000000 */
[----:B------:R-:W-:Y:S01]  /*1d580*/  FADD R89, R92, R89 ;  /* 0x000000595c597221 */ /* 0x000fe20000000000 */
[----:B------:R-:W-:Y:S01]  /*1d590*/  FADD R78, R78, R93 ;  /* 0x0000005d4e4e7221 */ /* 0x000fe20000000000 */
[----:B0-----:R-:W-:Y:S01]  /*1d5a0*/  FMUL R91, R85, UR75 ;  /* 0x0000004b555b7c20 */ /* 0x001fe20008400000 */
[----:B------:R-:W-:-:S03]  /*1d5b0*/  FMUL R90, R84, UR75 ;  /* 0x0000004b545a7c20 */ /* 0x000fc60008400000 */
[C---:B------:R-:W-:Y:S01]  /*1d5c0*/  FFMA R97, R84.reuse, UR74, -R91 ;  /* 0x0000004a54617c23 */ /* 0x040fe2000800085b */
[C---:B------:R-:W-:Y:S01]  /*1d5d0*/  FFMA R94, R85.reuse, UR74, R90 ;  /* 0x0000004a555e7c23 */ /* 0x040fe2000800005a */
[----:B-1----:R-:W-:Y:S01]  /*1d5e0*/  FMUL R91, R85, UR77 ;  /* 0x0000004d555b7c20 */ /* 0x002fe20008400000 */
[----:B------:R-:W-:Y:S01]  /*1d5f0*/  FMUL R90, R84, UR77 ;  /* 0x0000004d545a7c20 */ /* 0x000fe20008400000 */
[----:B----4-:R-:W-:Y:S01]  /*1d600*/  FADD R92, R86, R111 ;  /* 0x0000006f565c7221 */ /* 0x010fe20000000000 */
[----:B------:R-:W-:Y:S01]  /*1d610*/  FADD R93, R87, R112 ;  /* 0x00000070575d7221 */ /* 0x000fe20000000000 */
[----:B------:R-:W-:Y:S01]  /*1d620*/  FFMA R111, R84, UR76, -R91 ;  /* 0x0000004c546f7c23 */ /* 0x000fe2000800085b */
[----:B------:R-:W-:Y:S01]  /*1d630*/  FFMA R112, R85, UR76, R90 ;  /* 0x0000004c55707c23 */ /* 0x000fe2000800005a */
[----:B------:R-:W-:Y:S01]  /*1d640*/  FADD R90, R95, R82 ;  /* 0x000000525f5a7221 */ /* 0x000fe20000000000 */
[----:B------:R-:W-:Y:S01]  /*1d650*/  FADD R91, R24, R83 ;  /* 0x00000053185b7221 */ /* 0x000fe20000000000 */
[----:B------:R-:W-:Y:S01]  /*1d660*/  STS.64 [UR5+0x60], R78 ;  /* 0x0000604eff007988 */ /* 0x000fe20008000a05 */
[----:B------:R-:W0:Y:S03]  /*1d670*/  LDCU.64 UR74, c[0x3][0xcc0] ;  /* 0x00c19800ff4a77ac */ /* 0x000e260008000a00 */
[----:B------:R-:W1:Y:S01]  /*1d680*/  LDS.64 R82, [UR5+0x98] ;  /* 0x00009805ff527984 */ /* 0x000e620008000a00 */
[----:B------:R-:W-:Y:S01]  /*1d690*/  P2R R32, PR, RZ, 0x40 ;  /* 0x00000040ff207803 */ /* 0x000fe20000000000 */
[----:B------:R-:W2:Y:S02]  /*1d6a0*/  LDCU.64 UR76, c[0x3][0xdc0] ;  /* 0x00c1b800ff4c77ac */ /* 0x000ea40008000a00 */
[----:B------:R-:W3:Y:S04]  /*1d6b0*/  LDS.64 R78, [UR5+0x88] ;  /* 0x00008805ff4e7984 */ /* 0x000ee80008000a00 */
[----:B------:R-:W-:Y:S04]  /*1d6c0*/  STS.64 [UR5+0x58], R88 ;  /* 0x00005858ff007988 */ /* 0x000fe80008000a05 */
[----:B------:R-:W4:Y:S01]  /*1d6d0*/  LDS.64 R88, [UR5+0x80] ;  /* 0x00008005ff587984 */ /* 0x000f220008000a00 */
[----:B0-----:R-:W-:-:S04]  /*1d6e0*/  FMUL R87, R85, UR75 ;  /* 0x0000004b55577c20 */ /* 0x001fc80008400000 */
[----:B------:R-:W-:Y:S02]  /*1d6f0*/  FFMA R95, R84, UR74, -R87 ;  /* 0x0000004a545f7c23 */ /* 0x000fe40008000857 */
[----:B------:R-:W0:Y:S01]  /*1d700*/  LDS.64 R86, [UR5+0x90] ;  /* 0x00009005ff567984 */ /* 0x000e220008000a00 */
[----:B-1----:R-:W-:Y:S01]  /*1d710*/  FADD R82, R33, R82 ;  /* 0x0000005221527221 */ /* 0x002fe20000000000 */
[----:B------:R-:W-:Y:S01]  /*1d720*/  IADD3 R33, PT, PT, R22, R7, RZ ;  /* 0x0000000716217210 */ /* 0x000fe20007ffe0ff */
[----:B------:R-:W-:-:S03]  /*1d730*/  FADD R83, R114, R83 ;  /* 0x0000005372537221 */ /* 0x000fc60000000000 */
[----:B------:R-:W-:Y:S01]  /*1d740*/  ISETP.GE.AND P6, PT, R33, UR4, PT ;  /* 0x0000000421007c0c */ /* 0x000fe2000bfc6270 */
[----:B---3--:R-:W-:Y:S01]  /*1d750*/  FADD R78, R109, R78 ;  /* 0x0000004e6d4e7221 */ /* 0x008fe20000000000 */
[----:B------:R-:W-:Y:S01]  /*1d760*/  FADD R79, R110, R79 ;  /* 0x0000004f6e4f7221 */ /* 0x000fe20000000000 */
[----:B------:R1:W-:Y:S04]  /*1d770*/  STS.64 [UR5+0x98], R82 ;  /* 0x00009852ff007988 */ /* 0x0003e80008000a05 */
[----:B------:R3:W-:Y:S01]  /*1d780*/  STS.64 [UR5+0x88], R78 ;  /* 0x0000884eff007988 */ /* 0x0007e20008000a05 */
[----:B-1----:R-:W-:Y:S01]  /*1d790*/  CS2R R82, SRZ ;  /* 0x0000000000527805 */ /* 0x002fe2000001ff00 */
[----:B---3--:R-:W-:-:S04]  /*1d7a0*/  IMAD.WIDE R78, R33, 0x8, R66 ;  /* 0x00000008214e7825 */ /* 0x008fc800078e0242 */
[----:B------:R-:W-:Y:S01]  /*1d7b0*/  FADD R81, R106, R81 ;  /* 0x000000516a517221 */ /* 0x000fe20000000000 */
[----:B------:R-:W3:Y:S01]  /*1d7c0*/  @!P6 LDG.E.64 R82, desc[UR6][R78.64] ;  /* 0x000000064e52e981 */ /* 0x000ee2000c1e1b00 */
[----:B------:R-:W-:-:S03]  /*1d7d0*/  FMUL R106, R84, UR75 ;  /* 0x0000004b546a7c20 */ /* 0x000fc60008400000 */
[----:B------:R2:W-:Y:S01]  /*1d7e0*/  STS.64 [UR5+0x68], R80 ;  /* 0x00006850ff007988 */ /* 0x0005e20008000a05 */
[C---:B------:R-:W-:Y:S01]  /*1d7f0*/  FFMA R106, R85.reuse, UR74, R106 ;  /* 0x0000004a556a7c23 */ /* 0x040fe2000800006a */
[----:B------:R-:W1:Y:S01]  /*1d800*/  LDCU.64 UR74, c[0x3][0xec0] ;  /* 0x00c1d800ff4a77ac */ /* 0x000e620008000a00 */
[----:B----4-:R-:W-:Y:S01]  /*1d810*/  FADD R88, R88, R107 ;  /* 0x0000006b58587221 */ /* 0x010fe20000000000 */
[----:B--2---:R-:W-:Y:S01]  /*1d820*/  FMUL R81, R85, UR77 ;  /* 0x0000004d55517c20 */ /* 0x004fe20008400000 */
[----:B------:R-:W-:-:S03]  /*1d830*/  FMUL R80, R84, UR77 ;  /* 0x0000004d54507c20 */ /* 0x000fc60008400000 */
[----:B------:R-:W-:Y:S01]  /*1d840*/  FFMA R107, R84, UR76, -R81 ;  /* 0x0000004c546b7c23 */ /* 0x000fe20008000851 */
[C---:B------:R-:W-:Y:S01]  /*1d850*/  FFMA R24, R85.reuse, UR76, R80 ;  /* 0x0000004c55187c23 */ /* 0x040fe20008000050 */
[----:B------:R-:W2:Y:S01]  /*1d860*/  LDCU.64 UR76, c[0x3][0xfc0] ;  /* 0x00c1f800ff4c77ac */ /* 0x000ea20008000a00 */
[----:B------:R-:W4:Y:S04]  /*1d870*/  LDS.64 R80, [UR5+0xa0] ;  /* 0x0000a005ff507984 */ /* 0x000f280008000a00 */
[----:B------:R1:W-:Y:S02]  /*1d880*/  STS.64 [UR5+0x70], R92 ;  /* 0x0000705cff007988 */ /* 0x0003e40008000a05 */
[----:B-1----:R-:W-:Y:S01]  /*1d890*/  FMUL R93, R85, UR75 ;  /* 0x0000004b555d7c20 */ /* 0x002fe20008400000 */
[----:B0-----:R-:W-:-:S03]  /*1d8a0*/  FADD R92, R86, R21 ;  /* 0x00000015565c7221 */ /* 0x001fc60000000000 */
[C---:B------:R-:W-:Y:S01]  /*1d8b0*/  FFMA R21, R84.reuse, UR74, -R93 ;  /* 0x0000004a54157c23 */ /* 0x040fe2000800085d */
[----:B------:R-:W-:Y:S02]  /*1d8c0*/  FADD R93, R87, R96 ;  /* 0x00000060575d7221 */ /* 0x000fe40000000000 */
[----:B------:R-:W0:Y:S01]  /*1d8d0*/  LDS.64 R86, [UR5+0xa8] ;  /* 0x0000a805ff567984 */ /* 0x000e220008000a00 */
[----:B------:R-:W-:Y:S01]  /*1d8e0*/  FADD R89, R89, R108 ;  /* 0x0000006c59597221 */ /* 0x000fe20000000000 */
[----:B--2---:R-:W-:Y:S02]  /*1d8f0*/  FMUL R113, R85, UR77 ;  /* 0x0000004d55717c20 */ /* 0x004fe40008400000 */
[----:B------:R1:W-:Y:S01]  /*1d900*/  STS.64 [UR5+0x78], R90 ;  /* 0x0000785aff007988 */ /* 0x0003e20008000a05 */
[C---:B------:R-:W-:Y:S01]  /*1d910*/  FMUL R116, R84.reuse, UR75 ;  /* 0x0000004b54747c20 */ /* 0x040fe20008400000 */
[C---:B------:R-:W-:Y:S02]  /*1d920*/  FFMA R113, R84.reuse, UR76, -R113 ;  /* 0x0000004c54717c23 */ /* 0x040fe40008000871 */
[----:B------:R-:W-:Y:S01]  /*1d930*/  STS.64 [UR5+0x80], R88 ;  /* 0x00008058ff007988 */ /* 0x000fe20008000a05 */
[----:B-1----:R-:W-:-:S03]  /*1d940*/  FMUL R90, R84, UR77 ;  /* 0x0000004d545a7c20 */ /* 0x002fc60008400000 */
[----:B------:R-:W1:Y:S01]  /*1d950*/  LDS.64 R88, [UR5+0xb0] ;  /* 0x0000b005ff587984 */ /* 0x000e620008000a00 */
[C---:B------:R-:W-:Y:S01]  /*1d960*/  FFMA R108, R85.reuse, UR74, R116 ;  /* 0x0000004a556c7c23 */ /* 0x040fe20008000074 */
[----:B------:R-:W2:Y:S01]  /*1d970*/  LDCU.64 UR74, c[0x3][0x10c0] ;  /* 0x00c21800ff4a77ac */ /* 0x000ea20008000a00 */
[----:B------:R-:W-:Y:S01]  /*1d980*/  FFMA R114, R85, UR76, R90 ;  /* 0x0000004c55727c23 */ /* 0x000fe2000800005a */
[----:B------:R-:W5:Y:S01]  /*1d990*/  LDCU.64 UR76, c[0x3][0x11c0] ;  /* 0x00c23800ff4c77ac */ /* 0x000f620008000a00 */
[----:B----4-:R-:W-:Y:S01]  /*1d9a0*/  FADD R90, R80, R97 ;  /* 0x00000061505a7221 */ /* 0x010fe20000000000 */
[----:B------:R-:W-:Y:S02]  /*1d9b0*/  FADD R91, R81, R94 ;  /* 0x0000005e515b7221 */ /* 0x000fe40000000000 */
[----:B------:R-:W4:Y:S01]  /*1d9c0*/  LDS.64 R80, [UR5+0xb8] ;  /* 0x0000b805ff507984 */ /* 0x000f220008000a00 */
[C---:B--2---:R-:W-:Y:S01]  /*1d9d0*/  FMUL R109, R85.reuse, UR75 ;  /* 0x0000004b556d7c20 */ /* 0x044fe20008400000 */
[C---:B------:R-:W-:Y:S01]  /*1d9e0*/  FMUL R96, R84.reuse, UR75 ;  /* 0x0000004b54607c20 */ /* 0x040fe20008400000 */
[----:B-----5:R-:W-:Y:S01]  /*1d9f0*/  FMUL R97, R85, UR77 ;  /* 0x0000004d55617c20 */ /* 0x020fe20008400000 */
[C---:B------:R-:W-:Y:S01]  /*1da00*/  FMUL R110, R84.reuse, UR77 ;  /* 0x0000004d546e7c20 */ /* 0x040fe20008400000 */
[----:B------:R-:W-:-:S02]  /*1da10*/  FFMA R109, R84, UR74, -R109 ;  /* 0x0000004a546d7c23 */ /* 0x000fc4000800086d */
[----:B------:R-:W-:Y:S01]  /*1da20*/  FFMA R97, R84, UR76, -R97 ;  /* 0x0000004c54617c23 */ /* 0x000fe20008000861 */
[C---:B------:R-:W-:Y:S01]  /*1da30*/  FFMA R110, R85.reuse, UR76, R110 ;  /* 0x0000004c556e7c23 */ /* 0x040fe2000800006e */
[----:B------:R-:W2:Y:S01]  /*1da40*/  LDCU.64 UR76, c[0x3][0x13c0] ;  /* 0x00c27800ff4c77ac */ /* 0x000ea20008000a00 */
[----:B------:R-:W-:Y:S01]  /*1da50*/  FFMA R96, R85, UR74, R96 ;  /* 0x0000004a55607c23 */ /* 0x000fe20008000060 */
[----:B------:R0:W-:Y:S01]  /*1da60*/  STS.64 [UR5+0x90], R92 ;  /* 0x0000905cff007988 */ /* 0x0001e20008000a05 */
[----:B------:R-:W5:Y:S01]  /*1da70*/  LDCU.64 UR74, c[0x3][0x12c0] ;  /* 0x00c25800ff4a77ac */ /* 0x000f620008000a00 */
[----:B0-----:R-:W-:Y:S01]  /*1da80*/  FADD R92, R111, R86 ;  /* 0x000000566f5c7221 */ /* 0x001fe20000000000 */
[----:B------:R-:W-:Y:S02]  /*1da90*/  FADD R93, R112, R87 ;  /* 0x00000057705d7221 */ /* 0x000fe40000000000 */
[----:B------:R-:W0:Y:S01]  /*1daa0*/  LDS.64 R86, [UR5+0xc0] ;  /* 0x0000c005ff567984 */ /* 0x000e220008000a00 */
[----:B-1----:R-:W-:Y:S01]  /*1dab0*/  FADD R94, R88, R95 ;  /* 0x0000005f585e7221 */ /* 0x002fe20000000000 */
[----:B--2---:R-:W-:-:S02]  /*1dac0*/  FMUL R88, R84, UR77 ;  /* 0x0000004d54587c20 */ /* 0x004fc40008400000 */
[----:B------:R1:W-:Y:S01]  /*1dad0*/  STS.64 [UR5+0xa0], R90 ;  /* 0x0000a05aff007988 */ /* 0x0003e20008000a05 */
[----:B------:R-:W-:Y:S01]  /*1dae0*/  FADD R95, R89, R106 ;  /* 0x0000006a595f7221 */ /* 0x000fe20000000000 */
[C---:B-----5:R-:W-:Y:S01]  /*1daf0*/  FMUL R111, R85.reuse, UR75 ;  /* 0x0000004b556f7c20 */ /* 0x060fe20008400000 */
[C---:B------:R-:W-:Y:S01]  /*1db00*/  FMUL R116, R84.reuse, UR75 ;  /* 0x0000004b54747c20 */ /* 0x040fe20008400000 */
[C---:B------:R-:W-:Y:S02]  /*1db10*/  FFMA R106, R85.reuse, UR76, R88 ;  /* 0x0000004c556a7c23 */ /* 0x040fe40008000058 */
[----:B------:R-:W-:Y:S01]  /*1db20*/  FFMA R111, R84, UR74, -R111 ;  /* 0x0000004a546f7c23 */ /* 0x000fe2000800086f */
[C---:B------:R-:W-:Y:S01]  /*1db30*/  FFMA R112, R85.reuse, UR74, R116 ;  /* 0x0000004a55707c23 */ /* 0x040fe20008000074 */
[----:B------:R-:W2:Y:S01]  /*1db40*/  LDS.64 R88, [UR5+0xc8] ;  /* 0x0000c805ff587984 */ /* 0x000ea20008000a00 */
[----:B-1----:R-:W-:Y:S01]  /*1db50*/  FMUL R91, R85, UR77 ;  /* 0x0000004d555b7c20 */ /* 0x002fe20008400000 */
[----:B------:R-:W1:Y:S01]  /*1db60*/  LDCU.64 UR74, c[0x3][0x14c0] ;  /* 0x00c29800ff4a77ac */ /* 0x000e620008000a00 */
[----:B----4-:R-:W-:-:S02]  /*1db70*/  FADD R90, R107, R80 ;  /* 0x000000506b5a7221 */ /* 0x010fc40000000000 */
[----:B------:R-:W-:Y:S01]  /*1db80*/  FFMA R107, R84, UR76, -R91 ;  /* 0x0000004c546b7c23 */ /* 0x000fe2000800085b */
[----:B------:R-:W-:Y:S01]  /*1db90*/  FADD R91, R24, R81 ;  /* 0x00000051185b7221 */ /* 0x000fe20000000000 */
[----:B------:R1:W-:Y:S01]  /*1dba0*/  STS.64 [UR5+0xa8], R92 ;  /* 0x0000a85cff007988 */ /* 0x0003e20008000a05 */
[----:B------:R-:W4:Y:S03]  /*1dbb0*/  LDCU.64 UR76, c[0x3][0x15c0] ;  /* 0x00c2b800ff4c77ac */ /* 0x000f260008000a00 */
[----:B------:R-:W5:Y:S01]  /*1dbc0*/  LDS.64 R80, [UR5+0xd0] ;  /* 0x0000d005ff507984 */ /* 0x000f620008000a00 */
[----:B-1----:R-:W-:Y:S01]  /*1dbd0*/  FMUL R93, R85, UR75 ;  /* 0x0000004b555d7c20 */ /* 0x002fe20008400000 */
[----:B------:R-:W-:-:S04]  /*1dbe0*/  FMUL R116, R84, UR75 ;  /* 0x0000004b54747c20 */ /* 0x000fc80008400000 */
[----:B------:R-:W-:Y:S01]  /*1dbf0*/  FFMA R24, R85, UR74, R116 ;  /* 0x0000004a55187c23 */ /* 0x000fe20008000074 */
[----:B0-----:R-:W-:Y:S01]  /*1dc00*/  FADD R92, R86, R21 ;  /* 0x00000015565c7221 */ /* 0x001fe20000000000 */
[----:B------:R-:W-:Y:S01]  /*1dc10*/  FFMA R21, R84, UR74, -R93 ;  /* 0x0000004a54157c23 */ /* 0x000fe2000800085d */
[----:B------:R-:W0:Y:S01]  /*1dc20*/  LDCU.64 UR74, c[0x3][0x16c0] ;  /* 0x00c2d800ff4a77ac */ /* 0x000e220008000a00 */
[----:B------:R4:W-:Y:S01]  /*1dc30*/  STS.64 [UR5+0xb0], R94 ;  /* 0x0000b05eff007988 */ /* 0x0009e20008000a05 */
[----:B------:R-:W-:-:S03]  /*1dc40*/  FADD R93, R87, R108 ;  /* 0x0000006c575d7221 */ /* 0x000fc60000000000 */
[----:B------:R2:W-:Y:S04]  /*1dc50*/  STS.64 [UR5+0xb8], R90 ;  /* 0x0000b85aff007988 */ /* 0x0005e80008000a05 */
[----:B------:R-:W1:Y:S01]  /*1dc60*/  LDS.64 R86, [UR5+0xd8] ;  /* 0x0000d805ff567984 */ /* 0x000e620008000a00 */
[----:B----4-:R-:W-:Y:S01]  /*1dc70*/  FMUL R95, R85, UR77 ;  /* 0x0000004d555f7c20 */ /* 0x010fe20008400000 */
[----:B--2---:R-:W-:-:S03]  /*1dc80*/  FADD R90, R113, R88 ;  /* 0x00000058715a7221 */ /* 0x004fc60000000000 */
[----:B------:R-:W-:Y:S01]  /*1dc90*/  FFMA R113, R84, UR76, -R95 ;  /* 0x0000004c54717c23 */ /* 0x000fe2000800085f */
[----:B0-----:R-:W-:Y:S01]  /*1dca0*/  FMUL R95, R85, UR75 ;  /* 0x0000004b555f7c20 */ /* 0x001fe20008400000 */
[----:B-----5:R-:W-:-:S03]  /*1dcb0*/  FADD R94, R80, R109 ;  /* 0x0000006d505e7221 */ /* 0x020fc60000000000 */
[C---:B------:R-:W-:Y:S01]  /*1dcc0*/  FFMA R109, R84.reuse, UR74, -R95 ;  /* 0x0000004a546d7c23 */ /* 0x040fe2000800085f */
[----:B------:R-:W-:Y:S02]  /*1dcd0*/  FADD R95, R81, R96 ;  /* 0x00000060515f7221 */ /* 0x000fe40000000000 */
[----:B------:R-:W0:Y:S01]  /*1dce0*/  LDS.64 R80, [UR5+0xe8] ;  /* 0x0000e805ff507984 */ /* 0x000e220008000a00 */
[C---:B------:R-:W-:Y:S01]  /*1dcf0*/  FMUL R116, R84.reuse, UR77 ;  /* 0x0000004d54747c20 */ /* 0x040fe20008400000 */
[----:B------:R-:W-:Y:S01]  /*1dd00*/  FMUL R108, R84, UR75 ;  /* 0x0000004b546c7c20 */ /* 0x000fe20008400000 */
[----:B------:R-:W-:Y:S02]  /*1dd10*/  FADD R91, R114, R89 ;  /* 0x00000059725b7221 */ /* 0x000fe40000000000 */
[C---:B------:R-:W-:Y:S01]  /*1dd20*/  FFMA R116, R85.reuse, UR76, R116 ;  /* 0x0000004c55747c23 */ /* 0x040fe20008000074 */
[----:B------:R-:W2:Y:S01]  /*1dd30*/  LDCU.64 UR76, c[0x3][0x17c0] ;  /* 0x00c2f800ff4c77ac */ /* 0x000ea20008000a00 */
[----:B------:R-:W-:Y:S01]  /*1dd40*/  FFMA R108, R85, UR74, R108 ;  /* 0x0000004a556c7c23 */ /* 0x000fe2000800006c */
[----:B------:R-:W4:Y:S01]  /*1dd50*/  LDS.64 R88, [UR5+0xe0] ;  /* 0x0000e005ff587984 */ /* 0x000f220008000a00 */
[----:B------:R-:W5:Y:S03]  /*1dd60*/  LDCU.64 UR74, c[0x3][0x18c0] ;  /* 0x00c31800ff4a77ac */ /* 0x000f660008000a00 */
[----:B------:R1:W-:Y:S04]  /*1dd70*/  STS.64 [UR5+0xc0], R92 ;  /* 0x0000c05cff007988 */ /* 0x0003e80008000a05 */
[----:B------:R0:W-:Y:S01]  /*1dd80*/  STS.64 [UR5+0xd0], R94 ;  /* 0x0000d05eff007988 */ /* 0x0001e20008000a05 */
[----:B-1----:R-:W-:Y:S01]  /*1dd90*/  FADD R92, R97, R86 ;  /* 0x00000056615c7221 */ /* 0x002fe20000000000 */
[----:B--2---:R-:W-:Y:S01]  /*1dda0*/  FMUL R93, R85, UR77 ;  /* 0x0000004d555d7c20 */ /* 0x004fe20008400000 */
[----:B-----5:R-:W-:-:S03]  /*1ddb0*/  FMUL R86, R84, UR75 ;  /* 0x0000004b54567c20 */ /* 0x020fc60008400000 */
[----:B------:R-:W-:Y:S01]  /*1ddc0*/  FFMA R97, R84, UR76, -R93 ;  /* 0x0000004c54617c23 */ /* 0x000fe2000800085d */
[----:B------:R-:W-:Y:S01]  /*1ddd0*/  FADD R93, R110, R87 ;  /* 0x000000576e5d7221 */ /* 0x000fe20000000000 */
[----:B------:R-:W-:Y:S02]  /*1dde0*/  FFMA R110, R85, UR74, R86 ;  /* 0x0000004a556e7c23 */ /* 0x000fe40008000056 */
[----:B------:R-:W1:Y:S01]  /*1ddf0*/  LDS.64 R86, [UR5+0xf0] ;  /* 0x0000f005ff567984 */ /* 0x000e620008000a00 */
[----:B------:R-:W-:Y:S01]  /*1de00*/  FMUL R114, R84, UR77 ;  /* 0x0000004d54727c20 */ /* 0x000fe20008400000 */
[----:B0-----:R-:W-:Y:S01]  /*1de10*/  FADD R94, R107, R80 ;  /* 0x000000506b5e7221 */ /* 0x001fe20000000000 */
[----:B------:R-:W-:Y:S02]  /*1de20*/  FADD R95, R106, R81 ;  /* 0x000000516a5f7221 */ /* 0x000fe40000000000 */
[----:B------:R-:W0:Y:S01]  /*1de30*/  LDS.64 R80, [UR5+0xf8] ;  /* 0x0000f805ff507984 */ /* 0x000e220008000a00 */
[C---:B------:R-:W-:Y:S01]  /*1de40*/  FFMA R96, R85.reuse, UR76, R114 ;  /* 0x0000004c55607c23 */ /* 0x040fe20008000072 */
[----:B------:R-:W2:Y:S02]  /*1de50*/  LDCU.64 UR76, c[0x3][0x19c0] ;  /* 0x00c33800ff4c77ac */ /* 0x000ea40008000a00 */
[----:B------:R5:W-:Y:S02]  /*1de60*/  STS.64 [UR5+0xc8], R90 ;  /* 0x0000c85aff007988 */ /* 0x000be40008000a05 */
[----:B-----5:R-:W-:Y:S01]  /*1de70*/  FMUL R91, R85, UR75 ;  /* 0x0000004b555b7c20 */ /* 0x020fe20008400000 */
[----:B----4-:R-:W-:-:S03]  /*1de80*/  FADD R90, R88, R111 ;  /* 0x0000006f585a7221 */ /* 0x010fc60000000000 */
[C---:B------:R-:W-:Y:S01]  /*1de90*/  FFMA R111, R84.reuse, UR74, -R91 ;  /* 0x0000004a546f7c23 */ /* 0x040fe2000800085b */
[----:B------:R-:W4:Y:S01]  /*1dea0*/  LDCU.64 UR74, c[0x3][0x1ac0] ;  /* 0x00c35800ff4a77ac */ /* 0x000f220008000a00 */
[----:B--2---:R-:W-:Y:S01]  /*1deb0*/  FMUL R115, R85, UR77 ;  /* 0x0000004d55737c20 */ /* 0x004fe20008400000 */
[C---:B------:R-:W-:Y:S01]  /*1dec0*/  FMUL R88, R84.reuse, UR77 ;  /* 0x0000004d54587c20 */ /* 0x040fe20008400000 */
[----:B------:R-:W-:Y:S02]  /*1ded0*/  FADD R91, R89, R112 ;  /* 0x00000070595b7221 */ /* 0x000fe40000000000 */
[----:B------:R-:W-:Y:S01]  /*1dee0*/  FFMA R107, R84, UR76, -R115 ;  /* 0x0000004c546b7c23 */ /* 0x000fe20008000873 */
[C---:B------:R-:W-:Y:S01]  /*1def0*/  FFMA R106, R85.reuse, UR76, R88 ;  /* 0x0000004c556a7c23 */ /* 0x040fe20008000058 */
[----:B------:R-:W2:Y:S01]  /*1df00*/  LDCU.64 UR76, c[0x3][0x1bc0] ;  /* 0x00c37800ff4c77ac */ /* 0x000ea20008000a00 */
[----:B------:R-:W5:Y:S04]  /*1df10*/  LDS.64 R88, [UR5+0x100] ;  /* 0x00010005ff587984 */ /* 0x000f680008000a00 */
[----:B------:R4:W-:Y:S01]  /*1df20*/  STS.64 [UR5+0xd8], R92 ;  /* 0x0000d85cff007988 */ /* 0x0009e20008000a05 */
[----:B-1----:R-:W-:Y:S01]  /*1df30*/  FADD R86, R86, R21 ;  /* 0x0000001556567221 */ /* 0x002fe20000000000 */
[----:B----4-:R-:W-:Y:S01]  /*1df40*/  FMUL R93, R85, UR75 ;  /* 0x0000004b555d7c20 */ /* 0x010fe20008400000 */
[----:B0-----:R-:W-:-:S03]  /*1df50*/  FADD R92, R113, R80 ;  /* 0x00000050715c7221 */ /* 0x001fc60000000000 */
[----:B------:R-:W-:Y:S01]  /*1df60*/  FFMA R21, R84, UR74, -R93 ;  /* 0x0000004a54157c23 */ /* 0x000fe2000800085d */
[----:B------:R-:W-:Y:S02]  /*1df70*/  FADD R93, R116, R81 ;  /* 0x00000051745d7221 */ /* 0x000fe40000000000 */
[----:B------:R-:W0:Y:S01]  /*1df80*/  LDS.64 R80, [UR5+0x110] ;  /* 0x00011005ff507984 */ /* 0x000e220008000a00 */
[----:B------:R-:W-:-:S03]  /*1df90*/  FMUL R112, R84, UR75 ;  /* 0x0000004b54707c20 */ /* 0x000fc60008400000 */
[----:B------:R2:W-:Y:S01]  /*1dfa0*/  STS.64 [UR5+0xe0], R90 ;  /* 0x0000e05aff007988 */ /* 0x0005e20008000a05 */
[C---:B------:R-:W-:Y:S01]  /*1dfb0*/  FFMA R112, R85.reuse, UR74, R112 ;  /* 0x0000004a55707c23 */ /* 0x040fe20008000070 */
[----:B------:R-:W1:Y:S02]  /*1dfc0*/  LDCU.64 UR74, c[0x3][0x1cc0] ;  /* 0x00c39800ff4a77ac */ /* 0x000e640008000a00 */
[----:B------:R4:W-:Y:S01]  /*1dfd0*/  STS.64 [UR5+0xe8], R94 ;  /* 0x0000e85eff007988 */ /* 0x0009e20008000a05 */
[----:B--2---:R-:W-:Y:S01]  /*1dfe0*/  FMUL R91, R85, UR77 ;  /* 0x0000004d555b7c20 */ /* 0x004fe20008400000 */
[----:B------:R-:W-:-:S03]  /*1dff0*/  FMUL R90, R84, UR77 ;  /* 0x0000004d545a7c20 */ /* 0x000fc60008400000 */
[----:B------:R-:W-:Y:S01]  /*1e000*/  FFMA R113, R84, UR76, -R91 ;  /* 0x0000004c54717c23 */ /* 0x000fe2000800085b */
[----:B----4-:R-:W-:Y:S01]  /*1e010*/  FFMA R94, R85, UR76, R90 ;  /* 0x0000004c555e7c23 */ /* 0x010fe2000800005a */
[----:B------:R-:W2:Y:S01]  /*1e020*/  LDCU.64 UR76, c[0x3][0x1dc0] ;  /* 0x00c3b800ff4c77ac */ /* 0x000ea20008000a00 */
[----:B------:R-:W4:Y:S01]  /*1e030*/  LDS.64 R90, [UR5+0x108] ;  /* 0x00010805ff5a7984 */ /* 0x000f220008000a00 */
[----:B------:R-:W-:Y:S01]  /*1e040*/  FADD R87, R87, R24 ;  /* 0x0000001857577221 */ /* 0x000fe20000000000 */
[----:B-----5:R-:W-:Y:S01]  /*1e050*/  FADD R88, R88, R109 ;  /* 0x0000006d58587221 */ /* 0x020fe20000000000 */
[----:B-1----:R-:W-:Y:S01]  /*1e060*/  FMUL R95, R85, UR75 ;  /* 0x0000004b555f7c20 */ /* 0x002fe20008400000 */
[C---:B------:R-:W-:Y:S01]  /*1e070*/  FMUL R24, R84.reuse, UR75 ;  /* 0x0000004b54187c20 */ /* 0x040fe20008400000 */
[----:B------:R-:W-:Y:S02]  /*1e080*/  FADD R89, R89, R108 ;  /* 0x0000006c59597221 */ /* 0x000fe40000000000 */
[C---:B------:R-:W-:Y:S01]  /*1e090*/  FFMA R95, R84.reuse, UR74, -R95 ;  /* 0x0000004a545f7c23 */ /* 0x040fe2000800085f */
[C---:B------:R-:W-:Y:S01]  /*1e0a0*/  FFMA R24, R85.reuse, UR74, R24 ;  /* 0x0000004a55187c23 */ /* 0x040fe20008000018 */
[----:B------:R-:W1:Y:S01]  /*1e0b0*/  LDCU.64 UR74, c[0x3][0x1ec0] ;  /* 0x00c3d800ff4a77ac */ /* 0x000e620008000a00 */
[----:B------:R0:W-:Y:S01]  /*1e0c0*/  STS.64 [UR5+0xf0], R86 ;  /* 0x0000f056ff007988 */ /* 0x0001e20008000a05 */
[----:B--2---:R-:W-:Y:S01]  /*1e0d0*/  FMUL R109, R85, UR77 ;  /* 0x0000004d556d7c20 */ /* 0x004fe20008400000 */
[----:B------:R-:W-:-:S03]  /*1e0e0*/  FMUL R114, R84, UR77 ;  /* 0x0000004d54727c20 */ /* 0x000fc60008400000 */
[----:B------:R-:W-:Y:S01]  /*1e0f0*/  FFMA R109, R84, UR76, -R109 ;  /* 0x0000004c546d7c23 */ /* 0x000fe2000800086d */
[----:B------:R-:W-:Y:S01]  /*1e100*/  FFMA R108, R85, UR76, R114 ;  /* 0x0000004c556c7c23 */ /* 0x000fe20008000072 */
[----:B------:R-:W2:Y:S01]  /*1e110*/  LDCU.64 UR76, c[0x3][0x1fc0] ;  /* 0x00c3f800ff4c77ac */ /* 0x000ea20008000a00 */
[----:B0-----:R-:W-:Y:S01]  /*1e120*/  FADD R86, R80, R111 ;  /* 0x0000006f50567221 */ /* 0x001fe20000000000 */
[----:B------:R-:W-:Y:S02]  /*1e130*/  FADD R87, R81, R110 ;  /* 0x0000006e51577221 */ /* 0x000fe40000000000 */
[----:B------:R-:W0:Y:S01]  /*1e140*/  LDS.64 R80, [UR5+0x118] ;  /* 0x00011805ff507984 */ /* 0x000e220008000a00 */
[----:B-1----:R-:W-:-:S03]  /*1e150*/  FMUL R114, R84, UR75 ;  /* 0x0000004b54727c20 */ /* 0x002fc60008400000 */
[----:B------:R1:W-:Y:S04]  /*1e160*/  STS.64 [UR5+0xf8], R92 ;  /* 0x0000f85cff007988 */ /* 0x0003e80008000a05 */
[----:B------:R-:W-:Y:S01]  /*1e170*/  STS.64 [UR5+0x100], R88 ;  /* 0x00010058ff007988 */ /* 0x000fe20008000a05 */
[----:B----4-:R-:W-:Y:S01]  /*1e180*/  FADD R90, R97, R90 ;  /* 0x0000005a615a7221 */ /* 0x010fe20000000000 */
[C---:B-1----:R-:W-:Y:S01]  /*1e190*/  FMUL R93, R85.reuse, UR75 ;  /* 0x0000004b555d7c20 */ /* 0x042fe20008400000 */
[C---:B--2---:R-:W-:Y:S01]  /*1e1a0*/  FMUL R97, R85.reuse, UR77 ;  /* 0x0000004d55617c20 */ /* 0x044fe20008400000 */
[C---:B------:R-:W-:Y:S01]  /*1e1b0*/  FMUL R110, R84.reuse, UR77 ;  /* 0x0000004d546e7c20 */ /* 0x040fe20008400000 */
[----:B------:R-:W1:Y:S01]  /*1e1c0*/  LDS.64 R88, [UR5+0x120] ;  /* 0x00012005ff587984 */ /* 0x000e620008000a00 */
[C---:B------:R-:W-:Y:S01]  /*1e1d0*/  FFMA R111, R84.reuse, UR74, -R93 ;  /* 0x0000004a546f7c23 */ /* 0x040fe2000800085d */
[C---:B------:R-:W-:Y:S01]  /*1e1e0*/  FFMA R114, R85.reuse, UR74, R114 ;  /* 0x0000004a55727c23 */ /* 0x040fe20008000072 */
[----:B------:R-:W-:Y:S01]  /*1e1f0*/  FFMA R97, R84, UR76, -R97 ;  /* 0x0000004c54617c23 */ /* 0x000fe20008000861 */
[----:B------:R-:W-:Y:S01]  /*1e200*/  FFMA R110, R85, UR76, R110 ;  /* 0x0000004c556e7c23 */ /* 0x000fe2000800006e */
[----:B------:R-:W3:Y:S01]  /*1e210*/  LDCU.64 UR74, c[0x3][0xc8] ;  /* 0x00c01900ff4a77ac */ /* 0x000ee20008000a00 */
[----:B------:R-:W2:Y:S01]  /*1e220*/  LDS.64 R84, [UR5+0x128] ;  /* 0x00012805ff547984 */ /* 0x000ea20008000a00 */
[----:B------:R-:W4:Y:S01]  /*1e230*/  LDCU.64 UR76, c[0x3][0x1c8] ;  /* 0x00c03900ff4c77ac */ /* 0x000f220008000a00 */
[----:B------:R-:W-:-:S05]  /*1e240*/  FADD R91, R96, R91 ;  /* 0x0000005b605b7221 */ /* 0x000fca0000000000 */
[----:B------:R4:W-:Y:S01]  /*1e250*/  STS.64 [UR5+0x108], R90 ;  /* 0x0001085aff007988 */ /* 0x0009e20008000a05 */
[----:B---3--:R-:W-:Y:S01]  /*1e260*/  FMUL R93, R83, UR75 ;  /* 0x0000004b535d7c20 */ /* 0x008fe20008400000 */
[C---:B------:R-:W-:Y:S01]  /*1e270*/  FMUL R96, R82.reuse, UR75 ;  /* 0x0000004b52607c20 */ /* 0x040fe20008400000 */
[----:B0-----:R-:W-:Y:S02]  /*1e280*/  FADD R80, R107, R80 ;  /* 0x000000506b507221 */ /* 0x001fe40000000000 */
[C---:B------:R-:W-:Y:S01]  /*1e290*/  FFMA R107, R82.reuse, UR74, -R93 ;  /* 0x0000004a526b7c23 */ /* 0x040fe2000800085d */
[C---:B------:R-:W-:Y:S01]  /*1e2a0*/  FFMA R96, R83.reuse, UR74, R96 ;  /* 0x0000004a53607c23 */ /* 0x040fe20008000060 */
[----:B----4-:R-:W-:Y:S01]  /*1e2b0*/  FMUL R90, R82, UR77 ;  /* 0x0000004d525a7c20 */ /* 0x010fe20008400000 */
[----:B------:R-:W0:Y:S01]  /*1e2c0*/  LDCU.64 UR74, c[0x3][0x2c8] ;  /* 0x00c05900ff4a77ac */ /* 0x000e220008000a00 */
[----:B------:R-:W-:Y:S01]  /*1e2d0*/  FADD R81, R106, R81 ;  /* 0x000000516a517221 */ /* 0x000fe20000000000 */
[C---:B------:R-:W-:Y:S01]  /*1e2e0*/  FMUL R115, R83.reuse, UR77 ;  /* 0x0000004d53737c20 */ /* 0x040fe20008400000 */
[----:B------:R-:W-:Y:S01]  /*1e2f0*/  FFMA R106, R83, UR76, R90 ;  /* 0x0000004c536a7c23 */ /* 0x000fe2000800005a */
[----:B------:R1:W-:Y:S04]  /*1e300*/  STS.64 [UR5+0x110], R86 ;  /* 0x00011056ff007988 */ /* 0x0003e80008000a05 */
[----:B------:R-:W3:Y:S01]  /*1e310*/  LDS.64 R90, [UR5+0x140] ;  /* 0x00014005ff5a7984 */ /* 0x000ee20008000a00 */
[----:B------:R-:W-:Y:S01]  /*1e320*/  FFMA R115, R82, UR76, -R115 ;  /* 0x0000004c52737c23 */ /* 0x000fe20008000873 */
[----:B------:R-:W4:Y:S02]  /*1e330*/  LDCU.64 UR76, c[0x3][0x3c8] ;  /* 0x00c07900ff4c77ac */ /* 0x000f240008000a00 */
[----:B------:R-:W5:Y:S01]  /*1e340*/  LDS.64 R92, [UR5+0x138] ;  /* 0x00013805ff5c7984 */ /* 0x000f620008000a00 */
[----:B-1----:R-:W-:Y:S01]  /*1e350*/  FADD R86, R88, R21 ;  /* 0x0000001558567221 */ /* 0x002fe20000000000 */
[----:B------:R-:W-:-:S02]  /*1e360*/  FADD R87, R89, R112 ;  /* 0x0000007059577221 */ /* 0x000fc40000000000 */
[----:B------:R-:W1:Y:S01]  /*1e370*/  LDS.64 R88, [UR5+0x130] ;  /* 0x00013005ff587984 */ /* 0x000e620008000a00 */
[----:B--2---:R-:W-:Y:S01]  /*1e380*/  FADD R84, R113, R84 ;  /* 0x0000005471547221 */ /* 0x004fe20000000000 */
[C---:B0-----:R-:W-:Y:S01]  /*1e390*/  FMUL R113, R83.reuse, UR75 ;  /* 0x0000004b53717c20 */ /* 0x041fe20008400000 */
[C---:B------:R-:W-:Y:S01]  /*1e3a0*/  FMUL R116, R82.reuse, UR75 ;  /* 0x0000004b52747c20 */ /* 0x040fe20008400000 */
[----:B------:R-:W-:Y:S02]  /*1e3b0*/  STS.64 [UR5+0x118], R80 ;  /* 0x00011850ff007988 */ /* 0x000fe40008000a05 */
[C---:B------:R-:W-:Y:S01]  /*1e3c0*/  FFMA R113, R82.reuse, UR74, -R113 ;  /* 0x0000004a52717c23 */ /* 0x040fe20008000871 */
[C---:B------:R-:W-:Y:S01]  /*1e3d0*/  FFMA R116, R83.reuse, UR74, R116 ;  /* 0x0000004a53747c23 */ /* 0x040fe20008000074 */
[----:B------:R-:W0:Y:S01]  /*1e3e0*/  LDCU.64 UR74, c[0x3][0x4c8] ;  /* 0x00c09900ff4a77ac */ /* 0x000e220008000a00 */
[----:B------:R-:W2:Y:S01]  /*1e3f0*/  LDS.64 R80, [UR5+0x148] ;  /* 0x00014805ff507984 */ /* 0x000ea20008000a00 */
[----:B----4-:R-:W-:Y:S01]  /*1e400*/  FMUL R21, R83, UR77 ;  /* 0x0000004d53157c20 */ /* 0x010fe20008400000 */
[----:B------:R-:W-:Y:S01]  /*1e410*/  FMUL R112, R82, UR77 ;  /* 0x0000004d52707c20 */ /* 0x000fe20008400000 */
[----:B------:R-:W-:-:S02]  /*1e420*/  FADD R85, R94, R85 ;  /* 0x000000555e557221 */ /* 0x000fc40000000000 */
[C---:B------:R-:W-:Y:S01]  /*1e430*/  FFMA R21, R82.reuse, UR76, -R21 ;  /* 0x0000004c52157c23 */ /* 0x040fe20008000815 */
[C---:B------:R-:W-:Y:S01]  /*1e440*/  FFMA R112, R83.reuse, UR76, R112 ;  /* 0x0000004c53707c23 */ /* 0x040fe20008000070 */
[----:B------:R-:W4:Y:S01]  /*1e450*/  LDCU.64 UR76, c[0x3][0x5c8] ;  /* 0x00c0b900ff4c77ac */ /* 0x000f220008000a00 */
[----:B------:R-:W-:Y:S04]  /*1e460*/  STS.64 [UR5+0x120], R86 ;  /* 0x00012056ff007988 */ /* 0x000fe80008000a05 */
[----:B------:R0:W-:Y:S04]  /*1e470*/  STS.64 [UR5+0x128], R84 ;  /* 0x00012854ff007988 */ /* 0x0001e80008000a05 */
[----:B------:R-:W2:Y:S01]  /*1e480*/  LDS.64 R86, [UR5+0x50] ;  /* 0x00005005ff567984 */ /* 0x000ea20008000a00 */
[----:B0-----:R-:W-:Y:S01]  /*1e490*/  FMUL R85, R83, UR75 ;  /* 0x0000004b53557c20 */ /* 0x001fe20008400000 */
[----:B------:R-:W-:Y:S01]  /*1e4a0*/  FMUL R84, R82, UR75 ;  /* 0x0000004b52547c20 */ /* 0x000fe20008400000 */
[----:B---3--:R-:W-:Y:S01]  /*1e4b0*/  FADD R90, R90, R111 ;  /* 0x0000006f5a5a7221 */ /* 0x008fe20000000000 */
[----:B------:R-:W-:Y:S01]  /*1e4c0*/  FADD R91, R91, R114 ;  /* 0x000000725b5b7221 */ /* 0x000fe20000000000 */
[C---:B------:R-:W-:Y:S01]  /*1e4d0*/  FFMA R111, R82.reuse, UR74, -R85 ;  /* 0x0000004a526f7c23 */ /* 0x040fe20008000855 */
[----:B------:R-:W-:Y:S01]  /*1e4e0*/  FFMA R114, R83, UR74, R84 ;  /* 0x0000004a53727c23 */ /* 0x000fe20008000054 */
[----:B-----5:R-:W-:Y:S01]  /*1e4f0*/  FADD R92, R109, R92 ;  /* 0x0000005c6d5c7221 */ /* 0x020fe20000000000 */
[----:B------:R-:W0:Y:S01]  /*1e500*/  LDS.64 R84, [UR5+0x58] ;  /* 0x00005805ff547984 */ /* 0x000e220008000a00 */
[----:B-1----:R-:W-:Y:S01]  /*1e510*/  FADD R89, R89, R24 ;  /* 0x0000001859597221 */ /* 0x002fe20000000000 */
[C---:B----4-:R-:W-:Y:S01]  /*1e520*/  FMUL R109, R83.reuse, UR77 ;  /* 0x0000004d536d7c20 */ /* 0x050fe20008400000 */
[C---:B------:R-:W-:Y:S01]  /*1e530*/  FMUL R24, R82.reuse, UR77 ;  /* 0x0000004d52187c20 */ /* 0x040fe20008400000 */
[----:B------:R-:W1:Y:S02]  /*1e540*/  LDCU.64 UR74, c[0x3][0x6c8] ;  /* 0x00c0d900ff4a77ac */ /* 0x000e640008000a00 */
[----:B------:R-:W-:Y:S01]  /*1e550*/  FFMA R109, R82, UR76, -R109 ;  /* 0x0000004c526d7c23 */ /* 0x000fe2000800086d */
[----:B------:R-:W-:Y:S01]  /*1e560*/  FFMA R24, R83, UR76, R24 ;  /* 0x0000004c53187c23 */ /* 0x000fe20008000018 */
[----:B------:R-:W3:Y:S01]  /*1e570*/  LDCU.64 UR76, c[0x3][0x7c8] ;  /* 0x00c0f900ff4c77ac */ /* 0x000ee20008000a00 */
[----:B------:R-:W-:Y:S01]  /*1e580*/  FADD R88, R88, R95 ;  /* 0x0000005f58587221 */ /* 0x000fe20000000000 */
[----:B--2---:R-:W-:Y:S01]  /*1e590*/  FADD R94, R97, R80 ;  /* 0x00000050615e7221 */ /* 0x004fe20000000000 */
[----:B------:R-:W-:-:S02]  /*1e5a0*/  FADD R95, R110, R81 ;  /* 0x000000516e5f7221 */ /* 0x000fc40000000000 */
[----:B------:R-:W2:Y:S01]  /*1e5b0*/  LDS.64 R80, [UR5+0x68] ;  /* 0x00006805ff507984 */ /* 0x000ea20008000a00 */
[----:B------:R-:W-:-:S03]  /*1e5c0*/  FADD R93, R108, R93 ;  /* 0x0000005d6c5d7221 */ /* 0x000fc60000000000 */
[----:B------:R4:W-:Y:S04]  /*1e5d0*/  STS.64 [UR5+0x140], R90 ;  /* 0x0001405aff007988 */ /* 0x0009e80008000a05 */
[----:B------:R5:W-:Y:S01]  /*1e5e0*/  STS.64 [UR5+0x130], R88 ;  /* 0x00013058ff007988 */ /* 0x000be20008000a05 */
[C---:B-1----:R-:W-:Y:S01]  /*1e5f0*/  FMUL R108, R82.reuse, UR75 ;  /* 0x0000004b526c7c20 */ /* 0x042fe20008400000 */
[----:B---3--:R-:W-:Y:S01]  /*1e600*/  FMUL R110, R82, UR77 ;  /* 0x0000004d526e7c20 */ /* 0x008fe20008400000 */
[C---:B----4-:R-:W-:Y:S01]  /*1e610*/  FMUL R91, R83.reuse, UR77 ;  /* 0x0000004d535b7c20 */ /* 0x050fe20008400000 */
[----:B------:R-:W-:Y:S01]  /*1e620*/  FADD R86, R86, R107 ;  /* 0x0000006b56567221 */ /* 0x000fe20000000000 */
[C---:B-----5:R-:W-:Y:S02]  /*1e630*/  FMUL R89, R83.reuse, UR75 ;  /* 0x0000004b53597c20 */ /* 0x060fe40008400000 */
[C---:B------:R-:W-:Y:S01]  /*1e640*/  FFMA R107, R82.reuse, UR76, -R91 ;  /* 0x0000004c526b7c23 */ /* 0x040fe2000800085b */
[C---:B------:R-:W-:Y:S01]  /*1e650*/  FFMA R110, R83.reuse, UR76, R110 ;  /* 0x0000004c536e7c23 */ /* 0x040fe2000800006e */
[----:B------:R-:W-:Y:S01]  /*1e660*/  FFMA R108, R83, UR74, R108 ;  /* 0x0000004a536c7c23 */ /* 0x000fe2000800006c */
[----:B------:R-:W-:Y:S01]  /*1e670*/  FFMA R97, R82, UR74, -R89 ;  /* 0x0000004a52617c23 */ /* 0x000fe20008000859 */
[----:B------:R-:W1:Y:S01]  /*1e680*/  LDCU.64 UR76, c[0x3][0x9c8] ;  /* 0x00c13900ff4c77ac */ /* 0x000e620008000a00 */
[----:B------:R-:W-:Y:S01]  /*1e690*/  FADD R87, R87, R96 ;  /* 0x0000006057577221 */ /* 0x000fe20000000000 */
[----:B------:R-:W-:Y:S01]  /*1e6a0*/  LDS.64 R88, [UR5+0x60] ;  /* 0x00006005ff587984 */ /* 0x000fe20008000a00 */
[----:B------:R-:W3:Y:S01]  /*1e6b0*/  LDCU.64 UR74, c[0x3][0x8c8] ;  /* 0x00c11900ff4a77ac */ /* 0x000ee20008000a00 */
[----:B0-----:R-:W-:Y:S01]  /*1e6c0*/  FADD R90, R115, R84 ;  /* 0x00000054735a7221 */ /* 0x001fe20000000000 */
[----:B------:R-:W-:-:S02]  /*1e6d0*/  FADD R91, R106, R85 ;  /* 0x000000556a5b7221 */ /* 0x000fc40000000000 */
[----:B------:R-:W0:Y:S04]  /*1e6e0*/  LDS.64 R84, [UR5+0x70] ;  /* 0x00007005ff547984 */ /* 0x000e280008000a00 */
[----:B------:R-:W-:Y:S04]  /*1e6f0*/  STS.64 [UR5+0x50], R86 ;  /* 0x00005056ff007988 */ /* 0x000fe80008000a05 */
[----:B------:R-:W4:Y:S04]  /*1e700*/  LDS.64 R86, [UR5+0x78] ;  /* 0x00007805ff567984 */ /* 0x000f280008000a00 */
[----:B------:R1:W-:Y:S01]  /*1e710*/  STS.64 [UR5+0x138], R92 ;  /* 0x0001385cff007988 */ /* 0x0003e20008000a05 */
[C---:B---3--:R-:W-:Y:S01]  /*1e720*/  FMUL R115, R83.reuse, UR75 ;  /* 0x0000004b53737c20 */ /* 0x048fe20008400000 */
[C---:B------:R-:W-:Y:S01]  /*1e730*/  FMUL R96, R82.reuse, UR75 ;  /* 0x0000004b52607c20 */ /* 0x040fe20008400000 */
[----:B-1----:R-:W-:Y:S01]  /*1e740*/  FMUL R93, R83, UR77 ;  /* 0x0000004d535d7c20 */ /* 0x002fe20008400000 */
[----:B--2---:R-:W-:Y:S01]  /*1e750*/  FADD R92, R21, R80 ;  /* 0x00000050155c7221 */ /* 0x004fe20000000000 */
[C---:B------:R-:W-:Y:S01]  /*1e760*/  FFMA R115, R82.reuse, UR74, -R115 ;  /* 0x0000004a52737c23 */ /* 0x040fe20008000873 */
[----:B------:R-:W-:Y:S01]  /*1e770*/  FFMA R96, R83, UR74, R96 ;  /* 0x0000004a53607c23 */ /* 0x000fe20008000060 */
[----:B------:R-:W-:Y:S01]  /*1e780*/  FFMA R21, R82, UR76, -R93 ;  /* 0x0000004c52157c23 */ /* 0x000fe2000800085d */
[----:B------:R-:W-:Y:S01]  /*1e790*/  FADD R93, R112, R81 ;  /* 0x00000051705d7221 */ /* 0x000fe20000000000 */
[----:B------:R-:W1:Y:S01]  /*1e7a0*/  LDCU.64 UR74, c[0x3][0xac8] ;  /* 0x00c15900ff4a77ac */ /* 0x000e620008000a00 */
[----:B------:R-:W2:Y:S01]  /*1e7b0*/  LDS.64 R80, [UR5+0x80] ;  /* 0x00008005ff507984 */ /* 0x000ea20008000a00 */
[----:B------:R-:W-:-:S04]  /*1e7c0*/  FMUL R106, R82, UR77 ;  /* 0x0000004d526a7c20 */ /* 0x000fc80008400000 */
[C---:B------:R-:W-:Y:S01]  /*1e7d0*/  FFMA R106, R83.reuse, UR76, R106 ;  /* 0x0000004c536a7c23 */ /* 0x040fe2000800006a */
[----:B------:R-:W3:Y:S01]  /*1e7e0*/  LDCU.64 UR76, c[0x3][0xbc8] ;  /* 0x00c17900ff4c77ac */ /* 0x000ee20008000a00 */
[----:B------:R1:W-:Y:S04]  /*1e7f0*/  STS.64 [UR5+0x58], R90 ;  /* 0x0000585aff007988 */ /* 0x0003e80008000a05 */
[----:B------:R0:W-:Y:S01]  /*1e800*/  STS.64 [UR5+0x148], R94 ;  /* 0x0001485eff007988 */ /* 0x0001e20008000a05 */
[C---:B-1----:R-:W-:Y:S01]  /*1e810*/  FMUL R91, R83.reuse, UR75 ;  /* 0x0000004b535b7c20 */ /* 0x042fe20008400000 */
[----:B------:R-:W-:Y:S01]  /*1e820*/  FMUL R90, R82, UR75 ;  /* 0x0000004b525a7c20 */ /* 0x000fe20008400000 */
[----:B0-----:R-:W-:Y:S02]  /*1e830*/  FADD R94, R84, R111 ;  /* 0x0000006f545e7221 */ /* 0x001fe40000000000 */
[----:B------:R-:W-:Y:S01]  /*1e840*/  FFMA R111, R82, UR74, -R91 ;  /* 0x0000004a526f7c23 */ /* 0x000fe2000800085b */
[----:B------:R-:W-:Y:S01]  /*1e850*/  FFMA R112, R83, UR74, R90 ;  /* 0x0000004a53707c23 */ /* 0x000fe2000800005a */
[----:B------:R-:W0:Y:S01]  /*1e860*/  LDCU.64 UR74, c[0x3][0xcc8] ;  /* 0x00c19900ff4a77ac */ /* 0x000e220008000a00 */
[----:B------:R-:W-:Y:S01]  /*1e870*/  FADD R88, R88, R113 ;  /* 0x0000007158587221 */ /* 0x000fe20000000000 */
[----:B------:R-:W-:Y:S01]  /*1e880*/  FADD R95, R85, R114 ;  /* 0x00000072555f7221 */ /* 0x000fe20000000000 */
[----:B---3--:R-:W-:Y:S01]  /*1e890*/  FMUL R113, R83, UR77 ;  /* 0x0000004d53717c20 */ /* 0x008fe20008400000 */
[----:B------:R-:W-:Y:S01]  /*1e8a0*/  FMUL R114, R82, UR77 ;  /* 0x0000004d52727c20 */ /* 0x000fe20008400000 */
[----:B----4-:R-:W-:Y:S01]  /*1e8b0*/  FADD R90, R109, R86 ;  /* 0x000000566d5a7221 */ /* 0x010fe20000000000 */
[----:B------:R-:W-:Y:S01]  /*1e8c0*/  FADD R91, R24, R87 ;  /* 0x00000057185b7221 */ /* 0x000fe20000000000 */
[----:B------:R-:W1:Y:S01]  /*1e8d0*/  LDS.64 R84, [UR5+0x90] ;  /* 0x00009005ff547984 */ /* 0x000e620008000a00 */
[----:B------:R-:W-:Y:S01]  /*1e8e0*/  FFMA R113, R82, UR76, -R113 ;  /* 0x0000004c52717c23 */ /* 0x000fe20008000871 */
[----:B------:R-:W-:Y:S01]  /*1e8f0*/  FFMA R114, R83, UR76, R114 ;  /* 0x0000004c53727c23 */ /* 0x000fe20008000072 */
[----:B------:R-:W3:Y:S01]  /*1e900*/  LDCU.64 UR76, c[0x3][0xdc8] ;  /* 0x00c1b900ff4c77ac */ /* 0x000ee20008000a00 */
[----:B------:R-:W-:Y:S04]  /*1e910*/  STS.64 [UR5+0x78], R90 ;  /* 0x0000785aff007988 */ /* 0x000fe80008000a05 */
[----:B------:R-:W4:Y:S01]  /*1e920*/  LDS.64 R90, [UR5+0xa8] ;  /* 0x0000a805ff5a7984 */ /* 0x000f220008000a00 */
[----:B------:R-:W-:-:S03]  /*1e930*/  FADD R89, R89, R116 ;  /* 0x0000007459597221 */ /* 0x000fc60000000000 */
[----:B------:R2:W-:Y:S01]  /*1e940*/  STS.64 [UR5+0x68], R92 ;  /* 0x0000685cff007988 */ /* 0x0005e20008000a05 */
[----:B0-----:R-:W-:Y:S01]  /*1e950*/  FMUL R86, R82, UR75 ;  /* 0x0000004b52567c20 */ /* 0x001fe20008400000 */
[----:B------:R-:W-:Y:S02]  /*1e960*/  FMUL R109, R83, UR75 ;  /* 0x0000004b536d7c20 */ /* 0x000fe40008400000 */
[----:B------:R0:W-:Y:S01]  /*1e970*/  STS.64 [UR5+0x70], R94 ;  /* 0x0000705eff007988 */ /* 0x0001e20008000a05 */
[----:B--2---:R-:W-:Y:S01]  /*1e980*/  FADD R92, R80, R97 ;  /* 0x00000061505c7221 */ /* 0x004fe20000000000 */
[----:B------:R-:W-:Y:S02]  /*1e990*/  FADD R93, R81, R108 ;  /* 0x0000006c515d7221 */ /* 0x000fe40000000000 */
[----:B------:R-:W2:Y:S01]  /*1e9a0*/  LDS.64 R80, [UR5+0xa0] ;  /* 0x0000a005ff507984 */ /* 0x000ea20008000a00 */
[----:B0-----:R-:W-:Y:S01]  /*1e9b0*/  FFMA R94, R83, UR74, R86 ;  /* 0x0000004a535e7c23 */ /* 0x001fe20008000056 */
[----:B------:R-:W-:-:S02]  /*1e9c0*/  FFMA R95, R82, UR74, -R109 ;  /* 0x0000004a525f7c23 */ /* 0x000fc4000800086d */
[----:B------:R-:W-:Y:S01]  /*1e9d0*/  STS.64 [UR5+0x60], R88 ;  /* 0x00006058ff007988 */ /* 0x000fe20008000a05 */
[C---:B---3--:R-:W-:Y:S01]  /*1e9e0*/  FMUL R109, R83.reuse, UR77 ;  /* 0x0000004d536d7c20 */ /* 0x048fe20008400000 */
[C---:B------:R-:W-:Y:S01]  /*1e9f0*/  FMUL R108, R82.reuse, UR77 ;  /* 0x0000004d526c7c20 */ /* 0x040fe20008400000 */
[----:B------:R-:W0:Y:S01]  /*1ea00*/  LDCU.64 UR74, c[0x3][0xec8] ;  /* 0x00c1d900ff4a77ac */ /* 0x000e220008000a00 */
[----:B------:R-:W3:Y:S04]  /*1ea10*/  LDS.64 R88, [UR5+0x88] ;  /* 0x00008805ff587984 */ /* 0x000ee80008000a00 */
[----:B------:R-:W5:Y:S01]  /*1ea20*/  LDS.64 R86, [UR5+0x98] ;  /* 0x00009805ff567984 */ /* 0x000f620008000a00 */
[C---:B------:R-:W-:Y:S01]  /*1ea30*/  FFMA R109, R82.reuse, UR76, -R109 ;  /* 0x0000004c526d7c23 */ /* 0x040fe2000800086d */
[----:B------:R-:W-:Y:S01]  /*1ea40*/  FFMA R108, R83, UR76, R108 ;  /* 0x0000004c536c7c23 */ /* 0x000fe2000800006c */
[----:B------:R-:W4:Y:S01]  /*1ea50*/  LDCU.64 UR76, c[0x3][0xfc8] ;  /* 0x00c1f900ff4c77ac */ /* 0x000f220008000a00 */
[----:B-1----:R-:W-:Y:S01]  /*1ea60*/  FADD R85, R85, R96 ;  /* 0x0000006055557221 */ /* 0x002fe20000000000 */
[----:B0-----:R-:W-:-:S04]  /*1ea70*/  FMUL R24, R82, UR75 ;  /* 0x0000004b52187c20 */ /* 0x001fc80008400000 */
[----:B------:R-:W-:Y:S01]  /*1ea80*/  FFMA R96, R83, UR74, R24 ;  /* 0x0000004a53607c23 */ /* 0x000fe20008000018 */
[----:B----4-:R-:W-:Y:S01]  /*1ea90*/  FADD R91, R114, R91 ;  /* 0x0000005b725b7221 */ /* 0x010fe20000000000 */
[----:B------:R-:W-:-:S04]  /*1eaa0*/  FMUL R24, R82, UR77 ;  /* 0x0000004d52187c20 */ /* 0x000fc80008400000 */
[----:B------:R-:W-:Y:S01]  /*1eab0*/  FFMA R114, R83, UR76, R24 ;  /* 0x0000004c53727c23 */ /* 0x000fe20008000018 */
[----:B------:R-:W-:Y:S02]  /*1eac0*/  IADD3 R24, PT, PT, R22, R5, RZ ;  /* 0x0000000516187210 */ /* 0x000fe40007ffe0ff */
[----:B------:R-:W-:Y:S01]  /*1ead0*/  P2R R33, PR, RZ, 0x40 ;  /* 0x00000040ff217803 */ /* 0x000fe20000000000 */
[----:B--2---:R-:W-:Y:S01]  /*1eae0*/  FADD R80, R80, R111 ;  /* 0x0000006f50507221 */ /* 0x004fe20000000000 */
[----:B------:R-:W-:Y:S01]  /*1eaf0*/  ISETP.GE.AND P6, PT, R24, UR4, PT ;  /* 0x0000000418007c0c */ /* 0x000fe2000bfc6270 */
[----:B------:R-:W-:Y:S01]  /*1eb00*/  FADD R81, R81, R112 ;  /* 0x0000007051517221 */ /* 0x000fe20000000000 */
[----:B------:R5:W-:Y:S01]  /*1eb10*/  STS.64 [UR5+0x80], R92 ;  /* 0x0000805cff007988 */ /* 0x000be20008000a05 */
[----:B------:R-:W-:Y:S01]  /*1eb20*/  FADD R84, R84, R115 ;  /* 0x0000007354547221 */ /* 0x000fe20000000000 */
[----:B---3--:R-:W-:Y:S02]  /*1eb30*/  FADD R88, R107, R88 ;  /* 0x000000586b587221 */ /* 0x008fe40000000000 */
[----:B------:R0:W-:Y:S01]  /*1eb40*/  STS.64 [UR5+0xa0], R80 ;  /* 0x0000a050ff007988 */ /* 0x0001e20008000a05 */
[C---:B------:R-:W-:Y:S01]  /*1eb50*/  FMUL R97, R83.reuse, UR75 ;  /* 0x0000004b53617c20 */ /* 0x040fe20008400000 */
[----:B------:R-:W-:Y:S01]  /*1eb60*/  FADD R89, R110, R89 ;  /* 0x000000596e597221 */ /* 0x000fe20000000000 */
[----:B------:R-:W-:Y:S01]  /*1eb70*/  FMUL R117, R83, UR77 ;  /* 0x0000004d53757c20 */ /* 0x000fe20008400000 */
[----:B------:R-:W-:Y:S01]  /*1eb80*/  FADD R90, R113, R90 ;  /* 0x0000005a715a7221 */ /* 0x000fe20000000000 */
[----:B-----5:R-:W-:Y:S01]  /*1eb90*/  FADD R92, R21, R86 ;  /* 0x00000056155c7221 */ /* 0x020fe20000000000 */
[----:B------:R-:W-:Y:S01]  /*1eba0*/  FADD R93, R106, R87 ;  /* 0x000000576a5d7221 */ /* 0x000fe20000000000 */
[----:B------:R-:W-:Y:S01]  /*1ebb0*/  IMAD.WIDE R106, R24, 0x8, R66 ;  /* 0x00000008186a7825 */ /* 0x000fe200078e0242 */
[----:B------:R-:W1:Y:S01]  /*1ebc0*/  LDS.64 R86, [UR5+0xb0] ;  /* 0x0000b005ff567984 */ /* 0x000e620008000a00 */
[----:B------:R-:W2:Y:S01]  /*1ebd0*/  LDCU UR4, c[0x0][0x388] ;  /* 0x00007100ff0477ac */ /* 0x000ea20008000800 */
[----:B0-----:R-:W-:-:S02]  /*1ebe0*/  CS2R R80, SRZ ;  /* 0x0000000000507805 */ /* 0x001fc4000001ff00 */
[----:B------:R-:W-:Y:S04]  /*1ebf0*/  STS.64 [UR5+0x90], R84 ;  /* 0x00009054ff007988 */ /* 0x000fe80008000a05 */
[----:B------:R-:W3:Y:S04]  /*1ec00*/  @!P6 LDG.E.64 R80, desc[UR6][R106.64] ;  /* 0x000000066a50e981 */ /* 0x000ee8000c1e1b00 */
[----:B------:R-:W0:Y:S01]  /*1ec10*/  LDS.64 R84, [UR5+0xc0] ;  /* 0x0000c005ff547984 */ /* 0x000e220008000a00 */
[C---:B------:R-:W-:Y:S01]  /*1ec20*/  FFMA R97, R82.reuse, UR74, -R97 ;  /* 0x0000004a52617c23 */ /* 0x040fe20008000861 */
[----:B------:R-:W4:Y:S01]  /*1ec30*/  LDCU.64 UR74, c[0x3][0x10c8] ;  /* 0x00c21900ff4a77ac */ /* 0x000f220008000a00 */
[C---:B------:R-:W-:Y:S01]  /*1ec40*/  FFMA R117, R82.reuse, UR76, -R117 ;  /* 0x0000004c52757c23 */ /* 0x040fe20008000875 */
[----:B------:R-:W-:Y:S01]  /*1ec50*/  STS.64 [UR5+0x88], R88 ;  /* 0x00008858ff007988 */ /* 0x000fe20008000a05 */
[----:B------:R-:W5:Y:S03]  /*1ec60*/  LDCU.64 UR76, c[0x3][0x11c8] ;  /* 0x00c23900ff4c77ac */ /* 0x000f660008000a00 */
[----:B------:R-:W2:Y:S04]  /*1ec70*/  LDS.64 R88, [UR5+0xb8] ;  /* 0x0000b805ff587984 */ /* 0x000ea80008000a00 */
[----:B------:R1:W-:Y:S01]  /*1ec80*/  STS.64 [UR5+0x98], R92 ;  /* 0x0000985cff007988 */ /* 0x0003e20008000a05 */
[----:B----4-:R-:W-:Y:S01]  /*1ec90*/  FMUL R111, R83, UR75 ;  /* 0x0000004b536f7c20 */ /* 0x010fe20008400000 */
[----:B------:R-:W-:-:S03]  /*1eca0*/  FMUL R110, R82, UR75 ;  /* 0x0000004b526e7c20 */ /* 0x000fc60008400000 */
[C---:B------:R-:W-:Y:S01]  /*1ecb0*/  FFMA R111, R82.reuse, UR74, -R111 ;  /* 0x0000004a526f7c23 */ /* 0x040fe2000800086f */
[C---:B------:R-:W-:Y:S01]  /*1ecc0*/  FFMA R110, R83.reuse, UR74, R110 ;  /* 0x0000004a536e7c23 */ /* 0x040fe2000800006e */
[----:B-----5:R-:W-:Y:S01]  /*1ecd0*/  FMUL R113, R83, UR77 ;  /* 0x0000004d53717c20 */ /* 0x020fe20008400000 */
[----:B------:R-:W-:Y:S01]  /*1ece0*/  FMUL R112, R82, UR77 ;  /* 0x0000004d52707c20 */ /* 0x000fe20008400000 */
[----:B------:R-:W4:Y:S01]  /*1ecf0*/  LDCU.64 UR74, c[0x3][0x12c8] ;  /* 0x00c25900ff4a77ac */ /* 0x000f220008000a00 */
[----:B-1----:R-:W-:Y:S01]  /*1ed00*/  FADD R92, R86, R95 ;  /* 0x0000005f565c7221 */ /* 0x002fe20000000000 */
[----:B------:R-:W-:Y:S01]  /*1ed10*/  FADD R93, R87, R94 ;  /* 0x0000005e575d7221 */ /* 0x000fe20000000000 */
[----:B------:R-:W-:Y:S01]  /*1ed20*/  FFMA R113, R82, UR76, -R113 ;  /* 0x0000004c52717c23 */ /* 0x000fe20008000871 */
[----:B------:R-:W-:Y:S01]  /*1ed30*/  FFMA R112, R83, UR76, R112 ;  /* 0x0000004c53707c23 */ /* 0x000fe20008000070 */
[----:B------:R-:W1:Y:S01]  /*1ed40*/  LDCU.64 UR76, c[0x3][0x13c8] ;  /* 0x00c27900ff4c77ac */ /* 0x000e620008000a00 */
[----:B------:R-:W5:Y:S04]  /*1ed50*/  LDS.64 R86, [UR5+0xc8] ;  /* 0x0000c805ff567984 */ /* 0x000f680008000a00 */
[----:B------:R0:W-:Y:S02]  /*1ed60*/  STS.64 [UR5+0xa8], R90 ;  /* 0x0000a85aff007988 */ /* 0x0001e40008000a05 */
[----:B0-----:R-:W-:Y:S01]  /*1ed70*/  FADD R90, R84, R97 ;  /* 0x00000061545a7221 */ /* 0x001fe20000000000 */
[----:B------:R-:W-:-:S02]  /*1ed80*/  FADD R91, R85, R96 ;  /* 0x00000060555b7221 */ /* 0x000fc40000000000 */
[----:B------:R-:W0:Y:S01]  /*1ed90*/  LDS.64 R84, [UR5+0xd0] ;  /* 0x0000d005ff547984 */ /* 0x000e220008000a00 */
[----:B----4-:R-:W-:Y:S01]  /*1eda0*/  FMUL R94, R82, UR75 ;  /* 0x0000004b525e7c20 */ /* 0x010fe20008400000 */
[----:B--2---:R-:W-:Y:S01]  /*1edb0*/  FADD R89, R108, R89 ;  /* 0x000000596c597221 */ /* 0x004fe20000000000 */
[C---:B------:R-:W-:Y:S01]  /*1edc0*/  FMUL R95, R83.reuse, UR75 ;  /* 0x0000004b535f7c20 */ /* 0x040fe20008400000 */
[C---:B-1----:R-:W-:Y:S01]  /*1edd0*/  FMUL R115, R83.reuse, UR77 ;  /* 0x0000004d53737c20 */ /* 0x042fe20008400000 */
[----:B------:R-:W-:Y:S01]  /*1ede0*/  FFMA R108, R83, UR74, R94 ;  /* 0x0000004a536c7c23 */ /* 0x000fe2000800005e */
[C---:B------:R-:W-:Y:S01]  /*1edf0*/  FMUL R94, R82.reuse, UR77 ;  /* 0x0000004d525e7c20 */ /* 0x040fe20008400000 */
[----:B------:R-:W-:Y:S01]  /*1ee00*/  FADD R88, R109, R88 ;  /* 0x000000586d587221 */ /* 0x000fe20000000000 */
[C---:B------:R-:W-:Y:S01]  /*1ee10*/  FFMA R109, R82.reuse, UR74, -R95 ;  /* 0x0000004a526d7c23 */ /* 0x040fe2000800085f */
[----:B------:R-:W1:Y:S01]  /*1ee20*/  LDCU.64 UR74, c[0x3][0x14c8] ;  /* 0x00c29900ff4a77ac */ /* 0x000e620008000a00 */
[C---:B------:R-:W-:Y:S01]  /*1ee30*/  FFMA R115, R82.reuse, UR76, -R115 ;  /* 0x0000004c52737c23 */ /* 0x040fe20008000873 */
[----:B------:R-:W-:Y:S01]  /*1ee40*/  FFMA R96, R83, UR76, R94 ;  /* 0x0000004c53607c23 */ /* 0x000fe2000800005e */
[----:B------:R-:W2:Y:S01]  /*1ee50*/  LDCU.64 UR76, c[0x3][0x15c8] ;  /* 0x00c2b900ff4c77ac */ /* 0x000ea20008000a00 */
[----:B------:R-:W-:Y:S04]  /*1ee60*/  STS.64 [UR5+0xb8], R88 ;  /* 0x0000b858ff007988 */ /* 0x000fe80008000a05 */
[----:B------:R-:W4:Y:S04]  /*1ee70*/  LDS.64 R88, [UR5+0xd8] ;  /* 0x0000d805ff587984 */ /* 0x000f280008000a00 */
[----:B------:R5:W-:Y:S01]  /*1ee80*/  STS.64 [UR5+0xb0], R92 ;  /* 0x0000b05cff007988 */ /* 0x000be20008000a05 */
[----:B-1----:R-:W-:Y:S01]  /*1ee90*/  FMUL R94, R82, UR75 ;  /* 0x0000004b525e7c20 */ /* 0x002fe20008400000 */
[----:B-----5:R-:W-:Y:S01]  /*1eea0*/  FADD R92, R117, R86 ;  /* 0x00000056755c7221 */ /* 0x020fe20000000000 */
[----:B------:R-:W-:Y:S01]  /*1eeb0*/  FADD R93, R114, R87 ;  /* 0x00000057725d7221 */ /* 0x000fe20000000000 */
[C---:B--2---:R-:W-:Y:S01]  /*1eec0*/  FMUL R87, R83.reuse, UR77 ;  /* 0x0000004d53577c20 */ /* 0x044fe20008400000 */
[----:B------:R-:W-:Y:S01]  /*1eed0*/  FMUL R86, R82, UR77 ;  /* 0x0000004d52567c20 */ /* 0x000fe20008400000 */
[----:B------:R-:W-:Y:S01]  /*1eee0*/  FFMA R114, R83, UR74, R94 ;  /* 0x0000004a53727c23 */ /* 0x000fe2000800005e */
[----:B0-----:R-:W-:Y:S01]  /*1eef0*/  FADD R94, R84, R111 ;  /* 0x0000006f545e7221 */ /* 0x001fe20000000000 */
[----:B------:R-:W-:Y:S01]  /*1ef00*/  FADD R95, R85, R110 ;  /* 0x0000006e555f7221 */ /* 0x000fe20000000000 */
[C---:B------:R-:W-:Y:S01]  /*1ef10*/  FFMA R111, R82.reuse, UR76, -R87 ;  /* 0x0000004c526f7c23 */ /* 0x040fe20008000857 */
[C---:B------:R-:W-:Y:S01]  /*1ef20*/  FFMA R110, R83.reuse, UR76, R86 ;  /* 0x0000004c536e7c23 */ /* 0x040fe20008000056 */
[----:B------:R-:W-:Y:S01]  /*1ef30*/  LDS.64 R84, [UR5+0xe8] ;  /* 0x0000e805ff547984 */ /* 0x000fe20008000a00 */
[----:B------:R-:W-:Y:S01]  /*1ef40*/  FMUL R97, R83, UR75 ;  /* 0x0000004b53617c20 */ /* 0x000fe20008400000 */
[----:B------:R-:W0:Y:S02]  /*1ef50*/  LDCU.64 UR76, c[0x3][0x17c8] ;  /* 0x00c2f900ff4c77ac */ /* 0x000e240008000a00 */
[----:B------:R-:W1:Y:S01]  /*1ef60*/  LDS.64 R86, [UR5+0xe0] ;  /* 0x0000e005ff567984 */ /* 0x000e620008000a00 */
[----:B------:R-:W-:Y:S01]  /*1ef70*/  FFMA R97, R82, UR74, -R97 ;  /* 0x0000004a52617c23 */ /* 0x000fe20008000861 */
[----:B------:R-:W2:Y:S02]  /*1ef80*/  LDCU.64 UR74, c[0x3][0x16c8] ;  /* 0x00c2d900ff4a77ac */ /* 0x000ea40008000a00 */
[----:B------:R4:W-:Y:S02]  /*1ef90*/  STS.64 [UR5+0xc0], R90 ;  /* 0x0000c05aff007988 */ /* 0x0009e40008000a05 */
[----:B----4-:R-:W-:Y:S01]  /*1efa0*/  FADD R90, R113, R88 ;  /* 0x00000058715a7221 */ /* 0x010fe20000000000 */
[----:B------:R-:W-:-:S02]  /*1efb0*/  FADD R91, R112, R89 ;  /* 0x00000059705b7221 */ /* 0x000fc40000000000 */
[----:B------:R-:W4:Y:S04]  /*1efc0*/  LDS.64 R88, [UR5+0xf0] ;  /* 0x0000f005ff587984 */ /* 0x000f280008000a00 */
[----:B------:R0:W-:Y:S01]  /*1efd0*/  STS.64 [UR5+0xc8], R92 ;  /* 0x0000c85cff007988 */ /* 0x0001e20008000a05 */
[C---:B--2---:R-:W-:Y:S01]  /*1efe0*/  FMUL R117, R83.reuse, UR75 ;  /* 0x0000004b53757c20 */ /* 0x044fe20008400000 */
[C---:B------:R-:W-:Y:S02]  /*1eff0*/  FMUL R116, R82.reuse, UR75 ;  /* 0x0000004b52747c20 */ /* 0x040fe40008400000 */
[----:B------:R2:W-:Y:S01]  /*1f000*/  STS.64 [UR5+0xd0], R94 ;  /* 0x0000d05eff007988 */ /* 0x0005e20008000a05 */
[C---:B------:R-:W-:Y:S01]  /*1f010*/  FFMA R113, R82.reuse, UR74, -R117 ;  /* 0x0000004a52717c23 */ /* 0x040fe20008000875 */
[----:B0-----:R-:W-:Y:S01]  /*1f020*/  FMUL R93, R83, UR77 ;  /* 0x0000004d535d7c20 */ /* 0x001fe20008400000 */
[----:B------:R-:W-:Y:S01]  /*1f030*/  FMUL R92, R82, UR77 ;  /* 0x0000004d525c7c20 */ /* 0x000fe20008400000 */
[----:B-1----:R-:W-:Y:S01]  /*1f040*/  FADD R86, R86, R109 ;  /* 0x0000006d56567221 */ /* 0x002fe20000000000 */
[----:B------:R-:W-:Y:S01]  /*1f050*/  FADD R87, R87, R108 ;  /* 0x0000006c57577221 */ /* 0x000fe20000000000 */
[----:B--2---:R-:W-:Y:S01]  /*1f060*/  FFMA R95, R82, UR76, -R93 ;  /* 0x0000004c525f7c23 */ /* 0x004fe2000800085d */
[----:B------:R-:W-:-:S03]  /*1f070*/  FFMA R94, R83, UR76, R92 ;  /* 0x0000004c535e7c23 */ /* 0x000fc6000800005c */
[----:B------:R-:W-:Y:S01]  /*1f080*/  STS.64 [UR5+0xe0], R86 ;  /* 0x0000e056ff007988 */ /* 0x000fe20008000a05 */
[----:B------:R-:W-:Y:S01]  /*1f090*/  FFMA R112, R83, UR74, R116 ;  /* 0x0000004a53707c23 */ /* 0x000fe20008000074 */
[----:B------:R-:W-:Y:S01]  /*1f0a0*/  FADD R92, R115, R84 ;  /* 0x00000054735c7221 */ /* 0x000fe20000000000 */
[----:B------:R-:W-:Y:S01]  /*1f0b0*/  FADD R93, R96, R85 ;  /* 0x00000055605d7221 */ /* 0x000fe20000000000 */
[----:B------:R-:W0:Y:S01]  /*1f0c0*/  LDS.64 R86, [UR5+0x100] ;  /* 0x00010005ff567984 */ /* 0x000e220008000a00 */
[----:B------:R-:W1:Y:S03]  /*1f0d0*/  LDCU.64 UR74, c[0x3][0x18c8] ;  /* 0x00c31900ff4a77ac */ /* 0x000e660008000a00 */
[----:B------:R-:W2:Y:S01]  /*1f0e0*/  LDS.64 R84, [UR5+0xf8] ;  /* 0x0000f805ff547984 */ /* 0x000ea20008000a00 */
[----:B------:R-:W5:Y:S03]  /*1f0f0*/  LDCU.64 UR76, c[0x3][0x19c8] ;  /* 0x00c33900ff4c77ac */ /* 0x000f660008000a00 */
[----:B------:R5:W-:Y:S01]  /*1f100*/  STS.64 [UR5+0xd8], R90 ;  /* 0x0000d85aff007988 */ /* 0x000be20008000a05 */
[----:B----4-:R-:W-:Y:S01]  /*1f110*/  FADD R89, R89, R114 ;  /* 0x0000007259597221 */ /* 0x010fe20000000000 */
[C---:B-1----:R-:W-:Y:S01]  /*1f120*/  FMUL R109, R83.reuse, UR75 ;  /* 0x0000004b536d7c20 */ /* 0x042fe20008400000 */
[C---:B------:R-:W-:Y:S01]  /*1f130*/  FMUL R108, R82.reuse, UR75 ;  /* 0x0000004b526c7c20 */ /* 0x040fe20008400000 */
[C---:B-----5:R-:W-:Y:S01]  /*1f140*/  FMUL R115, R83.reuse, UR77 ;  /* 0x0000004d53737c20 */ /* 0x060fe20008400000 */
[C---:B------:R-:W-:Y:S01]  /*1f150*/  FMUL R90, R82.reuse, UR77 ;  /* 0x0000004d525a7c20 */ /* 0x040fe20008400000 */
[C---:B------:R-:W-:Y:S01]  /*1f160*/  FFMA R109, R82.reuse, UR74, -R109 ;  /* 0x0000004a526d7c23 */ /* 0x040fe2000800086d */
[C---:B------:R-:W-:Y:S01]  /*1f170*/  FFMA R96, R83.reuse, UR74, R108 ;  /* 0x0000004a53607c23 */ /* 0x040fe2000800006c */
[----:B------:R-:W-:Y:S01]  /*1f180*/  FFMA R115, R82, UR76, -R115 ;  /* 0x0000004c52737c23 */ /* 0x000fe20008000873 */
[----:B------:R-:W-:Y:S01]  /*1f190*/  FFMA R114, R83, UR76, R90 ;  /* 0x0000004c53727c23 */ /* 0x000fe2000800005a */
[----:B------:R-:W1:Y:S01]  /*1f1a0*/  LDCU.64 UR74, c[0x3][0x1ac8] ;  /* 0x00c35900ff4a77ac */ /* 0x000e620008000a00 */
[----:B------:R-:W4:Y:S01]  /*1f1b0*/  LDCU.64 UR76, c[0x3][0x1bc8] ;  /* 0x00c37900ff4c77ac */ /* 0x000f220008000a00 */
[----:B------:R0:W-:Y:S01]  /*1f1c0*/  STS.64 [UR5+0xe8], R92 ;  /* 0x0000e85cff007988 */ /* 0x0001e20008000a05 */
[----:B------:R-:W-:Y:S01]  /*1f1d0*/  FADD R88, R88, R97 ;  /* 0x0000006158587221 */ /* 0x000fe20000000000 */
[----:B0-----:R-:W-:Y:S01]  /*1f1e0*/  FADD R92, R86, R113 ;  /* 0x00000071565c7221 */ /* 0x001fe20000000000 */
[----:B------:R-:W-:-:S02]  /*1f1f0*/  FADD R93, R87, R112 ;  /* 0x00000070575d7221 */ /* 0x000fc40000000000 */
[----:B------:R-:W0:Y:S01]  /*1f200*/  LDS.64 R86, [UR5+0x110] ;  /* 0x00011005ff567984 */ /* 0x000e220008000a00 */
[----:B--2---:R-:W-:Y:S01]  /*1f210*/  FADD R90, R111, R84 ;  /* 0x000000546f5a7221 */ /* 0x004fe20000000000 */
[----:B------:R-:W-:Y:S01]  /*1f220*/  FADD R91, R110, R85 ;  /* 0x000000556e5b7221 */ /* 0x000fe20000000000 */
[C---:B-1----:R-:W-:Y:S01]  /*1f230*/  FMUL R97, R83.reuse, UR75 ;  /* 0x0000004b53617c20 */ /* 0x042fe20008400000 */
[C---:B------:R-:W-:Y:S01]  /*1f240*/  FMUL R108, R82.reuse, UR75 ;  /* 0x0000004b526c7c20 */ /* 0x040fe20008400000 */
[C---:B----4-:R-:W-:Y:S01]  /*1f250*/  FMUL R111, R83.reuse, UR77 ;  /* 0x0000004d536f7c20 */ /* 0x050fe20008400000 */
[C---:B------:R-:W-:Y:S01]  /*1f260*/  FMUL R110, R82.reuse, UR77 ;  /* 0x0000004d526e7c20 */ /* 0x040fe20008400000 */
[C---:B------:R-:W-:Y:S01]  /*1f270*/  FFMA R97, R82.reuse, UR74, -R97 ;  /* 0x0000004a52617c23 */ /* 0x040fe20008000861 */
[C---:B------:R-:W-:Y:S01]  /*1f280*/  FFMA R108, R83.reuse, UR74, R108 ;  /* 0x0000004a536c7c23 */ /* 0x040fe2000800006c */
[C---:B------:R-:W-:Y:S01]  /*1f290*/  FFMA R111, R82.reuse, UR76, -R111 ;  /* 0x0000004c526f7c23 */ /* 0x040fe2000800086f */
[C---:B------:R-:W-:Y:S01]  /*1f2a0*/  FFMA R110, R83.reuse, UR76, R110 ;  /* 0x0000004c536e7c23 */ /* 0x040fe2000800006e */
[----:B------:R-:W1:Y:S01]  /*1f2b0*/  LDS.64 R84, [UR5+0x108] ;  /* 0x00010805ff547984 */ /* 0x000e620008000a00 */
[----:B------:R-:W2:Y:S01]  /*1f2c0*/  LDCU.64 UR74, c[0x3][0x1cc8] ;  /* 0x00c39900ff4a77ac */ /* 0x000ea20008000a00 */
[----:B------:R-:W4:Y:S02]  /*1f2d0*/  LDCU.64 UR76, c[0x3][0x1dc8] ;  /* 0x00c3b900ff4c77ac */ /* 0x000f240008000a00 */
[----:B------:R0:W-:Y:S01]  /*1f2e0*/  STS.64 [UR5+0xf8], R90 ;  /* 0x0000f85aff007988 */ /* 0x0001e20008000a05 */
        /* <DEDUP_REMOVED lines=9> */
[----:B------:R-:W4:Y:S01]  /*1f380*/  LDCU.64 UR76, c[0x3][0x1fc8] ;  /* 0x00c3f900ff4c77ac */ /* 0x000f220008000a00 */
[----:B0-----:R-:W-:Y:S01]  /*1f390*/  FADD R90, R86, R109 ;  /* 0x0000006d565a7221 */ /* 0x001fe20000000000 */
[----:B------:R-:W-:-:S02]  /*1f3a0*/  FADD R91, R87, R96 ;  /* 0x00000060575b7221 */ /* 0x000fc40000000000 */
[----:B------:R-:W0:Y:S04]  /*1f3b0*/  LDS.64 R86, [UR5+0x120] ;  /* 0x00012005ff567984 */ /* 0x000e280008000a00 */
[----:B------:R1:W-:Y:S01]  /*1f3c0*/  STS.64 [UR5+0xf0], R88 ;  /* 0x0000f058ff007988 */ /* 0x0003e20008000a05 */
[----:B--2---:R-:W-:Y:S01]  /*1f3d0*/  FMUL R109, R83, UR75 ;  /* 0x0000004b536d7c20 */ /* 0x004fe20008400000 */
[----:B------:R-:W-:Y:S01]  /*1f3e0*/  FMUL R96, R82, UR75 ;  /* 0x0000004b52607c20 */ /* 0x000fe20008400000 */
[----:B-1----:R-:W-:Y:S01]  /*1f3f0*/  FADD R88, R95, R84 ;  /* 0x000000545f587221 */ /* 0x002fe20000000000 */
[----:B------:R-:W-:Y:S01]  /*1f400*/  FADD R89, R94, R85 ;  /* 0x000000555e597221 */ /* 0x000fe20000000000 */
[C---:B----4-:R-:W-:Y:S01]  /*1f410*/  FMUL R95, R83.reuse, UR77 ;  /* 0x0000004d535f7c20 */ /* 0x050fe20008400000 */
[C---:B------:R-:W-:Y:S01]  /*1f420*/  FMUL R94, R82.reuse, UR77 ;  /* 0x0000004d525e7c20 */ /* 0x040fe20008400000 */
[C---:B------:R-:W-:Y:S01]  /*1f430*/  FFMA R109, R82.reuse, UR74, -R109 ;  /* 0x0000004a526d7c23 */ /* 0x040fe2000800086d */
[C---:B------:R-:W-:Y:S01]  /*1f440*/  FFMA R96, R83.reuse, UR74, R96 ;  /* 0x0000004a53607c23 */ /* 0x040fe20008000060 */
[----:B------:R-:W-:Y:S01]  /*1f450*/  FFMA R95, R82, UR76, -R95 ;  /* 0x0000004c525f7c23 */ /* 0x000fe2000800085f */
[----:B------:R-:W-:Y:S01]  /*1f460*/  FFMA R94, R83, UR76, R94 ;  /* 0x0000004c535e7c23 */ /* 0x000fe2000800005e */
[----:B------:R-:W-:Y:S01]  /*1f470*/  LDS.64 R84, [UR5+0x118] ;  /* 0x00011805ff547984 */ /* 0x000fe20008000a00 */
[----:B------:R-:W3:Y:S03]  /*1f480*/  LDCU.64 UR76, c[0x3][0x1d0] ;  /* 0x00c03a00ff4c77ac */ /* 0x000ee60008000a00 */
[----:B------:R-:W1:Y:S01]  /*1f490*/  LDS.64 R82, [UR5+0x130] ;  /* 0x00013005ff527984 */ /* 0x000e620008000a00 */
[----:B------:R-:W2:Y:S03]  /*1f4a0*/  LDCU.64 UR74, c[0x3][0xd0] ;  /* 0x00c01a00ff4a77ac */ /* 0x000ea60008000a00 */
[----:B------:R0:W-:Y:S02]  /*1f4b0*/  STS.64 [UR5+0x110], R90 ;  /* 0x0001105aff007988 */ /* 0x0001e40008000a05 */
[----:B0-----:R-:W-:Y:S01]  /*1f4c0*/  FADD R90, R86, R97 ;  /* 0x00000061565a7221 */ /* 0x001fe20000000000 */
[----:B------:R-:W-:-:S02]  /*1f4d0*/  FADD R91, R87, R108 ;  /* 0x0000006c575b7221 */ /* 0x000fc40000000000 */
[----:B------:R-:W0:Y:S04]  /*1f4e0*/  LDS.64 R86, [UR5+0x138] ;  /* 0x00013805ff567984 */ /* 0x000e280008000a00 */
[----:B------:R1:W-:Y:S02]  /*1f4f0*/  STS.64 [UR5+0x100], R92 ;  /* 0x0001005cff007988 */ /* 0x0003e40008000a05 */
[----:B-1----:R-:W-:Y:S01]  /*1f500*/  FADD R92, R82, R113 ;  /* 0x00000071525c7221 */ /* 0x002fe20000000000 */
[----:B------:R-:W-:Y:S02]  /*1f510*/  FADD R93, R83, R112 ;  /* 0x00000070535d7221 */ /* 0x000fe40000000000 */
[----:B------:R-:W1:Y:S04]  /*1f520*/  LDS.64 R82, [UR5+0x140] ;  /* 0x00014005ff527984 */ /* 0x000e680008000a00 */
[----:B------:R4:W-:Y:S04]  /*1f530*/  STS.64 [UR5+0x108], R88 ;  /* 0x00010858ff007988 */ /* 0x0009e80008000a05 */
[----:B------:R0:W-:Y:S01]  /*1f540*/  STS.64 [UR5+0x120], R90 ;  /* 0x0001205aff007988 */ /* 0x0001e20008000a05 */
[----:B----4-:R-:W-:Y:S01]  /*1f550*/  FADD R88, R115, R84 ;  /* 0x0000005473587221 */ /* 0x010fe20000000000 */
[----:B------:R-:W-:-:S02]  /*1f560*/  FADD R89, R114, R85 ;  /* 0x0000005572597221 */ /* 0x000fc40000000000 */
[----:B------:R-:W4:Y:S01]  /*1f570*/  LDS.64 R84, [UR5+0x128] ;  /* 0x00012805ff547984 */ /* 0x000f220008000a00 */
[----:B0-----:R-:W-:Y:S01]  /*1f580*/  FADD R90, R117, R86 ;  /* 0x00000056755a7221 */ /* 0x001fe20000000000 */
[----:B------:R-:W-:Y:S02]  /*1f590*/  FADD R91, R116, R87 ;  /* 0x00000057745b7221 */ /* 0x000fe40000000000 */
[----:B------:R-:W0:Y:S01]  /*1f5a0*/  LDS.64 R86, [UR5+0x50] ;  /* 0x00005005ff567984 */ /* 0x000e220008000a00 */
[----:B---3--:R-:W-:Y:S01]  /*1f5b0*/  FMUL R97, R81, UR77 ;  /* 0x0000004d51617c20 */ /* 0x008fe20008400000 */
[----:B------:R-:W-:-:S03]  /*1f5c0*/  FMUL R108, R80, UR77 ;  /* 0x0000004d506c7c20 */ /* 0x000fc60008400000 */
[----:B------:R-:W-:Y:S01]  /*1f5d0*/  FFMA R97, R80, UR76, -R97 ;  /* 0x0000004c50617c23 */ /* 0x000fe20008000861 */
[----:B------:R-:W-:Y:S01]  /*1f5e0*/  FFMA R108, R81, UR76, R108 ;  /* 0x0000004c516c7c23 */ /* 0x000fe2000800006c */
[----:B------:R-:W3:Y:S01]  /*1f5f0*/  LDCU.64 UR76, c[0x3][0x3d0] ;  /* 0x00c07a00ff4c77ac */ /* 0x000ee20008000a00 */
[----:B------:R-:W-:Y:S04]  /*1f600*/  STS.64 [UR5+0x118], R88 ;  /* 0x00011858ff007988 */ /* 0x000fe80008000a05 */
[----:B------:R-:W5:Y:S01]  /*1f610*/  LDS.64 R88, [UR5+0x148] ;  /* 0x00014805ff587984 */ /* 0x000f620008000a00 */
[----:B-1----:R-:W-:Y:S01]  /*1f620*/  FADD R82, R82, R109 ;  /* 0x0000006d52527221 */ /* 0x002fe20000000000 */
[----:B------:R-:W-:-:S05]  /*1f630*/  FADD R83, R83, R96 ;  /* 0x0000006053537221 */ /* 0x000fca0000000000 */
[----:B------:R-:W-:Y:S04]  /*1f640*/  STS.64 [UR5+0x140], R82 ;  /* 0x00014052ff007988 */ /* 0x000fe80008000a05 */
[----:B------:R-:W1:Y:S01]  /*1f650*/  LDS.64 R82, [UR5+0x60] ;  /* 0x00006005ff527984 */ /* 0x000e620008000a00 */
[C---:B--2---:R-:W-:Y:S01]  /*1f660*/  FMUL R115, R81.reuse, UR75 ;  /* 0x0000004b51737c20 */ /* 0x044fe20008400000 */
[C---:B------:R-:W-:Y:S01]  /*1f670*/  FMUL R114, R80.reuse, UR75 ;  /* 0x0000004b50727c20 */ /* 0x040fe20008400000 */
[C---:B---3--:R-:W-:Y:S01]  /*1f680*/  FMUL R113, R81.reuse, UR77 ;  /* 0x0000004d51717c20 */ /* 0x048fe20008400000 */
[C---:B------:R-:W-:Y:S01]  /*1f690*/  FMUL R112, R80.reuse, UR77 ;  /* 0x0000004d50707c20 */ /* 0x040fe20008400000 */
[----:B------:R-:W-:Y:S01]  /*1f6a0*/  FFMA R115, R80, UR74, -R115 ;  /* 0x0000004a50737c23 */ /* 0x000fe20008000873 */
[----:B------:R-:W-:Y:S01]  /*1f6b0*/  FFMA R114, R81, UR74, R114 ;  /* 0x0000004a51727c23 */ /* 0x000fe20008000072 */
[----:B------:R-:W2:Y:S01]  /*1f6c0*/  LDCU.64 UR74, c[0x3][0x2d0] ;  /* 0x00c05a00ff4a77ac */ /* 0x000ea20008000a00 */
[----:B----4-:R-:W-:Y:S01]  /*1f6d0*/  FADD R84, R111, R84 ;  /* 0x000000546f547221 */ /* 0x010fe20000000000 */
[----:B------:R-:W-:Y:S01]  /*1f6e0*/  FADD R85, R110, R85 ;  /* 0x000000556e557221 */ /* 0x000fe20000000000 */
[----:B------:R-:W-:Y:S01]  /*1f6f0*/  FFMA R113, R80, UR76, -R113 ;  /* 0x0000004c50717c23 */ /* 0x000fe20008000871 */
[----:B------:R-:W-:Y:S01]  /*1f700*/  FFMA R112, R81, UR76, R112 ;  /* 0x0000004c51707c23 */ /* 0x000fe20008000070 */
[----:B------:R-:W3:Y:S01]  /*1f710*/  LDCU.64 UR76, c[0x3][0x5d0] ;  /* 0x00c0ba00ff4c77ac */ /* 0x000ee20008000a00 */
[----:B------:R0:W-:Y:S04]  /*1f720*/  STS.64 [UR5+0x130], R92 ;  /* 0x0001305cff007988 */ /* 0x0001e80008000a05 */
[----:B------:R-:W-:Y:S04]  /*1f730*/  STS.64 [UR5+0x128], R84 ;  /* 0x00012854ff007988 */ /* 0x000fe80008000a05 */
[----:B------:R-:W4:Y:S01]  /*1f740*/  LDS.64 R84, [UR5+0x58] ;  /* 0x00005805ff547984 */ /* 0x000f220008000a00 */
[----:B0-----:R-:W-:Y:S01]  /*1f750*/  FADD R92, R86, R115 ;  /* 0x00000073565c7221 */ /* 0x001fe20000000000 */
[----:B------:R-:W-:-:S02]  /*1f760*/  FADD R93, R87, R114 ;  /* 0x00000072575d7221 */ /* 0x000fc40000000000 */
[----:B------:R-:W0:Y:S01]  /*1f770*/  LDS.64 R86, [UR5+0x68] ;  /* 0x00006805ff567984 */ /* 0x000e220008000a00 */
[C---:B--2---:R-:W-:Y:S01]  /*1f780*/  FMUL R111, R81.reuse, UR75 ;  /* 0x0000004b516f7c20 */ /* 0x044fe20008400000 */
[C---:B------:R-:W-:Y:S01]  /*1f790*/  FMUL R110, R80.reuse, UR75 ;  /* 0x0000004b506e7c20 */ /* 0x040fe20008400000 */
[C---:B---3--:R-:W-:Y:S01]  /*1f7a0*/  FMUL R117, R81.reuse, UR77 ;  /* 0x0000004d51757c20 */ /* 0x048fe20008400000 */
[C---:B------:R-:W-:Y:S01]  /*1f7b0*/  FMUL R116, R80.reuse, UR77 ;  /* 0x0000004d50747c20 */ /* 0x040fe20008400000 */
[----:B------:R-:W-:Y:S01]  /*1f7c0*/  FFMA R111, R80, UR74, -R111 ;  /* 0x0000004a506f7c23 */ /* 0x000fe2000800086f */
[----:B------:R-:W-:Y:S01]  /*1f7d0*/  FFMA R110, R81, UR74, R110 ;  /* 0x0000004a516e7c23 */ /* 0x000fe2000800006e */
[----:B-----5:R-:W-:Y:S01]  /*1f7e0*/  FADD R88, R95, R88 ;  /* 0x000000585f587221 */ /* 0x020fe20000000000 */
[----:B------:R-:W-:Y:S01]  /*1f7f0*/  FADD R89, R94, R89 ;  /* 0x000000595e597221 */ /* 0x000fe20000000000 */
[----:B------:R-:W-:Y:S01]  /*1f800*/  FFMA R115, R80, UR76, -R117 ;  /* 0x0000004c50737c23 */ /* 0x000fe20008000875 */
[----:B------:R-:W-:Y:S01]  /*1f810*/  FFMA R114, R81, UR76, R116 ;  /* 0x0000004c51727c23 */ /* 0x000fe20008000074 */
[----:B------:R-:W2:Y:S01]  /*1f820*/  LDCU.64 UR76, c[0x3][0x7d0] ;  /* 0x00c0fa00ff4c77ac */ /* 0x000ea20008000a00 */
[----:B-1----:R-:W-:Y:S01]  /*1f830*/  FADD R94, R82, R111 ;  /* 0x0000006f525e7221 */ /* 0x002fe20000000000 */
[----:B------:R-:W-:Y:S01]  /*1f840*/  FADD R95, R83, R110 ;  /* 0x0000006e535f7221 */ /* 0x000fe20000000000 */
[----:B------:R-:W1:Y:S01]  /*1f850*/  LDCU.64 UR74, c[0x3][0x4d0] ;  /* 0x00c09a00ff4a77ac */ /* 0x000e620008000a00 */
[----:B------:R-:W3:Y:S04]  /*1f860*/  LDS.64 R82, [UR5+0x70] ;  /* 0x00007005ff527984 */ /* 0x000ee80008000a00 */
[----:B------:R2:W-:Y:S02]  /*1f870*/  STS.64 [UR5+0x138], R90 ;  /* 0x0001385aff007988 */ /* 0x0005e40008000a05 */
[----:B--2---:R-:W-:Y:S01]  /*1f880*/  FMUL R91, R81, UR77 ;  /* 0x0000004d515b7c20 */ /* 0x004fe20008400000 */
[----:B------:R-:W-:Y:S01]  /*1f890*/  FMUL R90, R80, UR77 ;  /* 0x0000004d505a7c20 */ /* 0x000fe20008400000 */
[----:B----4-:R-:W-:Y:S01]  /*1f8a0*/  FADD R84, R97, R84 ;  /* 0x0000005461547221 */ /* 0x010fe20000000000 */
[----:B------:R-:W-:Y:S01]  /*1f8b0*/  FADD R85, R108, R85 ;  /* 0x000000556c557221 */ /* 0x000fe20000000000 */
[C---:B------:R-:W-:Y:S01]  /*1f8c0*/  FFMA R97, R80.reuse, UR76, -R91 ;  /* 0x0000004c50617c23 */ /* 0x040fe2000800085b */
[C---:B------:R-:W-:Y:S01]  /*1f8d0*/  FFMA R108, R81.reuse, UR76, R90 ;  /* 0x0000004c516c7c23 */ /* 0x040fe2000800005a */
[----:B-1----:R-:W-:Y:S01]  /*1f8e0*/  FMUL R109, R81, UR75 ;  /* 0x0000004b516d7c20 */ /* 0x002fe20008400000 */
[----:B------:R-:W-:Y:S01]  /*1f8f0*/  FMUL R96, R80, UR75 ;  /* 0x0000004b50607c20 */ /* 0x000fe20008400000 */
[----:B0-----:R-:W-:Y:S01]  /*1f900*/  FADD R90, R113, R86 ;  /* 0x00000056715a7221 */ /* 0x001fe20000000000 */
[----:B------:R-:W-:Y:S01]  /*1f910*/  FADD R91, R112, R87 ;  /* 0x00000057705b7221 */ /* 0x000fe20000000000 */
[----:B------:R-:W0:Y:S01]  /*1f920*/  LDCU.64 UR76, c[0x3][0x9d0] ;  /* 0x00c13a00ff4c77ac */ /* 0x000e220008000a00 */
[----:B------:R-:W1:Y:S01]  /*1f930*/  LDS.64 R86, [UR5+0x80] ;  /* 0x00008005ff567984 */ /* 0x000e620008000a00 */
[----:B------:R-:W-:Y:S01]  /*1f940*/  FFMA R109, R80, UR74, -R109 ;  /* 0x0000004a506d7c23 */ /* 0x000fe2000800086d */
[----:B------:R-:W-:Y:S01]  /*1f950*/  FFMA R96, R81, UR74, R96 ;  /* 0x0000004a51607c23 */ /* 0x000fe20008000060 */
[----:B------:R-:W2:Y:S01]  /*1f960*/  LDCU.64 UR74, c[0x3][0x6d0] ;  /* 0x00c0da00ff4a77ac */ /* 0x000ea20008000a00 */
[----:B------:R-:W-:Y:S04]  /*1f970*/  STS.64 [UR5+0x148], R88 ;  /* 0x00014858ff007988 */ /* 0x000fe80008000a05 */
[----:B------:R-:W4:Y:S01]  /*1f980*/  LDS.64 R88, [UR5+0x78] ;  /* 0x00007805ff587984 */ /* 0x000f220008000a00 */
[----:B---3--:R-:W-:Y:S01]  /*1f990*/  FADD R82, R82, R109 ;  /* 0x0000006d52527221 */ /* 0x008fe20000000000 */
[----:B------:R-:W-:-:S05]  /*1f9a0*/  FADD R83, R83, R96 ;  /* 0x0000006053537221 */ /* 0x000fca0000000000 */
[----:B------:R-:W-:Y:S01]  /*1f9b0*/  STS.64 [UR5+0x70], R82 ;  /* 0x00007052ff007988 */ /* 0x000fe20008000a05 */
[C---:B--2---:R-:W-:Y:S01]  /*1f9c0*/  FMUL R117, R81.reuse, UR75 ;  /* 0x0000004b51757c20 */ /* 0x044fe20008400000 */
[C---:B------:R-:W-:Y:S02]  /*1f9d0*/  FMUL R116, R80.reuse, UR75 ;  /* 0x0000004b50747c20 */ /* 0x040fe40008400000 */
[----:B------:R-:W2:Y:S01]  /*1f9e0*/  LDS.64 R82, [UR5+0x90] ;  /* 0x00009005ff527984 */ /* 0x000ea20008000a00 */
[C---:B------:R-:W-:Y:S01]  /*1f9f0*/  FFMA R117, R80.reuse, UR74, -R117 ;  /* 0x0000004a50757c23 */ /* 0x040fe20008000875 */
[C---:B------:R-:W-:Y:S01]  /*1fa00*/  FFMA R116, R81.reuse, UR74, R116 ;  /* 0x0000004a51747c23 */ /* 0x040fe20008000074 */
[----:B------:R-:W3:Y:S01]  /*1fa10*/  LDCU.64 UR74, c[0x3][0x8d0] ;  /* 0x00c11a00ff4a77ac */ /* 0x000ee20008000a00 */
[----:B------:R0:W-:Y:S02]  /*1fa20*/  STS.64 [UR5+0x50], R92 ;  /* 0x0000505cff007988 */ /* 0x0001e40008000a05 */
[----:B0-----:R-:W-:Y:S01]  /*1fa30*/  FMUL R93, R81, UR77 ;  /* 0x0000004d515d7c20 */ /* 0x001fe20008400000 */
[----:B------:R-:W-:-:S03]  /*1fa40*/  FMUL R92, R80, UR77 ;  /* 0x0000004d505c7c20 */ /* 0x000fc60008400000 */
[----:B------:R-:W-:Y:S01]  /*1fa50*/  FFMA R113, R80, UR76, -R93 ;  /* 0x0000004c50717c23 */ /* 0x000fe2000800085d */
[----:B------:R-:W-:Y:S01]  /*1fa60*/  FFMA R112, R81, UR76, R92 ;  /* 0x0000004c51707c23 */ /* 0x000fe2000800005c */
[----:B------:R-:W0:Y:S01]  /*1fa70*/  LDCU.64 UR76, c[0x3][0xbd0] ;  /* 0x00c17a00ff4c77ac */ /* 0x000e220008000a00 */
[----:B------:R-:W-:Y:S01]  /*1fa80*/  STS.64 [UR5+0x58], R84 ;  /* 0x00005854ff007988 */ /* 0x000fe20008000a05 */
[----:B-1----:R-:W-:Y:S01]  /*1fa90*/  FADD R92, R86, R117 ;  /* 0x00000075565c7221 */ /* 0x002fe20000000000 */
[----:B------:R-:W-:Y:S02]  /*1faa0*/  FADD R93, R87, R116 ;  /* 0x00000074575d7221 */ /* 0x000fe40000000000 */
[----:B------:R-:W1:Y:S04]  /*1fab0*/  LDS.64 R84, [UR5+0x88] ;  /* 0x00008805ff547984 */ /* 0x000e680008000a00 */
[----:B------:R-:W5:Y:S01]  /*1fac0*/  LDS.64 R86, [UR5+0x98] ;  /* 0x00009805ff567984 */ /* 0x000f620008000a00 */
[----:B---3--:R-:W-:Y:S01]  /*1fad0*/  FMUL R111, R81, UR75 ;  /* 0x0000004b516f7c20 */ /* 0x008fe20008400000 */
[----:B------:R-:W-:-:S03]  /*1fae0*/  FMUL R110, R80, UR75 ;  /* 0x0000004b506e7c20 */ /* 0x000fc60008400000 */
[----:B------:R-:W-:Y:S01]  /*1faf0*/  FFMA R111, R80, UR74, -R111 ;  /* 0x0000004a506f7c23 */ /* 0x000fe2000800086f */
[----:B------:R-:W-:Y:S01]  /*1fb00*/  FFMA R110, R81, UR74, R110 ;  /* 0x0000004a516e7c23 */ /* 0x000fe2000800006e */
[----:B------:R-:W3:Y:S01]  /*1fb10*/  LDCU.64 UR74, c[0x3][0xad0] ;  /* 0x00c15a00ff4a77ac */ /* 0x000ee20008000a00 */
        /* <DEDUP_REMOVED lines=8> */
[----:B--2---:R-:W-:Y:S01]  /*1fba0*/  FADD R94, R82, R111 ;  /* 0x0000006f525e7221 */ /* 0x004fe20000000000 */
[----:B------:R-:W-:Y:S02]  /*1fbb0*/  FADD R95, R83, R110 ;  /* 0x0000006e535f7221 */ /* 0x000fe40000000000 */
[----:B------:R-:W2:Y:S01]  /*1fbc0*/  LDS.64 R82, [UR5+0xa0] ;  /* 0x0000a005ff527984 */ /* 0x000ea20008000a00 */
[----:B---3--:R-:W-:Y:S01]  /*1fbd0*/  FMUL R109, R81, UR75 ;  /* 0x0000004b516d7c20 */ /* 0x008fe20008400000 */
[----:B------:R-:W-:-:S03]  /*1fbe0*/  FMUL R96, R80, UR75 ;  /* 0x0000004b50607c20 */ /* 0x000fc60008400000 */
[----:B------:R-:W-:Y:S01]  /*1fbf0*/  FFMA R109, R80, UR74, -R109 ;  /* 0x0000004a506d7c23 */ /* 0x000fe2000800086d */
[----:B------:R-:W-:Y:S01]  /*1fc00*/  FFMA R96, R81, UR74, R96 ;  /* 0x0000004a51607c23 */ /* 0x000fe20008000060 */
[----:B------:R-:W3:Y:S01]  /*1fc10*/  LDCU.64 UR74, c[0x3][0xcd0] ;  /* 0x00c19a00ff4a77ac */ /* 0x000ee20008000a00 */
[----:B------:R0:W-:Y:S01]  /*1fc20*/  STS.64 [UR5+0x68], R90 ;  /* 0x0000685aff007988 */ /* 0x0001e20008000a05 */
[----:B-1----:R-:W-:Y:S01]  /*1fc30*/  FADD R84, R97, R84 ;  /* 0x0000005461547221 */ /* 0x002fe20000000000 */
[----:B------:R-:W-:Y:S01]  /*1fc40*/  FADD R85, R108, R85 ;  /* 0x000000556c557221 */ /* 0x000fe20000000000 */
[----:B0-----:R-:W-:Y:S01]  /*1fc50*/  FMUL R91, R81, UR77 ;  /* 0x0000004d515b7c20 */ /* 0x001fe20008400000 */
[----:B------:R-:W-:-:S03]  /*1fc60*/  FMUL R90, R80, UR77 ;  /* 0x0000004d505a7c20 */ /* 0x000fc60008400000 */
[----:B------:R-:W-:Y:S01]  /*1fc70*/  FFMA R97, R80, UR76, -R91 ;  /* 0x0000004c50617c23 */ /* 0x000fe2000800085b */
[----:B------:R-:W-:Y:S01]  /*1fc80*/  FFMA R108, R81, UR76, R90 ;  /* 0x0000004c516c7c23 */ /* 0x000fe2000800005a */
[----:B-----5:R-:W-:Y:S01]  /*1fc90*/  FADD R90, R113, R86 ;  /* 0x00000056715a7221 */ /* 0x020fe20000000000 */
[----:B------:R-:W-:Y:S01]  /*1fca0*/  FADD R91, R112, R87 ;  /* 0x00000057705b7221 */ /* 0x000fe20000000000 */
[C---:B---3--:R-:W-:Y:S01]  /*1fcb0*/  FMUL R117, R81.reuse, UR75 ;  /* 0x0000004b51757c20 */ /* 0x048fe20008400000 */
[----:B------:R-:W0:Y:S01]  /*1fcc0*/  LDS.64 R86, [UR5+0xb0] ;  /* 0x0000b005ff567984 */ /* 0x000e220008000a00 */
[C---:B------:R-:W-:Y:S01]  /*1fcd0*/  FMUL R116, R80.reuse, UR75 ;  /* 0x0000004b50747c20 */ /* 0x040fe20008400000 */
[----:B------:R-:W1:Y:S01]  /*1fce0*/  LDCU.64 UR76, c[0x3][0xfd0] ;  /* 0x00c1fa00ff4c77ac */ /* 0x000e620008000a00 */
[----:B------:R-:W-:Y:S02]  /*1fcf0*/  FFMA R117, R80, UR74, -R117 ;  /* 0x0000004a50757c23 */ /* 0x000fe40008000875 */
[----:B------:R-:W-:Y:S01]  /*1fd00*/  FFMA R116, R81, UR74, R116 ;  /* 0x0000004a51747c23 */ /* 0x000fe20008000074 */
[----:B------:R-:W3:Y:S01]  /*1fd10*/  LDCU.64 UR74, c[0x3][0xed0] ;  /* 0x00c1da00ff4a77ac */ /* 0x000ee20008000a00 */
[----:B------:R-:W-:Y:S04]  /*1fd20*/  STS.64 [UR5+0x78], R88 ;  /* 0x00007858ff007988 */ /* 0x000fe80008000a05 */
[----:B------:R-:W4:Y:S04]  /*1fd30*/  LDS.64 R88, [UR5+0xa8] ;  /* 0x0000a805ff587984 */ /* 0x000f280008000a00 */
[----:B------:R2:W-:Y:S02]  /*1fd40*/  STS.64 [UR5+0x88], R84 ;  /* 0x00008854ff007988 */ /* 0x0005e40008000a05 */
[----:B--2---:R-:W-:Y:S01]  /*1fd50*/  FADD R84, R82, R109 ;  /* 0x0000006d52547221 */ /* 0x004fe20000000000 */
[----:B------:R-:W-:-:S02]  /*1fd60*/  FADD R85, R83, R96 ;  /* 0x0000006053557221 */ /* 0x000fc40000000000 */
[----:B------:R-:W2:Y:S01]  /*1fd70*/  LDS.64 R82, [UR5+0xb8] ;  /* 0x0000b805ff527984 */ /* 0x000ea20008000a00 */
[----:B-1----:R-:W-:-:S03]  /*1fd80*/  FMUL R112, R80, UR77 ;  /* 0x0000004d50707c20 */ /* 0x002fc60008400000 */
[----:B------:R1:W-:Y:S01]  /*1fd90*/  STS.64 [UR5+0x80], R92 ;  /* 0x0000805cff007988 */ /* 0x0003e20008000a05 */
[C---:B---3--:R-:W-:Y:S01]  /*1fda0*/  FMUL R111, R81.reuse, UR75 ;  /* 0x0000004b516f7c20 */ /* 0x048fe20008400000 */
[C---:B------:R-:W-:Y:S01]  /*1fdb0*/  FMUL R110, R80.reuse, UR75 ;  /* 0x0000004b506e7c20 */ /* 0x040fe20008400000 */
[C---:B------:R-:W-:Y:S01]  /*1fdc0*/  FFMA R112, R81.reuse, UR76, R112 ;  /* 0x0000004c51707c23 */ /* 0x040fe20008000070 */
[----:B------:R3:W-:Y:S01]  /*1fdd0*/  STS.64 [UR5+0x90], R94 ;  /* 0x0000905eff007988 */ /* 0x0007e20008000a05 */
[C---:B-1----:R-:W-:Y:S01]  /*1fde0*/  FMUL R93, R81.reuse, UR77 ;  /* 0x0000004d515d7c20 */ /* 0x042fe20008400000 */
[C---:B------:R-:W-:Y:S01]  /*1fdf0*/  FFMA R111, R80.reuse, UR74, -R111 ;  /* 0x0000004a506f7c23 */ /* 0x040fe2000800086f */
[----:B------:R-:W-:Y:S01]  /*1fe00*/  FFMA R110, R81, UR74, R110 ;  /* 0x0000004a516e7c23 */ /* 0x000fe2000800006e */
[----:B------:R-:W1:Y:S01]  /*1fe10*/  LDCU.64 UR74, c[0x3][0x10d0] ;  /* 0x00c21a00ff4a77ac */ /* 0x000e620008000a00 */
[----:B---3--:R-:W-:Y:S01]  /*1fe20*/  FFMA R95, R80, UR76, -R93 ;  /* 0x0000004c505f7c23 */ /* 0x008fe2000800085d */
[----:B------:R-:W3:Y:S01]  /*1fe30*/  LDCU.64 UR76, c[0x3][0x11d0] ;  /* 0x00c23a00ff4c77ac */ /* 0x000ee20008000a00 */
[----:B0-----:R-:W-:Y:S01]  /*1fe40*/  FADD R92, R86, R117 ;  /* 0x00000075565c7221 */ /* 0x001fe20000000000 */
[----:B------:R-:W-:-:S02]  /*1fe50*/  FADD R93, R87, R116 ;  /* 0x00000074575d7221 */ /* 0x000fc40000000000 */
[----:B------:R-:W0:Y:S01]  /*1fe60*/  LDS.64 R86, [UR5+0xc8] ;  /* 0x0000c805ff567984 */ /* 0x000e220008000a00 */
[----:B----4-:R-:W-:-:S03]  /*1fe70*/  FADD R89, R114, R89 ;  /* 0x0000005972597221 */ /* 0x010fc60000000000 */
[----:B------:R-:W-:Y:S04]  /*1fe80*/  STS.64 [UR5+0xa0], R84 ;  /* 0x0000a054ff007988 */ /* 0x000fe80008000a05 */
[----:B------:R-:W4:Y:S01]  /*1fe90*/  LDS.64 R84, [UR5+0xc0] ;  /* 0x0000c005ff547984 */ /* 0x000f220008000a00 */
[C---:B-1----:R-:W-:Y:S01]  /*1fea0*/  FMUL R109, R81.reuse, UR75 ;  /* 0x0000004b516d7c20 */ /* 0x042fe20008400000 */
[C---:B------:R-:W-:Y:S01]  /*1feb0*/  FMUL R96, R80.reuse, UR75 ;  /* 0x0000004b50607c20 */ /* 0x040fe20008400000 */
[C---:B---3--:R-:W-:Y:S01]  /*1fec0*/  FMUL R113, R81.reuse, UR77 ;  /* 0x0000004d51717c20 */ /* 0x048fe20008400000 */
[C---:B------:R-:W-:Y:S01]  /*1fed0*/  FMUL R94, R80.reuse, UR77 ;  /* 0x0000004d505e7c20 */ /* 0x040fe20008400000 */
[C---:B------:R-:W-:Y:S02]  /*1fee0*/  FFMA R109, R80.reuse, UR74, -R109 ;  /* 0x0000004a506d7c23 */ /* 0x040fe4000800086d */
[----:B------:R-:W-:Y:S01]  /*1fef0*/  FFMA R113, R80, UR76, -R113 ;  /* 0x0000004c50717c23 */ /* 0x000fe20008000871 */
[C---:B------:R-:W-:Y:S01]  /*1ff00*/  FFMA R114, R81.reuse, UR76, R94 ;  /* 0x0000004c51727c23 */ /* 0x040fe2000800005e */
[----:B------:R-:W1:Y:S01]  /*1ff10*/  LDCU.64 UR76, c[0x3][0x13d0] ;  /* 0x00c27a00ff4c77ac */ /* 0x000e620008000a00 */
[----:B------:R-:W-:Y:S01]  /*1ff20*/  FFMA R96, R81, UR74, R96 ;  /* 0x0000004a51607c23 */ /* 0x000fe20008000060 */
[----:B------:R2:W-:Y:S01]  /*1ff30*/  STS.64 [UR5+0x98], R90 ;  /* 0x0000985aff007988 */ /* 0x0005e20008000a05 */
[----:B------:R-:W3:Y:S01]  /*1ff40*/  LDCU.64 UR74, c[0x3][0x12d0] ;  /* 0x00c25a00ff4a77ac */ /* 0x000ee20008000a00 */
[----:B--2---:R-:W-:Y:S01]  /*1ff50*/  FADD R90, R97, R82 ;  /* 0x00000052615a7221 */ /* 0x004fe20000000000 */
[----:B------:R-:W-:-:S02]  /*1ff60*/  FADD R91, R108, R83 ;  /* 0x000000536c5b7221 */ /* 0x000fc40000000000 */
[----:B------:R-:W2:Y:S01]  /*1ff70*/  LDS.64 R82, [UR5+0xd0] ;  /* 0x0000d005ff527984 */ /* 0x000ea20008000a00 */
[----:B------:R-:W-:Y:S01]  /*1ff80*/  FADD R88, R115, R88 ;  /* 0x0000005873587221 */ /* 0x000fe20000000000 */
[C---:B-1----:R-:W-:Y:S01]  /*1ff90*/  FMUL R94, R80.reuse, UR77 ;  /* 0x0000004d505e7c20 */ /* 0x042fe20008400000 */
[C---:B------:R-:W-:Y:S01]  /*1ffa0*/  FMUL R117, R81.reuse, UR77 ;  /* 0x0000004d51757c20 */ /* 0x040fe20008400000 */
[C---:B---3--:R-:W-:Y:S01]  /*1ffb0*/  FMUL R115, R81.reuse, UR75 ;  /* 0x0000004b51737c20 */ /* 0x048fe20008400000 */
[C---:B------:R-:W-:Y:S01]  /*1ffc0*/  FMUL R116, R80.reuse, UR75 ;  /* 0x0000004b50747c20 */ /* 0x040fe20008400000 */
[----:B------:R-:W-:Y:S01]  /*1ffd0*/  FFMA R108, R81, UR76, R94 ;  /* 0x0000004c516c7c23 */ /* 0x000fe2000800005e */
[----:B0-----:R-:W-:Y:S01]  /*1ffe0*/  FADD R94, R95, R86 ;  /* 0x000000565f5e7221 */ /* 0x001fe20000000000 */
[C---:B------:R-:W-:Y:S01]  /*1fff0*/  FFMA R115, R80.reuse, UR74, -R115 ;  /* 0x0000004a50737c23 */ /* 0x040fe20008000873 */
[----:B------:R-:W-:Y:S01]  /*20000*/  FFMA R116, R81, UR74, R116 ;  /* 0x0000004a51747c23 */ /* 0x000fe20008000074 */
[----:B------:R-:W-:Y:S01]  /*20010*/  FFMA R97, R80, UR76, -R117 ;  /* 0x0000004c50617c23 */ /* 0x000fe20008000875 */
[----:B------:R-:W-:Y:S01]  /*20020*/  FADD R95, R112, R87 ;  /* 0x00000057705f7221 */ /* 0x000fe20000000000 */
[----:B------:R-:W0:Y:S01]  /*20030*/  LDCU.64 UR74, c[0x3][0x14d0] ;  /* 0x00c29a00ff4a77ac */ /* 0x000e220008000a00 */
[----:B------:R-:W1:Y:S01]  /*20040*/  LDS.64 R86, [UR5+0xd8] ;  /* 0x0000d805ff567984 */ /* 0x000e620008000a00 */
[----:B------:R-:W3:Y:S03]  /*20050*/  LDCU.64 UR76, c[0x3][0x15d0] ;  /* 0x00c2ba00ff4c77ac */ /* 0x000ee60008000a00 */
[----:B------:R-:W-:Y:S04]  /*20060*/  STS.64 [UR5+0xb0], R92 ;  /* 0x0000b05cff007988 */ /* 0x000fe80008000a05 */
[----:B------:R-:W5:Y:S04]  /*20070*/  LDS.64 R92, [UR5+0xe8] ;  /* 0x0000e805ff5c7984 */ /* 0x000f680008000a00 */
[----:B------:R4:W-:Y:S02]  /*20080*/  STS.64 [UR5+0xa8], R88 ;  /* 0x0000a858ff007988 */ /* 0x0009e40008000a05 */
[----:B----4-:R-:W-:Y:S01]  /*20090*/  FADD R88, R84, R111 ;  /* 0x0000006f54587221 */ /* 0x010fe20000000000 */
[----:B------:R-:W-:Y:S01]  /*200a0*/  FADD R89, R85, R110 ;  /* 0x0000006e55597221 */ /* 0x000fe20000000000 */
[C---:B0-----:R-:W-:Y:S01]  /*200b0*/  FMUL R111, R81.reuse, UR75 ;  /* 0x0000004b516f7c20 */ /* 0x041fe20008400000 */
[C---:B------:R-:W-:Y:S01]  /*200c0*/  FMUL R110, R80.reuse, UR75 ;  /* 0x0000004b506e7c20 */ /* 0x040fe20008400000 */
[C---:B---3--:R-:W-:Y:S01]  /*200d0*/  FMUL R117, R81.reuse, UR77 ;  /* 0x0000004d51757c20 */ /* 0x048fe20008400000 */
[C---:B------:R-:W-:Y:S01]  /*200e0*/  FMUL R112, R80.reuse, UR77 ;  /* 0x0000004d50707c20 */ /* 0x040fe20008400000 */
[----:B------:R2:W-:Y:S01]  /*200f0*/  STS.64 [UR5+0xc0], R88 ;  /* 0x0000c058ff007988 */ /* 0x0005e20008000a05 */
[----:B------:R-:W-:Y:S01]  /*20100*/  FFMA R111, R80, UR74, -R111 ;  /* 0x0000004a506f7c23 */ /* 0x000fe2000800086f */
[----:B------:R-:W-:Y:S01]  /*20110*/  FFMA R110, R81, UR74, R110 ;  /* 0x0000004a516e7c23 */ /* 0x000fe2000800006e */
[----:B------:R-:W0:Y:S01]  /*20120*/  LDCU.64 UR74, c[0x3][0x16d0] ;  /* 0x00c2da00ff4a77ac */ /* 0x000e220008000a00 */
[----:B------:R-:W3:Y:S01]  /*20130*/  LDS.64 R84, [UR5+0xe0] ;  /* 0x0000e005ff547984 */ /* 0x000ee20008000a00 */
[----:B--2---:R-:W-:Y:S01]  /*20140*/  FADD R88, R82, R109 ;  /* 0x0000006d52587221 */ /* 0x004fe20000000000 */
[----:B------:R-:W-:Y:S01]  /*20150*/  FADD R89, R83, R96 ;  /* 0x0000006053597221 */ /* 0x000fe20000000000 */
[----:B------:R-:W-:Y:S01]  /*20160*/  FFMA R109, R80, UR76, -R117 ;  /* 0x0000004c506d7c23 */ /* 0x000fe20008000875 */
[----:B------:R-:W-:Y:S01]  /*20170*/  FFMA R96, R81, UR76, R112 ;  /* 0x0000004c51607c23 */ /* 0x000fe20008000070 */
[----:B------:R-:W2:Y:S01]  /*20180*/  LDCU.64 UR76, c[0x3][0x17d0] ;  /* 0x00c2fa00ff4c77ac */ /* 0x000ea20008000a00 */
[----:B------:R0:W-:Y:S01]  /*20190*/  STS.64 [UR5+0xb8], R90 ;  /* 0x0000b85aff007988 */ /* 0x0001e20008000a05 */
[----:B-1----:R-:W-:Y:S01]  /*201a0*/  FADD R82, R113, R86 ;  /* 0x0000005671527221 */ /* 0x002fe20000000000 */
[----:B------:R-:W-:-:S02]  /*201b0*/  FADD R83, R114, R87 ;  /* 0x0000005772537221 */ /* 0x000fc40000000000 */
[----:B------:R1:W-:Y:S01]  /*201c0*/  STS.64 [UR5+0xc8], R94 ;  /* 0x0000c85eff007988 */ /* 0x0003e20008000a05 */
[----:B-----5:R-:W-:Y:S01]  /*201d0*/  FADD R92, R97, R92 ;  /* 0x0000005c615c7221 */ /* 0x020fe20000000000 */
[----:B------:R-:W-:Y:S01]  /*201e0*/  FADD R93, R108, R93 ;  /* 0x0000005d6c5d7221 */ /* 0x000fe20000000000 */
[C---:B0-----:R-:W-:Y:S01]  /*201f0*/  FMUL R91, R81.reuse, UR75 ;  /* 0x0000004b515b7c20 */ /* 0x041fe20008400000 */
[C---:B------:R-:W-:Y:S01]  /*20200*/  FMUL R90, R80.reuse, UR75 ;  /* 0x0000004b505a7c20 */ /* 0x040fe20008400000 */
[C---:B--2---:R-:W-:Y:S01]  /*20210*/  FMUL R87, R81.reuse, UR77 ;  /* 0x0000004d51577c20 */ /* 0x044fe20008400000 */
[C---:B------:R-:W-:Y:S01]  /*20220*/  FMUL R86, R80.reuse, UR77 ;  /* 0x0000004d50567c20 */ /* 0x040fe20008400000 */
[C---:B-1----:R-:W-:Y:S01]  /*20230*/  FFMA R95, R80.reuse, UR74, -R91 ;  /* 0x0000004a505f7c23 */ /* 0x042fe2000800085b */
[C---:B------:R-:W-:Y:S01]  /*20240*/  FFMA R94, R81.reuse, UR74, R90 ;  /* 0x0000004a515e7c23 */ /* 0x040fe2000800005a */
[----:B------:R-:W-:Y:S01]  /*20250*/  FFMA R97, R80, UR76, -R87 ;  /* 0x0000004c50617c23 */ /* 0x000fe20008000857 */
[----:B------:R-:W-:Y:S01]  /*20260*/  FFMA R108, R81, UR76, R86 ;  /* 0x0000004c516c7c23 */ /* 0x000fe20008000056 */
[----:B------:R-:W0:Y:S01]  /*20270*/  LDS.64 R90, [UR5+0xf0] ;  /* 0x0000f005ff5a7984 */ /* 0x000e220008000a00 */
[----:B------:R-:W1:Y:S03]  /*20280*/  LDCU.64 UR74, c[0x3][0x18d0] ;  /* 0x00c31a00ff4a77ac */ /* 0x000e660008000a00 */
[----:B------:R-:W2:Y:S01]  /*20290*/  LDS.64 R86, [UR5+0xf8] ;  /* 0x0000f805ff567984 */ /* 0x000ea20008000a00 */
[----:B------:R-:W4:Y:S03]  /*202a0*/  LDCU.64 UR76, c[0x3][0x19d0] ;  /* 0x00c33a00ff4c77ac */ /* 0x000f260008000a00 */
[----:B------:R-:W-:Y:S04]  /*202b0*/  STS.64 [UR5+0xd0], R88 ;  /* 0x0000d058ff007988 */ /* 0x000fe80008000a05 */
[----:B------:R-:W5:Y:S04]  /*202c0*/  LDS.64 R88, [UR5+0x100] ;  /* 0x00010005ff587984 */ /* 0x000f680008000a00 */
[----:B------:R-:W-:Y:S04]  /*202d0*/  STS.64 [UR5+0xd8], R82 ;  /* 0x0000d852ff007988 */ /* 0x000fe80008000a05 */
[----:B------:R-:W5:Y:S01]  /*202e0*/  LDS.64 R82, [UR5+0x108] ;  /* 0x00010805ff527984 */ /* 0x000f620008000a00 */
[----:B---3--:R-:W-:Y:S01]  /*202f0*/  FADD R84, R84, R115 ;  /* 0x0000007354547221 */ /* 0x008fe20000000000 */
[----:B------:R-:W-:-:S05]  /*20300*/  FADD R85, R85, R116 ;  /* 0x0000007455557221 */ /* 0x000fca0000000000 */
[----:B------:R-:W-:Y:S04]  /*20310*/  STS.64 [UR5+0xe0], R84 ;  /* 0x0000e054ff007988 */ /* 0x000fe80008000a05 */
[----:B------:R-:W3:Y:S01]  /*20320*/  LDS.64 R84, [UR5+0x110] ;  /* 0x00011005ff547984 */ /* 0x000ee20008000a00 */
[----:B-1----:R-:W-:Y:S01]  /*20330*/  FMUL R113, R81, UR75 ;  /* 0x0000004b51717c20 */ /* 0x002fe20008400000 */
[----:B------:R-:W-:-:S03]  /*20340*/  FMUL R112, R80, UR75 ;  /* 0x0000004b50707c20 */ /* 0x000fc60008400000 */
[C---:B------:R-:W-:Y:S01]  /*20350*/  FFMA R113, R80.reuse, UR74, -R113 ;  /* 0x0000004a50717c23 */ /* 0x040fe20008000871 */
[C---:B------:R-:W-:Y:S01]  /*20360*/  FFMA R112, R81.reuse, UR74, R112 ;  /* 0x0000004a51707c23 */ /* 0x040fe20008000070 */
[----:B------:R-:W1:Y:S01]  /*20370*/  LDCU.64 UR74, c[0x3][0x1ad0] ;  /* 0x00c35a00ff4a77ac */ /* 0x000e620008000a00 */
[----:B----4-:R-:W-:Y:S01]  /*20380*/  FMUL R115, R81, UR77 ;  /* 0x0000004d51737c20 */ /* 0x010fe20008400000 */
[C---:B------:R-:W-:Y:S01]  /*20390*/  FMUL R114, R80.reuse, UR77 ;  /* 0x0000004d50727c20 */ /* 0x040fe20008400000 */
[----:B0-----:R-:W-:Y:S01]  /*203a0*/  FADD R91, R91, R110 ;  /* 0x0000006e5b5b7221 */ /* 0x001fe20000000000 */
[----:B--2---:R-:W-:Y:S01]  /*203b0*/  FADD R86, R109, R86 ;  /* 0x000000566d567221 */ /* 0x004fe20000000000 */
[----:B------:R-:W-:Y:S01]  /*203c0*/  FFMA R109, R80, UR76, -R115 ;  /* 0x0000004c506d7c23 */ /* 0x000fe20008000873 */
[----:B------:R-:W-:Y:S01]  /*203d0*/  FFMA R110, R81, UR76, R114 ;  /* 0x0000004c516e7c23 */ /* 0x000fe20008000072 */
[----:B------:R-:W0:Y:S01]  /*203e0*/  LDCU.64 UR76, c[0x3][0x1bd0] ;  /* 0x00c37a00ff4c77ac */ /* 0x000e220008000a00 */
[----:B------:R-:W-:Y:S01]  /*203f0*/  FADD R90, R90, R111 ;  /* 0x0000006f5a5a7221 */ /* 0x000fe20000000000 */
[----:B-----5:R-:W-:Y:S01]  /*20400*/  FADD R88, R88, R95 ;  /* 0x0000005f58587221 */ /* 0x020fe20000000000 */
[----:B------:R-:W-:-:S03]  /*20410*/  FADD R89, R89, R94 ;  /* 0x0000005e59597221 */ /* 0x000fc60000000000 */
[----:B------:R2:W-:Y:S01]  /*20420*/  STS.64 [UR5+0xf0], R90 ;  /* 0x0000f05aff007988 */ /* 0x0005e20008000a05 */
[C---:B-1----:R-:W-:Y:S01]  /*20430*/  FMUL R111, R81.reuse, UR75 ;  /* 0x0000004b516f7c20 */ /* 0x042fe20008400000 */
[C---:B------:R-:W-:Y:S02]  /*20440*/  FMUL R114, R80.reuse, UR75 ;  /* 0x0000004b50727c20 */ /* 0x040fe40008400000 */
[----:B------:R-:W1:Y:S01]  /*20450*/  LDS.64 R94, [UR5+0x118] ;  /* 0x00011805ff5e7984 */ /* 0x000e620008000a00 */
[----:B------:R-:W-:Y:S01]  /*20460*/  FFMA R111, R80, UR74, -R111 ;  /* 0x0000004a506f7c23 */ /* 0x000fe2000800086f */
[----:B------:R-:W-:Y:S01]  /*20470*/  FFMA R114, R81, UR74, R114 ;  /* 0x0000004a51727c23 */ /* 0x000fe20008000072 */
[----:B------:R-:W4:Y:S01]  /*20480*/  LDCU.64 UR74, c[0x3][0x1cd0] ;  /* 0x00c39a00ff4a77ac */ /* 0x000f220008000a00 */
[----:B--2---:R-:W-:Y:S01]  /*20490*/  FADD R90, R97, R82 ;  /* 0x00000052615a7221 */ /* 0x004fe20000000000 */
[----:B------:R-:W-:Y:S02]  /*204a0*/  FADD R91, R108, R83 ;  /* 0x000000536c5b7221 */ /* 0x000fe40000000000 */
[----:B------:R-:W2:Y:S01]  /*204b0*/  LDS.64 R82, [UR5+0x138] ;  /* 0x00013805ff527984 */ /* 0x000ea20008000a00 */
[----:B------:R-:W-:-:S03]  /*204c0*/  FADD R87, R96, R87 ;  /* 0x0000005760577221 */ /* 0x000fc60000000000 */
[----:B------:R0:W-:Y:S01]  /*204d0*/  STS.64 [UR5+0xe8], R92 ;  /* 0x0000e85cff007988 */ /* 0x0001e20008000a05 */
[----:B---3--:R-:W-:Y:S01]  /*204e0*/  FADD R96, R84, R113 ;  /* 0x0000007154607221 */ /* 0x008fe20000000000 */
[----:B------:R-:W-:Y:S02]  /*204f0*/  FADD R97, R85, R112 ;  /* 0x0000007055617221 */ /* 0x000fe40000000000 */
[----:B------:R-:W3:Y:S01]  /*20500*/  LDS.64 R84, [UR5+0x140] ;  /* 0x00014005ff547984 */ /* 0x000ee20008000a00 */
[----:B0-----:R-:W-:Y:S01]  /*20510*/  FMUL R93, R81, UR77 ;  /* 0x0000004d515d7c20 */ /* 0x001fe20008400000 */
[----:B------:R-:W-:-:S03]  /*20520*/  FMUL R92, R80, UR77 ;  /* 0x0000004d505c7c20 */ /* 0x000fc60008400000 */
[C---:B------:R-:W-:Y:S01]  /*20530*/  FFMA R113, R80.reuse, UR76, -R93 ;  /* 0x0000004c50717c23 */ /* 0x040fe2000800085d */
[C---:B------:R-:W-:Y:S01]  /*20540*/  FFMA R108, R81.reuse, UR76, R92 ;  /* 0x0000004c516c7c23 */ /* 0x040fe2000800005c */
[----:B------:R-:W0:Y:S01]  /*20550*/  LDCU.64 UR76, c[0x3][0x1dd0] ;  /* 0x00c3ba00ff4c77ac */ /* 0x000e220008000a00 */
[C---:B----4-:R-:W-:Y:S01]  /*20560*/  FMUL R115, R81.reuse, UR75 ;  /* 0x0000004b51737c20 */ /* 0x050fe20008400000 */
[C---:B------:R-:W-:Y:S01]  /*20570*/  FMUL R112, R80.reuse, UR75 ;  /* 0x0000004b50707c20 */ /* 0x040fe20008400000 */
[----:B------:R0:W-:Y:S02]  /*20580*/  STS.64 [UR5+0x110], R96 ;  /* 0x00011060ff007988 */ /* 0x0001e40008000a05 */
[C---:B------:R-:W-:Y:S01]  /*20590*/  FFMA R115, R80.reuse, UR74, -R115 ;  /* 0x0000004a50737c23 */ /* 0x040fe20008000873 */
[C---:B------:R-:W-:Y:S01]  /*205a0*/  FFMA R112, R81.reuse, UR74, R112 ;  /* 0x0000004a51707c23 */ /* 0x040fe20008000070 */
[----:B------:R-:W4:Y:S01]  /*205b0*/  LDCU.64 UR74, c[0x3][0x1ed0] ;  /* 0x00c3da00ff4a77ac */ /* 0x000f220008000a00 */
[----:B------:R-:W-:Y:S01]  /*205c0*/  P2R R21, PR, RZ, 0x40 ;  /* 0x00000040ff157803 */ /* 0x000fe20000000000 */
[----:B------:R-:W5:Y:S01]  /*205d0*/  LDS.64 R92, [UR5+0x130] ;  /* 0x00013005ff5c7984 */ /* 0x000f620008000a00 */
[----:B0-----:R-:W-:Y:S01]  /*205e0*/  FMUL R97, R81, UR77 ;  /* 0x0000004d51617c20 */ /* 0x001fe20008400000 */
[----:B------:R-:W-:-:S03]  /*205f0*/  FMUL R96, R80, UR77 ;  /* 0x0000004d50607c20 */ /* 0x000fc60008400000 */
[----:B------:R-:W-:Y:S01]  /*20600*/  FFMA R97, R80, UR76, -R97 ;  /* 0x0000004c50617c23 */ /* 0x000fe20008000861 */
[----:B------:R-:W-:Y:S01]  /*20610*/  FFMA R96, R81, UR76, R96 ;  /* 0x0000004c51607c23 */ /* 0x000fe20008000060 */
[----:B------:R-:W0:Y:S01]  /*20620*/  LDCU.64 UR76, c[0x3][0x1fd0] ;  /* 0x00c3fa00ff4c77ac */ /* 0x000e220008000a00 */
[----:B-1----:R-:W-:Y:S01]  /*20630*/  FADD R94, R109, R94 ;  /* 0x0000005e6d5e7221 */ /* 0x002fe20000000000 */
[----:B------:R-:W-:Y:S01]  /*20640*/  FADD R95, R110, R95 ;  /* 0x0000005f6e5f7221 */ /* 0x000fe20000000000 */
[----:B--2---:R-:W-:Y:S01]  /*20650*/  FADD R82, R97, R82 ;  /* 0x0000005261527221 */ /* 0x004fe20000000000 */
[----:B------:R-:W-:-:S03]  /*20660*/  FADD R83, R96, R83 ;  /* 0x0000005360537221 */ /* 0x000fc60000000000 */
[----:B------:R4:W-:Y:S04]  /*20670*/  STS.64 [UR5+0x118], R94 ;  /* 0x0001185eff007988 */ /* 0x0009e80008000a05 */
[----:B------:R1:W-:Y:S01]  /*20680*/  STS.64 [UR5+0x138], R82 ;  /* 0x00013852ff007988 */ /* 0x0003e20008000a05 */
[C---:B----4-:R-:W-:Y:S01]  /*20690*/  FMUL R95, R81.reuse, UR75 ;  /* 0x0000004b515f7c20 */ /* 0x050fe20008400000 */
[----:B------:R-:W-:Y:S01]  /*206a0*/  FMUL R94, R80, UR75 ;  /* 0x0000004b505e7c20 */ /* 0x000fe20008400000 */
[----:B-1----:R-:W-:Y:S02]  /*206b0*/  IADD3 R83, PT, PT, R24, R7, RZ ;  /* 0x0000000718537210 */ /* 0x002fe40007ffe0ff */
[----:B------:R-:W-:Y:S01]  /*206c0*/  FFMA R95, R80, UR74, -R95 ;  /* 0x0000004a505f7c23 */ /* 0x000fe2000800085f */
[----:B------:R-:W-:Y:S01]  /*206d0*/  FFMA R94, R81, UR74, R94 ;  /* 0x0000004a515e7c23 */ /* 0x000fe2000800005e */
[----:B------:R-:W-:Y:S01]  /*206e0*/  STS.64 [UR5+0xf8], R86 ;  /* 0x0000f856ff007988 */ /* 0x000fe20008000a05 */
[----:B------:R-:W-:Y:S01]  /*206f0*/  ISETP.GE.AND P6, PT, R83, UR4, PT ;  /* 0x0000000453007c0c */ /* 0x000fe2000bfc6270 */
[----:B---3--:R-:W-:Y:S01]  /*20700*/  FADD R84, R84, R95 ;  /* 0x0000005f54547221 */ /* 0x008fe20000000000 */
[----:B------:R-:W-:Y:S01]  /*20710*/  FADD R85, R85, R94 ;  /* 0x0000005e55557221 */ /* 0x000fe20000000000 */
[----:B0-----:R-:W-:Y:S01]  /*20720*/  FMUL R95, R81, UR77 ;  /* 0x0000004d515f7c20 */ /* 0x001fe20008400000 */
[C---:B------:R-:W-:Y:S01]  /*20730*/  FMUL R94, R80.reuse, UR77 ;  /* 0x0000004d505e7c20 */ /* 0x040fe20008400000 */
[----:B------:R-:W-:Y:S01]  /*20740*/  IMAD.WIDE R96, R83, 0x8, R66 ;  /* 0x0000000853607825 */ /* 0x000fe200078e0242 */
[----:B------:R-:W0:Y:S03]  /*20750*/  LDS.64 R86, [UR5+0x120] ;  /* 0x00012005ff567984 */ /* 0x000e260008000a00 */
[----:B------:R-:W-:Y:S01]  /*20760*/  FFMA R95, R80, UR76, -R95 ;  /* 0x0000004c505f7c23 */ /* 0x000fe2000800085f */
[----:B------:R-:W-:Y:S01]  /*20770*/  FFMA R94, R81, UR76, R94 ;  /* 0x0000004c515e7c23 */ /* 0x000fe2000800005e */
[----:B------:R-:W-:Y:S01]  /*20780*/  CS2R R80, SRZ ;  /* 0x0000000000507805 */ /* 0x000fe2000001ff00 */
[----:B-----5:R-:W-:Y:S01]  /*20790*/  FADD R92, R92, R115 ;  /* 0x000000735c5c7221 */ /* 0x020fe20000000000 */
[----:B------:R-:W-:Y:S01]  /*207a0*/  FADD R93, R93, R112 ;  /* 0x000000705d5d7221 */ /* 0x000fe20000000000 */
[----:B------:R-:W-:-:S02]  /*207b0*/  IADD3 R8, PT, PT, R8, R22, RZ ;  /* 0x0000001608087210 */ /* 0x000fc40007ffe0ff */
[----:B------:R-:W-:Y:S01]  /*207c0*/  CS2R R82, SRZ ;  /* 0x0000000000527805 */ /* 0x000fe2000001ff00 */
[----:B------:R-:W-:Y:S01]  /*207d0*/  STS.64 [UR5+0x100], R88 ;  /* 0x00010058ff007988 */ /* 0x000fe20008000a05 */
[----:B------:R-:W-:Y:S01]  /*207e0*/  P2R R24, PR, RZ, 0x40 ;  /* 0x00000040ff187803 */ /* 0x000fe20000000000 */
[----:B------:R-:W1:Y:S02]  /*207f0*/  LDCU.64 UR74, c[0x3][0xd8] ;  /* 0x00c01b00ff4a77ac */ /* 0x000e640008000a00 */
[----:B------:R-:W1:Y:S01]  /*20800*/  @!P6 LDG.E.64 R80, desc[UR6][R96.64] ;  /* 0x000000066050e981 */ /* 0x000e62000c1e1b00 */
[----:B------:R-:W2:Y:S03]  /*20810*/  LDCU.64 UR76, c[0x3][0x1fd8] ;  /* 0x00c3fb00ff4c77ac */ /* 0x000ea60008000a00 */
[----:B------:R3:W-:Y:S04]  /*20820*/  STS.64 [UR5+0x130], R92 ;  /* 0x0001305cff007988 */ /* 0x0007e80008000a05 */
[----:B------:R-:W4:Y:S01]  /*20830*/  LDS.64 R88, [UR5+0x128] ;  /* 0x00012805ff587984 */ /* 0x000f220008000a00 */
[----:B---3--:R-:W-:-:S02]  /*20840*/  P2R R92, PR, RZ, 0x1 ;  /* 0x00000001ff5c7803 */ /* 0x008fc40000000000 */
[----:B------:R-:W-:Y:S01]  /*20850*/  ISETP.GE.AND P0, PT, R8, UR4, PT ;  /* 0x0000000408007c0c */ /* 0x000fe2000bf06270 */
[----:B0-----:R-:W-:Y:S01]  /*20860*/  FADD R86, R86, R111 ;  /* 0x0000006f56567221 */ /* 0x001fe20000000000 */
[----:B------:R-:W-:-:S11]  /*20870*/  IMAD.WIDE R110, R8, 0x8, R66 ;  /* 0x00000008086e7825 */ /* 0x000fd600078e0242 */
[----:B------:R-:W3:Y:S01]  /*20880*/  @!P0 LDG.E.64 R82, desc[UR6][R110.64] ;  /* 0x000000066e528981 */ /* 0x000ee2000c1e1b00 */
[----:B------:R-:W-:Y:S01]  /*20890*/  FADD R87, R87, R114 ;  /* 0x0000007257577221 */ /* 0x000fe20000000000 */
[----:B------:R-:W-:-:S04]  /*208a0*/  P2R R93, PR, RZ, 0x1 ;  /* 0x00000001ff5d7803 */ /* 0x000fc80000000000 */
[----:B------:R0:W-:Y:S02]  /*208b0*/  STS.64 [UR5+0x120], R86 ;  /* 0x00012056ff007988 */ /* 0x0001e40008000a05 */
[----:B0-----:R-:W-:-:S04]  /*208c0*/  IADD3 R87, PT, PT, R8, R7, RZ ;  /* 0x0000000708577210 */ /* 0x001fc80007ffe0ff */
[C---:B------:R-:W-:Y:S01]  /*208d0*/  ISETP.GE.AND P0, PT, R87.reuse, UR4, PT ;  /* 0x0000000457007c0c */ /* 0x040fe2000bf06270 */
[----:B------:R0:W-:Y:S01]  /*208e0*/  STS.64 [UR5+0x140], R84 ;  /* 0x00014054ff007988 */ /* 0x0001e20008000a05 */
[----:B----4-:R-:W-:Y:S01]  /*208f0*/  FADD R89, R108, R89 ;  /* 0x000000596c597221 */ /* 0x010fe20000000000 */
[----:B------:R-:W-:Y:S01]  /*20900*/  IMAD.WIDE R108, R87, 0x8, R66 ;  /* 0x00000008576c7825 */ /* 0x000fe200078e0242 */
[----:B0-----:R-:W-:-:S09]  /*20910*/  CS2R R84, SRZ ;  /* 0x0000000000547805 */ /* 0x001fd2000001ff00 */
[----:B------:R-:W4:Y:S01]  /*20920*/  @!P0 LDG.E.64 R84, desc[UR6][R108.64] ;  /* 0x000000066c548981 */ /* 0x000f22000c1e1b00 */
[----:B------:R-:W-:-:S04]  /*20930*/  IADD3 R5, PT, PT, R8, R5, RZ ;  /* 0x0000000508057210 */ /* 0x000fc80007ffe0ff */
[----:B------:R-:W-:Y:S01]  /*20940*/  ISETP.GE.AND P6, PT, R5, UR4, PT ;  /* 0x0000000405007c0c */ /* 0x000fe2000bfc6270 */
[----:B------:R-:W-:Y:S01]  /*20950*/  FADD R88, R113, R88 ;  /* 0x0000005871587221 */ /* 0x000fe20000000000 */
[----:B------:R-:W-:Y:S01]  /*20960*/  CS2R R86, SRZ ;  /* 0x0000000000567805 */ /* 0x000fe2000001ff00 */
[----:B------:R-:W-:-:S10]  /*20970*/  IMAD.WIDE R112, R5, 0x8, R66 ;  /* 0x0000000805707825 */ /* 0x000fd400078e0242 */
[----:B------:R-:W5:Y:S01]  /*20980*/  @!P6 LDG.E.64 R86, desc[UR6][R112.64] ;  /* 0x000000067056e981 */ /* 0x000f62000c1e1b00 */
[----:B------:R-:W-:Y:S02]  /*20990*/  IADD3 R5, PT, PT, R5, R7, RZ ;  /* 0x0000000705057210 */ /* 0x000fe40007ffe0ff */
[----:B------:R-:W-:Y:S02]  /*209a0*/  P2R R22, PR, RZ, 0x1 ;  /* 0x00000001ff167803 */ /* 0x000fe40000000000 */
[C---:B------:R-:W-:Y:S01]  /*209b0*/  ISETP.GE.AND P0, PT, R5.reuse, UR4, PT ;  /* 0x0000000405007c0c */ /* 0x040fe2000bf06270 */
[----:B------:R0:W-:Y:S01]  /*209c0*/  STS.64 [UR5+0x128], R88 ;  /* 0x00012858ff007988 */ /* 0x0001e20008000a05 */
[----:B------:R-:W-:Y:S01]  /*209d0*/  IMAD.WIDE R114, R5, 0x8, R66 ;  /* 0x0000000805727825 */ /* 0x000fe200078e0242 */
[----:B0-----:R-:W-:-:S10]  /*209e0*/  CS2R R88, SRZ ;  /* 0x0000000000587805 */ /* 0x001fd4000001ff00 */
[----:B------:R-:W2:Y:S01]  /*209f0*/  @!P0 LDG.E.64 R88, desc[UR6][R114.64] ;  /* 0x0000000672588981 */ /* 0x000ea2000c1e1b00 */
[----:B------:R-:W-:Y:S02]  /*20a00*/  P2R R5, PR, RZ, 0x1 ;  /* 0x00000001ff057803 */ /* 0x000fe40000000000 */
[----:B------:R-:W-:Y:S02]  /*20a10*/  ISETP.NE.AND P0, PT, R9, RZ, PT ;  /* 0x000000ff0900720c */ /* 0x000fe40003f05270 */
[----:B------:R-:W-:Y:S04]  /*20a20*/  LDS.64 R8, [UR5+0x50] ;  /* 0x00005005ff087984 */ /* 0x000fe80008000a00 */
[----:B------:R-:W-:Y:S04]  /*20a30*/  STS.64 [UR5+0x108], R90 ;  /* 0x0001085aff007988 */ /* 0x000fe80008000a05 */
[----:B------:R-:W0:Y:S02]  /*20a40*/  LDS.64 R90, [UR5+0x148] ;  /* 0x00014805ff5a7984 */ /* 0x000e240008000a00 */
[----:B0-----:R-:W-:Y:S01]  /*20a50*/  FADD R91, R94, R91 ;  /* 0x0000005b5e5b7221 */ /* 0x001fe20000000000 */
[----:B------:R-:W-:Y:S01]  /*20a60*/  FADD R90, R95, R90 ;  /* 0x0000005a5f5a7221 */ /* 0x000fe20000000000 */
[----:B-1----:R-:W-:Y:S01]  /*20a70*/  FMUL R7, R81, UR75 ;  /* 0x0000004b51077c20 */ /* 0x002fe20008400000 */
[----:B------:R-:W-:-:S03]  /*20a80*/  FMUL R66, R80, UR75 ;  /* 0x0000004b50427c20 */ /* 0x000fc60008400000 */
[----:B------:R-:W-:Y:S01]  /*20a90*/  FFMA R7, R80, UR74, -R7 ;  /* 0x0000004a50077c23 */ /* 0x000fe20008000807 */
[----:B------:R-:W-:Y:S01]  /*20aa0*/  FFMA R66, R81, UR74, R66 ;  /* 0x0000004a51427c23 */ /* 0x000fe20008000042 */
[----:B------:R-:W3:Y:S02]  /*20ab0*/  LDCU.64 UR74, c[0x3][0xe0] ;  /* 0x00c01c00ff4a77ac */ /* 0x000ee40008000a00 */
[----:B------:R-:W-:Y:S01]  /*20ac0*/  FADD R8, R8, R7 ;  /* 0x0000000708087221 */ /* 0x000fe20000000000 */
[----:B------:R-:W-:-:S05]  /*20ad0*/  FADD R9, R9, R66 ;  /* 0x0000004209097221 */ /* 0x000fca0000000000 */
[----:B------:R-:W-:Y:S04]  /*20ae0*/  STS.64 [UR5+0x50], R8 ;  /* 0x00005008ff007988 */ /* 0x000fe80008000a05 */
[----:B------:R-:W0:Y:S01]  /*20af0*/  LDS.64 R66, [UR5+0x50] ;  /* 0x00005005ff427984 */ /* 0x000e220008000a00 */
[----:B---3--:R-:W-:Y:S01]  /*20b00*/  FMUL R7, R83, UR75 ;  /* 0x0000004b53077c20 */ /* 0x008fe20008400000 */
[----:B------:R-:W-:-:S03]  /*20b10*/  FMUL R94, R82, UR75 ;  /* 0x0000004b525e7c20 */ /* 0x000fc60008400000 */
[----:B------:R-:W-:Y:S01]  /*20b20*/  FFMA R7, R82, UR74, -R7 ;  /* 0x0000004a52077c23 */ /* 0x000fe20008000807 */
[----:B------:R-:W-:Y:S01]  /*20b30*/  FFMA R94, R83, UR74, R94 ;  /* 0x0000004a535e7c23 */ /* 0x000fe2000800005e */
[----:B------:R-:W4:Y:S02]  /*20b40*/  LDCU.64 UR74, c[0x3][0xe8] ;  /* 0x00c01d00ff4a77ac */ /* 0x000f240008000a00 */
[----:B0-----:R-:W-:Y:S01]  /*20b50*/  FADD R66, R66, R7 ;  /* 0x0000000742427221 */ /* 0x001fe20000000000 */
[----:B------:R-:W-:-:S05]  /*20b60*/  FADD R67, R67, R94 ;  /* 0x0000005e43437221 */ /* 0x000fca0000000000 */
[----:B------:R-:W-:Y:S04]  /*20b70*/  STS.64 [UR5+0x50], R66 ;  /* 0x00005042ff007988 */ /* 0x000fe80008000a05 */
[----:B------:R-:W0:Y:S01]  /*20b80*/  LDS.64 R94, [UR5+0x50] ;  /* 0x00005005ff5e7984 */ /* 0x000e220008000a00 */
[----:B----4-:R-:W-:Y:S01]  /*20b90*/  FMUL R7, R85, UR75 ;  /* 0x0000004b55077c20 */ /* 0x010fe20008400000 */
[----:B------:R-:W-:-:S03]  /*20ba0*/  FMUL R8, R84, UR75 ;  /* 0x0000004b54087c20 */ /* 0x000fc60008400000 */
[----:B------:R-:W-:Y:S01]  /*20bb0*/  FFMA R7, R84, UR74, -R7 ;  /* 0x0000004a54077c23 */ /* 0x000fe20008000807 */
[----:B------:R-:W-:Y:S01]  /*20bc0*/  FFMA R8, R85, UR74, R8 ;  /* 0x0000004a55087c23 */ /* 0x000fe20008000008 */
[----:B------:R-:W5:Y:S02]  /*20bd0*/  LDCU.64 UR74, c[0x3][0xf0] ;  /* 0x00c01e00ff4a77ac */ /* 0x000f640008000a00 */
[----:B0-----:R-:W-:Y:S01]  /*20be0*/  FADD R94, R94, R7 ;  /* 0x000000075e5e7221 */ /* 0x001fe20000000000 */
[----:B------:R-:W-:-:S05]  /*20bf0*/  FADD R95, R95, R8 ;  /* 0x000000085f5f7221 */ /* 0x000fca0000000000 */
[----:B------:R-:W-:Y:S04]  /*20c00*/  STS.64 [UR5+0x50], R94 ;  /* 0x0000505eff007988 */ /* 0x000fe80008000a05 */
[----:B------:R-:W0:Y:S01]  /*20c10*/  LDS.64 R8, [UR5+0x50] ;  /* 0x00005005ff087984 */ /* 0x000e220008000a00 */
[----:B-----5:R-:W-:Y:S01]  /*20c20*/  FMUL R7, R87, UR75 ;  /* 0x0000004b57077c20 */ /* 0x020fe20008400000 */
[----:B------:R-:W-:-:S03]  /*20c30*/  FMUL R66, R86, UR75 ;  /* 0x0000004b56427c20 */ /* 0x000fc60008400000 */
[----:B------:R-:W-:Y:S01]  /*20c40*/  FFMA R7, R86, UR74, -R7 ;  /* 0x0000004a56077c23 */ /* 0x000fe20008000807 */
[----:B------:R-:W-:Y:S01]  /*20c50*/  FFMA R66, R87, UR74, R66 ;  /* 0x0000004a57427c23 */ /* 0x000fe20008000042 */
[----:B------:R-:W2:Y:S02]  /*20c60*/  LDCU.64 UR74, c[0x3][0xf8] ;  /* 0x00c01f00ff4a77ac */ /* 0x000ea40008000a00 */
[----:B0-----:R-:W-:Y:S01]  /*20c70*/  FADD R8, R8, R7 ;  /* 0x0000000708087221 */ /* 0x001fe20000000000 */
[----:B------:R-:W-:-:S05]  /*20c80*/  FADD R9, R9, R66 ;  /* 0x0000004209097221 */ /* 0x000fca0000000000 */
[----:B------:R-:W-:Y:S04]  /*20c90*/  STS.64 [UR5+0x50], R8 ;  /* 0x00005008ff007988 */ /* 0x000fe80008000a05 */
[----:B------:R-:W0:Y:S01]  /*20ca0*/  LDS.64 R66, [UR5+0x50] ;  /* 0x00005005ff427984 */ /* 0x000e220008000a00 */
[C---:B--2---:R-:W-:Y:S01]  /*20cb0*/  FMUL R7, R89.reuse, UR75 ;  /* 0x0000004b59077c20 */ /* 0x044fe20008400000 */
[C---:B------:R-:W-:Y:S02]  /*20cc0*/  FMUL R94, R88.reuse, UR75 ;  /* 0x0000004b585e7c20 */ /* 0x040fe40008400000 */
[----:B------:R-:W1:Y:S01]  /*20cd0*/  LDS.64 R8, [UR5+0x58] ;  /* 0x00005805ff087984 */ /* 0x000e620008000a00 */
[----:B------:R-:W-:Y:S01]  /*20ce0*/  FFMA R7, R88, UR74, -R7 ;  /* 0x0000004a58077c23 */ /* 0x000fe20008000807 */
[----:B------:R-:W-:Y:S01]  /*20cf0*/  FFMA R94, R89, UR74, R94 ;  /* 0x0000004a595e7c23 */ /* 0x000fe2000800005e */
[----:B------:R-:W2:Y:S02]  /*20d00*/  LDCU.64 UR74, c[0x3][0x1d8] ;  /* 0x00c03b00ff4a77ac */ /* 0x000ea40008000a00 */
[----:B0-----:R-:W-:Y:S01]  /*20d10*/  FADD R66, R66, R7 ;  /* 0x0000000742427221 */ /* 0x001fe20000000000 */
[----:B------:R-:W-:-:S05]  /*20d20*/  FADD R67, R67, R94 ;  /* 0x0000005e43437221 */ /* 0x000fca0000000000 */
[----:B------:R-:W-:Y:S04]  /*20d30*/  STS.64 [UR5+0x50], R66 ;  /* 0x00005042ff007988 */ /* 0x000fe80008000a05 */
[----:B------:R-:W0:Y:S01]  /*20d40*/  @!P0 LDS.64 R94, [UR5+0x50] ;  /* 0x00005005ff5e8984 */ /* 0x000e220008000a00 */
[----:B--2---:R-:W-:-:S04]  /*20d50*/  FMUL R7, R81, UR75 ;  /* 0x0000004b51077c20 */ /* 0x004fc80008400000 */
[----:B------:R-:W-:-:S04]  /*20d60*/  FFMA R7, R80, UR74, -R7 ;  /* 0x0000004a50077c23 */ /* 0x000fc80008000807 */
[----:B-1----:R-:W-:Y:S01]  /*20d70*/  FADD R8, R7, R8 ;  /* 0x0000000807087221 */ /* 0x002fe20000000000 */
[----:B0-----:R-:W-:Y:S01]  /*20d80*/  @!P0 STG.E.64 desc[UR6][R104.64], R94 ;  /* 0x0000005e68008986 */ /* 0x001fe2000c101b06 */
[----:B------:R-:W-:Y:S01]  /*20d90*/  ISETP.NE.AND P0, PT, R10, RZ, PT ;  /* 0x000000ff0a00720c */ /* 0x000fe20003f05270 */
[----:B------:R-:W-:-:S04]  /*20da0*/  FMUL R10, R80, UR75 ;  /* 0x0000004b500a7c20 */ /* 0x000fc80008400000 */
[----:B------:R-:W-:Y:S01]  /*20db0*/  FFMA R10, R81, UR74, R10 ;  /* 0x0000004a510a7c23 */ /* 0x000fe2000800000a */
[----:B------:R-:W0:Y:S03]  /*20dc0*/  LDCU.64 UR74, c[0x3][0x1e0] ;  /* 0x00c03c00ff4a77ac */ /* 0x000e260008000a00 */
[----:B------:R-:W-:-:S05]  /*20dd0*/  FADD R9, R10, R9 ;  /* 0x000000090a097221 */ /* 0x000fca0000000000 */
[----:B------:R-:W-:Y:S04]  /*20de0*/  STS.64 [UR5+0x58], R8 ;  /* 0x00005808ff007988 */ /* 0x000fe80008000a05 */
[----:B------:R-:W1:Y:S01]  /*20df0*/  LDS.64 R66, [UR5+0x58] ;  /* 0x00005805ff427984 */ /* 0x000e620008000a00 */
[----:B0-----:R-:W-:Y:S01]  /*20e00*/  FMUL R7, R83, UR75 ;  /* 0x0000004b53077c20 */ /* 0x001fe20008400000 */
[----:B------:R-:W-:-:S03]  /*20e10*/  FMUL R10, R82, UR75 ;  /* 0x0000004b520a7c20 */ /* 0x000fc60008400000 */
[----:B------:R-:W-:Y:S01]  /*20e20*/  FFMA R7, R82, UR74, -R7 ;  /* 0x0000004a52077c23 */ /* 0x000fe20008000807 */
[----:B------:R-:W-:Y:S01]  /*20e30*/  FFMA R10, R83, UR74, R10 ;  /* 0x0000004a530a7c23 */ /* 0x000fe2000800000a */
[----:B------:R-:W0:Y:S02]  /*20e40*/  LDCU.64 UR74, c[0x3][0x1e8] ;  /* 0x00c03d00ff4a77ac */ /* 0x000e240008000a00 */
[----:B-1----:R-:W-:Y:S01]  /*20e50*/  FADD R66, R7, R66 ;  /* 0x0000004207427221 */ /* 0x002fe20000000000 */
        /* <DEDUP_REMOVED lines=21> */
[C---:B0-----:R-:W-:Y:S01]  /*20fb0*/  FMUL R7, R89.reuse, UR75 ;  /* 0x0000004b59077c20 */ /* 0x041fe20008400000 */
[C---:B------:R-:W-:Y:S02]  /*20fc0*/  FMUL R10, R88.reuse, UR75 ;  /* 0x0000004b580a7c20 */ /* 0x040fe40008400000 */
[----:B------:R-:W0:Y:S01]  /*20fd0*/  LDS.64 R8, [UR5+0x60] ;  /* 0x00006005ff087984 */ /* 0x000e220008000a00 */
[----:B------:R-:W-:Y:S01]  /*20fe0*/  FFMA R7, R88, UR74, -R7 ;  /* 0x0000004a58077c23 */ /* 0x000fe20008000807 */
[----:B------:R-:W-:Y:S01]  /*20ff0*/  FFMA R10, R89, UR74, R10 ;  /* 0x0000004a590a7c23 */ /* 0x000fe2000800000a */
[----:B------:R-:W2:Y:S02]  /*21000*/  LDCU.64 UR74, c[0x3][0x2d8] ;  /* 0x00c05b00ff4a77ac */ /* 0x000ea40008000a00 */
[----:B-1----:R-:W-:Y:S01]  /*21010*/  FADD R66, R7, R66 ;  /* 0x0000004207427221 */ /* 0x002fe20000000000 */
[----:B------:R-:W-:-:S05]  /*21020*/  FADD R67, R10, R67 ;  /* 0x000000430a437221 */ /* 0x000fca0000000000 */
[----:B------:R-:W-:Y:S04]  /*21030*/  STS.64 [UR5+0x58], R66 ;  /* 0x00005842ff007988 */ /* 0x000fe80008000a05 */
[----:B------:R-:W1:Y:S01]  /*21040*/  @!P0 LDS.64 R94, [UR5+0x58] ;  /* 0x00005805ff5e8984 */ /* 0x000e620008000a00 */
[----:B--2---:R-:W-:Y:S01]  /*21050*/  FMUL R7, R81, UR75 ;  /* 0x0000004b51077c20 */ /* 0x004fe20008400000 */
[----:B------:R-:W-:-:S03]  /*21060*/  FMUL R10, R80, UR75 ;  /* 0x0000004b500a7c20 */ /* 0x000fc60008400000 */
[----:B------:R-:W-:Y:S01]  /*21070*/  FFMA R7, R80, UR74, -R7 ;  /* 0x0000004a50077c23 */ /* 0x000fe20008000807 */
[----:B------:R-:W-:Y:S01]  /*21080*/  FFMA R10, R81, UR74, R10 ;  /* 0x0000004a510a7c23 */ /* 0x000fe2000800000a */
[----:B------:R-:W2:Y:S02]  /*21090*/  LDCU.64 UR74, c[0x3][0x2e0] ;  /* 0x00c05c00ff4a77ac */ /* 0x000ea40008000a00 */
[----:B0-----:R-:W-:Y:S01]  /*210a0*/  FADD R8, R8, R7 ;  /* 0x0000000708087221 */ /* 0x001fe20000000000 */
[----:B------:R-:W-:-:S05]  /*210b0*/  FADD R9, R9, R10 ;  /* 0x0000000a09097221 */ /* 0x000fca0000000000 */
[----:B------:R-:W-:Y:S04]  /*210c0*/  STS.64 [UR5+0x60], R8 ;  /* 0x00006008ff007988 */ /* 0x000fe80008000a05 */
[----:B-1----:R-:W-:Y:S01]  /*210d0*/  @!P0 STG.E.64 desc[UR6][R102.64], R94 ;  /* 0x0000005e66008986 */ /* 0x002fe2000c101b06 */
[----:B------:R-:W-:-:S03]  /*210e0*/  ISETP.NE.AND P0, PT, R11, RZ, PT ;  /* 0x000000ff0b00720c */ /* 0x000fc60003f05270 */
[----:B------:R-:W0:Y:S01]  /*210f0*/  LDS.64 R10, [UR5+0x60] ;  /* 0x00006005ff0a7984 */ /* 0x000e220008000a00 */
[----:B--2---:R-:W-:Y:S01]  /*21100*/  FMUL R7, R83, UR75 ;  /* 0x0000004b53077c20 */ /* 0x004fe20008400000 */
[----:B------:R-:W-:-:S03]  /*21110*/  FMUL R66, R82, UR75 ;  /* 0x0000004b52427c20 */ /* 0x000fc60008400000 */
[----:B------:R-:W-:Y:S01]  /*21120*/  FFMA R7, R82, UR74, -R7 ;  /* 0x0000004a52077c23 */ /* 0x000fe20008000807 */
[----:B------:R-:W-:Y:S01]  /*21130*/  FFMA R66, R83, UR74, R66 ;  /* 0x0000004a53427c23 */ /* 0x000fe20008000042 */
[----:B------:R-:W1:Y:S02]  /*21140*/  LDCU.64 UR74, c[0x3][0x2e8] ;  /* 0x00c05d00ff4a77ac */ /* 0x000e640008000a00 */
[----:B0-----:R-:W-:Y:S01]  /*21150*/  FADD R10, R10, R7 ;  /* 0x000000070a0a7221 */ /* 0x001fe20000000000 */
[----:B------:R-:W-:-:S05]  /*21160*/  FADD R11, R11, R66 ;  /* 0x000000420b0b7221 */ /* 0x000fca0000000000 */
[----:B------:R-:W-:Y:S04]  /*21170*/  STS.64 [UR5+0x60], R10 ;  /* 0x0000600aff007988 */ /* 0x000fe80008000a05 */
[----:B------:R-:W0:Y:S01]  /*21180*/  LDS.64 R66, [UR5+0x60] ;  /* 0x00006005ff427984 */ /* 0x000e220008000a00 */
[----:B-1----:R-:W-:Y:S01]  /*21190*/  FMUL R7, R85, UR75 ;  /* 0x0000004b55077c20 */ /* 0x002fe20008400000 */
        /* <DEDUP_REMOVED lines=17> */
[C---:B-1----:R-:W-:Y:S01]  /*212b0*/  FMUL R7, R89.reuse, UR75 ;  /* 0x0000004b59077c20 */ /* 0x042fe20008400000 */
        /* <DEDUP_REMOVED lines=46> */
[----:B------:R-:W1:Y:S04]  /*215a0*/  LDS.64 R10, [UR5+0x68] ;  /* 0x00006805ff0a7984 */ /* 0x000e680008000a00 */
[----:B------:R-:W2:Y:S01]  /*215b0*/  LDS.64 R8, [UR5+0x70] ;  /* 0x00007005ff087984 */ /* 0x000ea20008000a00 */
[----:B0-----:R-:W-:Y:S01]  /*215c0*/  FMUL R7, R89, UR75 ;  /* 0x0000004b59077c20 */ /* 0x001fe20008400000 */
[----:B------:R-:W-:-:S03]  /*215d0*/  FMUL R12, R88, UR75 ;  /* 0x0000004b580c7c20 */ /* 0x000fc60008400000 */
[----:B------:R-:W-:Y:S01]  /*215e0*/  FFMA R7, R88, UR74, -R7 ;  /* 0x0000004a58077c23 */ /* 0x000fe20008000807 */
[----:B------:R-:W-:Y:S01]  /*215f0*/  FFMA R12, R89, UR74, R12 ;  /* 0x0000004a590c7c23 */ /* 0x000fe2000800000c */
[----:B------:R-:W0:Y:S02]  /*21600*/  LDCU.64 UR74, c[0x3][0x4d8] ;  /* 0x00c09b00ff4a77ac */ /* 0x000e240008000a00 */
[----:B-1----:R-:W-:Y:S01]  /*21610*/  FADD R10, R7, R10 ;  /* 0x0000000a070a7221 */ /* 0x002fe20000000000 */
[----:B------:R-:W-:Y:S01]  /*21620*/  FADD R11, R12, R11 ;  /* 0x0000000b0c0b7221 */ /* 0x000fe20000000000 */
[----:B0-----:R-:W-:Y:S01]  /*21630*/  FMUL R7, R81, UR75 ;  /* 0x0000004b51077c20 */ /* 0x001fe20008400000 */
[----:B------:R-:W-:-:S03]  /*21640*/  FMUL R12, R80, UR75 ;  /* 0x0000004b500c7c20 */ /* 0x000fc60008400000 */
[----:B------:R-:W-:Y:S01]  /*21650*/  FFMA R7, R80, UR74, -R7 ;  /* 0x0000004a50077c23 */ /* 0x000fe20008000807 */
[----:B------:R-:W-:Y:S01]  /*21660*/  FFMA R12, R81, UR74, R12 ;  /* 0x0000004a510c7c23 */ /* 0x000fe2000800000c */
[----:B------:R-:W-:Y:S01]  /*21670*/  STS.64 [UR5+0x68], R10 ;  /* 0x0000680aff007988 */ /* 0x000fe20008000a05 */
[----:B------:R-:W0:Y:S01]  /*21680*/  LDCU.64 UR74, c[0x3][0x4e0] ;  /* 0x00c09c00ff4a77ac */ /* 0x000e220008000a00 */
[----:B--2---:R-:W-:Y:S01]  /*21690*/  FADD R8, R8, R7 ;  /* 0x0000000708087221 */ /* 0x004fe20000000000 */
[----:B------:R-:W-:Y:S01]  /*216a0*/  FADD R9, R9, R12 ;  /* 0x0000000c09097221 */ /* 0x000fe20000000000 */
[----:B------:R-:W1:Y:S04]  /*216b0*/  @!P0 LDS.64 R66, [UR5+0x68] ;  /* 0x00006805ff428984 */ /* 0x000e680008000a00 */
[----:B------:R-:W-:Y:S04]  /*216c0*/  STS.64 [UR5+0x70], R8 ;  /* 0x00007008ff007988 */ /* 0x000fe80008000a05 */
[----:B------:R-:W2:Y:S01]  /*216d0*/  LDS.64 R10, [UR5+0x70] ;  /* 0x00007005ff0a7984 */ /* 0x000ea20008000a00 */
[----:B0-----:R-:W-:Y:S01]  /*216e0*/  FMUL R7, R83, UR75 ;  /* 0x0000004b53077c20 */ /* 0x001fe20008400000 */
[----:B------:R-:W-:-:S03]  /*216f0*/  FMUL R12, R82, UR75 ;  /* 0x0000004b520c7c20 */ /* 0x000fc60008400000 */
[----:B------:R-:W-:Y:S01]  /*21700*/  FFMA R7, R82, UR74, -R7 ;  /* 0x0000004a52077c23 */ /* 0x000fe20008000807 */
[----:B------:R-:W-:Y:S01]  /*21710*/  FFMA R12, R83, UR74, R12 ;  /* 0x0000004a530c7c23 */ /* 0x000fe2000800000c */
[----:B------:R-:W0:Y:S01]  /*21720*/  LDCU.64 UR74, c[0x3][0x4e8] ;  /* 0x00c09d00ff4a77ac */ /* 0x000e220008000a00 */
[----:B-1----:R-:W-:Y:S01]  /*21730*/  @!P0 STG.E.64 desc[UR6][R98.64], R66 ;  /* 0x0000004262008986 */ /* 0x002fe2000c101b06 */
[----:B------:R-:W-:Y:S01]  /*21740*/  ISETP.NE.AND P0, PT, R13, RZ, PT ;  /* 0x000000ff0d00720c */ /* 0x000fe20003f05270 */
[----:B--2---:R-:W-:Y:S01]  /*21750*/  FADD R10, R10, R7 ;  /* 0x000000070a0a7221 */ /* 0x004fe20000000000 */
        /* <DEDUP_REMOVED lines=28> */
[----:B0-----:R-:W-:-:S04]  /*21920*/  FMUL R7, R81, UR75 ;  /* 0x0000004b51077c20 */ /* 0x001fc80008400000 */
[----:B------:R-:W-:-:S04]  /*21930*/  FFMA R7, R80, UR74, -R7 ;  /* 0x0000004a50077c23 */ /* 0x000fc80008000807 */
[----:B--2---:R-:W-:Y:S01]  /*21940*/  FADD R66, R7, R8 ;  /* 0x0000000807427221 */ /* 0x004fe20000000000 */
[----:B------:R-:W-:-:S04]  /*21950*/  FMUL R8, R80, UR75 ;  /* 0x0000004b50087c20 */ /* 0x000fc80008400000 */
[----:B------:R-:W-:Y:S01]  /*21960*/  FFMA R8, R81, UR74, R8 ;  /* 0x0000004a51087c23 */ /* 0x000fe20008000008 */
[----:B------:R-:W0:Y:S03]  /*21970*/  LDCU.64 UR74, c[0x3][0x5e0] ;  /* 0x00c0bc00ff4a77ac */ /* 0x000e260008000a00 */
[----:B------:R-:W-:-:S05]  /*21980*/  FADD R67, R8, R9 ;  /* 0x0000000908437221 */ /* 0x000fca0000000000 */
[----:B------:R-:W-:Y:S04]  /*21990*/  STS.64 [UR5+0x78], R66 ;  /* 0x00007842ff007988 */ /* 0x000fe80008000a05 */
[----:B------:R-:W1:Y:S01]  /*219a0*/  LDS.64 R8, [UR5+0x78] ;  /* 0x00007805ff087984 */ /* 0x000e620008000a00 */
[----:B------:R-:W-:Y:S01]  /*219b0*/  FADD R11, R11, R12 ;  /* 0x0000000c0b0b7221 */ /* 0x000fe20000000000 */
[----:B0-----:R-:W-:-:S04]  /*219c0*/  FMUL R7, R83, UR75 ;  /* 0x0000004b53077c20 */ /* 0x001fc80008400000 */
[----:B------:R1:W-:Y:S01]  /*219d0*/  STS.64 [UR5+0x70], R10 ;  /* 0x0000700aff007988 */ /* 0x0003e20008000a05 */
[----:B------:R-:W-:-:S03]  /*219e0*/  FFMA R7, R82, UR74, -R7 ;  /* 0x0000004a52077c23 */ /* 0x000fc60008000807 */
[----:B------:R-:W0:Y:S01]  /*219f0*/  @!P0 LDS.64 R12, [UR5+0x70] ;  /* 0x00007005ff0c8984 */ /* 0x000e220008000a00 */
[----:B-1----:R-:W-:Y:S01]  /*21a00*/  FADD R10, R7, R8 ;  /* 0x00000008070a7221 */ /* 0x002fe20000000000 */
[----:B------:R-:W-:-:S04]  /*21a10*/  FMUL R8, R82, UR75 ;  /* 0x0000004b52087c20 */ /* 0x000fc80008400000 */
[----:B------:R-:W-:Y:S01]  /*21a20*/  FFMA R8, R83, UR74, R8 ;  /* 0x0000004a53087c23 */ /* 0x000fe20008000008 */
[----:B------:R-:W1:Y:S03]  /*21a30*/  LDCU.64 UR74, c[0x3][0x5e8] ;  /* 0x00c0bd00ff4a77ac */ /* 0x000e660008000a00 */
[----:B------:R-:W-:-:S05]  /*21a40*/  FADD R11, R8, R9 ;  /* 0x00000009080b7221 */ /* 0x000fca0000000000 */
[----:B------:R-:W-:Y:S04]  /*21a50*/  STS.64 [UR5+0x78], R10 ;  /* 0x0000780aff007988 */ /* 0x000fe80008000a05 */
[----:B------:R-:W2:Y:S01]  /*21a60*/  LDS.64 R8, [UR5+0x78] ;  /* 0x00007805ff087984 */ /* 0x000ea20008000a00 */
[----:B-1----:R-:W-:-:S03]  /*21a70*/  FMUL R7, R85, UR75 ;  /* 0x0000004b55077c20 */ /* 0x002fc60008400000 */
[----:B0-----:R2:W-:Y:S01]  /*21a80*/  @!P0 STG.E.64 desc[UR6][R34.64], R12 ;  /* 0x0000000c22008986 */ /* 0x0015e2000c101b06 */
        /* <DEDUP_REMOVED lines=8> */
[----:B0-----:R-:W-:-:S04]  /*21b10*/  FMUL R7, R87, UR75 ;  /* 0x0000004b57077c20 */ /* 0x001fc80008400000 */
[----:B------:R-:W-:-:S04]  /*21b20*/  FFMA R7, R86, UR74, -R7 ;  /* 0x0000004a56077c23 */ /* 0x000fc80008000807 */
[----:B-1----:R-:W-:Y:S01]  /*21b30*/  FADD R10, R7, R8 ;  /* 0x00000008070a7221 */ /* 0x002fe20000000000 */
        /* <DEDUP_REMOVED lines=12> */
[----:B------:R-:W-:Y:S02]  /*21c00*/  FADD R35, R12, R9 ;  /* 0x000000090c237221 */ /* 0x000fe40000000000 */
[----:B------:R-:W1:Y:S01]  /*21c10*/  LDS.64 R8, [UR5+0x80] ;  /* 0x00008005ff087984 */ /* 0x000e620008000a00 */
[----:B0-----:R-:W-:-:S04]  /*21c20*/  FMUL R7, R81, UR75 ;  /* 0x0000004b51077c20 */ /* 0x001fc80008400000 */
[----:B------:R-:W-:Y:S01]  /*21c30*/  FFMA R7, R80, UR74, -R7 ;  /* 0x0000004a50077c23 */ /* 0x000fe20008000807 */
[----:B------:R-:W-:Y:S01]  /*21c40*/  ISETP.NE.AND P0, PT, R14, RZ, PT ;  /* 0x000000ff0e00720c */ /* 0x000fe20003f05270 */
[----:B------:R-:W-:-:S12]  /*21c50*/  STS.64 [UR5+0x78], R34 ;  /* 0x00007822ff007988 */ /* 0x000fd80008000a05 */
        /* <DEDUP_REMOVED lines=27> */
[----:B0-----:R-:W-:-:S04]  /*21e10*/  FMUL R7, R87, UR75 ;  /* 0x0000004b57077c20 */ /* 0x001fc80008400000 */
[----:B------:R-:W-:Y:S01]  /*21e20*/  FFMA R7, R86, UR74, -R7 ;  /* 0x0000004a56077c23 */ /* 0x000fe20008000807 */
[----:B------:R-:W-:-:S03]  /*21e30*/  ISETP.NE.AND P0, PT, R15, RZ, PT ;  /* 0x000000ff0f00720c */ /* 0x000fc60003f05270 */
[----:B-1----:R-:W-:Y:S01]  /*21e40*/  FADD R14, R8, R7 ;  /* 0x00000007080e7221 */ /* 0x002fe20000000000 */
[----:B------:R-:W-:-:S04]  /*21e50*/  FMUL R8, R86, UR75 ;  /* 0x0000004b56087c20 */ /* 0x000fc80008400000 */
[----:B------:R-:W-:Y:S01]  /*21e60*/  FFMA R8, R87, UR74, R8 ;  /* 0x0000004a57087c23 */ /* 0x000fe20008000008 */
[----:B------:R-:W0:Y:S03]  /*21e70*/  LDCU.64 UR74, c[0x3][0x6f8] ;  /* 0x00c0df00ff4a77ac */ /* 0x000e260008000a00 */
        /* <DEDUP_REMOVED lines=13> */
[----:B------:R-:W-:Y:S01]  /*21f50*/  STS.64 [UR5+0x80], R12 ;  /* 0x0000800cff007988 */ /* 0x000fe20008000a05 */
[----:B------:R-:W-:Y:S01]  /*21f60*/  FFMA R7, R80, UR74, -R7 ;  /* 0x0000004a50077c23 */ /* 0x000fe20008000807 */
[----:B------:R-:W-:Y:S01]  /*21f70*/  FFMA R10, R81, UR74, R10 ;  /* 0x0000004a510a7c23 */ /* 0x000fe2000800000a */
[----:B------:R-:W0:Y:S01]  /*21f80*/  LDCU.64 UR74, c[0x3][0x7e0] ;  /* 0x00c0fc00ff4a77ac */ /* 0x000e220008000a00 */
[----:B------:R-:W1:Y:S01]  /*21f90*/  @!P0 LDS.64 R8, [UR5+0x80] ;  /* 0x00008005ff088984 */ /* 0x000e620008000a00 */
[----:B--2---:R-:W-:Y:S01]  /*21fa0*/  FADD R14, R7, R14 ;  /* 0x0000000e070e7221 */ /* 0x004fe20000000000 */
[----:B------:R-:W-:-:S05]  /*21fb0*/  FADD R15, R10, R15 ;  /* 0x0000000f0a0f7221 */ /* 0x000fca0000000000 */
[----:B------:R-:W-:Y:S04]  /*21fc0*/  STS.64 [UR5+0x88], R14 ;  /* 0x0000880eff007988 */ /* 0x000fe80008000a05 */
[----:B------:R-:W2:Y:S01]  /*21fd0*/  LDS.64 R12, [UR5+0x88] ;  /* 0x00008805ff0c7984 */ /* 0x000ea20008000a00 */
[----:B0-----:R-:W-:-:S04]  /*21fe0*/  FMUL R7, R83, UR75 ;  /* 0x0000004b53077c20 */ /* 0x001fc80008400000 */
[C---:B------:R-:W-:Y:S01]  /*21ff0*/  FFMA R7, R82.reuse, UR74, -R7 ;  /* 0x0000004a52077c23 */ /* 0x040fe20008000807 */
[----:B-1----:R0:W-:Y:S02]  /*22000*/  @!P0 STG.E.64 desc[UR6][R38.64], R8 ;  /* 0x0000000826008986 */ /* 0x0021e4000c101b06 */
[----:B0-----:R-:W-:-:S04]  /*22010*/  FMUL R8, R82, UR75 ;  /* 0x0000004b52087c20 */ /* 0x001fc80008400000 */
[----:B------:R-:W-:Y:S01]  /*22020*/  FFMA R8, R83, UR74, R8 ;  /* 0x0000004a53087c23 */ /* 0x000fe20008000008 */
[----:B--2---:R-:W-:Y:S01]  /*22030*/  FADD R12, R7, R12 ;  /* 0x0000000c070c7221 */ /* 0x004fe20000000000 */
[----:B------:R-:W0:Y:S02]  /*22040*/  LDCU.64 UR74, c[0x3][0x7e8] ;  /* 0x00c0fd00ff4a77ac */ /* 0x000e240008000a00 */
        /* <DEDUP_REMOVED lines=22> */
[C---:B------:R-:W-:Y:S01]  /*221b0*/  FFMA R8, R89.reuse, UR74, R8 ;  /* 0x0000004a59087c23 */ /* 0x040fe20008000008 */
[----:B------:R-:W-:-:S04]  /*221c0*/  FMUL R7, R89, UR75 ;  /* 0x0000004b59077c20 */ /* 0x000fc80008400000 */
[----:B------:R-:W-:Y:S01]  /*221d0*/  FFMA R7, R88, UR74, -R7 ;  /* 0x0000004a58077c23 */ /* 0x000fe20008000807 */
[----:B------:R-:W0:Y:S01]  /*221e0*/  LDCU.64 UR74, c[0x3][0x8d8] ;  /* 0x00c11b00ff4a77ac */ /* 0x000e220008000a00 */
[----:B-1----:R-:W-:Y:S02]  /*221f0*/  FADD R11, R8, R15 ;  /* 0x0000000f080b7221 */ /* 0x002fe40000000000 */
[----:B------:R-:W1:Y:S01]  /*22200*/  LDS.64 R8, [UR5+0x90] ;  /* 0x00009005ff087984 */ /* 0x000e620008000a00 */
[----:B------:R-:W-:Y:S01]  /*22210*/  FADD R10, R7, R14 ;  /* 0x0000000e070a7221 */ /* 0x000fe20000000000 */
        /* <DEDUP_REMOVED lines=18> */
[----:B0-----:R-:W-:-:S03]  /*22340*/  FMUL R7, R85, UR75 ;  /* 0x0000004b55077c20 */ /* 0x001fc60008400000 */
[----:B------:R1:W-:Y:S01]  /*22350*/  STS.64 [UR5+0x88], R10 ;  /* 0x0000880aff007988 */ /* 0x0003e20008000a05 */
        /* <DEDUP_REMOVED lines=8> */
[----:B------:R-:W-:Y:S01]  /*223e0*/  ISETP.NE.AND P0, PT, R16, RZ, PT ;  /* 0x000000ff1000720c */ /* 0x000fe20003f05270 */
[----:B0-----:R-:W-:-:S04]  /*223f0*/  FMUL R7, R87, UR75 ;  /* 0x0000004b57077c20 */ /* 0x001fc80008400000 */
[----:B------:R-:W-:-:S08]  /*22400*/  FFMA R7, R86, UR74, -R7 ;  /* 0x0000004a56077c23 */ /* 0x000fd00008000807 */
[----:B------:R-:W0:Y:S01]  /*22410*/  @!P0 LDS.64 R34, [UR5+0x88] ;  /* 0x00008805ff228984 */ /* 0x000e220008000a00 */
[----:B-1----:R-:W-:Y:S01]  /*22420*/  FADD R14, R8, R7 ;  /* 0x00000007080e7221 */ /* 0x002fe20000000000 */
[----:B------:R-:W-:-:S04]  /*22430*/  FMUL R8, R86, UR75 ;  /* 0x0000004b56087c20 */ /* 0x000fc80008400000 */
[----:B------:R-:W-:Y:S01]  /*22440*/  FFMA R8, R87, UR74, R8 ;  /* 0x0000004a57087c23 */ /* 0x000fe20008000008 */
[----:B------:R-:W1:Y:S03]  /*22450*/  LDCU.64 UR74, c[0x3][0x8f8] ;  /* 0x00c11f00ff4a77ac */ /* 0x000e660008000a00 */
[----:B------:R-:W-:-:S05]  /*22460*/  FADD R15, R9, R8 ;  /* 0x00000008090f7221 */ /* 0x000fca0000000000 */
[----:B------:R-:W-:Y:S04]  /*22470*/  STS.64 [UR5+0x90], R14 ;  /* 0x0000900eff007988 */ /* 0x000fe80008000a05 */
[----:B------:R-:W2:Y:S04]  /*22480*/  LDS.64 R8, [UR5+0x90] ;  /* 0x00009005ff087984 */ /* 0x000ea80008000a00 */
[----:B------:R-:W3:Y:S01]  /*22490*/  LDS.64 R14, [UR5+0x98] ;  /* 0x00009805ff0e7984 */ /* 0x000ee20008000a00 */
[----:B-1----:R-:W-:Y:S01]  /*224a0*/  FMUL R7, R89, UR75 ;  /* 0x0000004b59077c20 */ /* 0x002fe20008400000 */
[----:B------:R-:W-:-:S03]  /*224b0*/  FMUL R10, R88, UR75 ;  /* 0x0000004b580a7c20 */ /* 0x000fc60008400000 */
[----:B------:R-:W-:Y:S01]  /*224c0*/  FFMA R7, R88, UR74, -R7 ;  /* 0x0000004a58077c23 */ /* 0x000fe20008000807 */
[----:B------:R-:W-:Y:S01]  /*224d0*/  FFMA R10, R89, UR74, R10 ;  /* 0x0000004a590a7c23 */ /* 0x000fe2000800000a */
[----:B------:R-:W1:Y:S01]  /*224e0*/  LDCU.64 UR74, c[0x3][0x9d8] ;  /* 0x00c13b00ff4a77ac */ /* 0x000e620008000a00 */
[----:B0-----:R-:W-:Y:S01]  /*224f0*/  @!P0 STG.E.64 desc[UR6][R40.64], R34 ;  /* 0x0000002228008986 */ /* 0x001fe2000c101b06 */
[----:B------:R-:W-:Y:S01]  /*22500*/  ISETP.NE.AND P0, PT, R17, RZ, PT ;  /* 0x000000ff1100720c */ /* 0x000fe20003f05270 */
[----:B--2---:R-:W-:Y:S01]  /*22510*/  FADD R12, R8, R7 ;  /* 0x00000007080c7221 */ /* 0x004fe20000000000 */
[----:B------:R-:W-:Y:S01]  /*22520*/  FADD R13, R9, R10 ;  /* 0x0000000a090d7221 */ /* 0x000fe20000000000 */
[----:B-1----:R-:W-:Y:S01]  /*22530*/  FMUL R7, R81, UR75 ;  /* 0x0000004b51077c20 */ /* 0x002fe20008400000 */
[----:B------:R-:W-:-:S03]  /*22540*/  FMUL R10, R80, UR75 ;  /* 0x0000004b500a7c20 */ /* 0x000fc60008400000 */
[----:B------:R-:W-:Y:S01]  /*22550*/  STS.64 [UR5+0x90], R12 ;  /* 0x0000900cff007988 */ /* 0x000fe20008000a05 */
[----:B------:R-:W-:Y:S01]  /*22560*/  FFMA R7, R80, UR74, -R7 ;  /* 0x0000004a50077c23 */ /* 0x000fe20008000807 */
[----:B------:R-:W-:Y:S01]  /*22570*/  FFMA R10, R81, UR74, R10 ;  /* 0x0000004a510a7c23 */ /* 0x000fe2000800000a */
[----:B------:R-:W0:Y:S03]  /*22580*/  LDCU.64 UR74, c[0x3][0x9e0] ;  /* 0x00c13c00ff4a77ac */ /* 0x000e260008000a00 */
[----:B------:R-:W1:Y:S01]  /*22590*/  @!P0 LDS.64 R8, [UR5+0x90] ;  /* 0x00009005ff088984 */ /* 0x000e620008000a00 */
[----:B---3--:R-:W-:Y:S01]  /*225a0*/  FADD R14, R7, R14 ;  /* 0x0000000e070e7221 */ /* 0x008fe20000000000 */
        /* <DEDUP_REMOVED lines=177> */
[----:B------:R-:W0:Y:S01]  /*230c0*/  LDCU.64 UR74, c[0x3][0xdd8] ;  /* 0x00c1bb00ff4a77ac */ /* 0x000e220008000a00 */
[----:B------:R-:W-:-:S13]  /*230d0*/  ISETP.NE.AND P0, PT, R20, RZ, PT ;  /* 0x000000ff1400720c */ /* 0x000fda0003f05270 */
[----:B------:R-:W3:Y:S01]  /*230e0*/  @!P0 LDS.64 R16, [UR5+0xa8] ;  /* 0x0000a805ff108984 */ /* 0x000ee20008000a00 */
        /* <DEDUP_REMOVED lines=12> */
[----:B------:R-:W2:Y:S04]  /*231b0*/  LDS.64 R12, [UR5+0xb8] ;  /* 0x0000b805ff0c7984 */ /* 0x000ea80008000a00 */
[----:B---3--:R-:W-:Y:S01]  /*231c0*/  @!P0 STG.E.64 desc[UR6][R48.64], R16 ;  /* 0x0000001030008986 */ /* 0x008fe2000c101b06 */
        /* <DEDUP_REMOVED lines=56> */
[----:B------:R-:W-:-:S03]  /*23550*/  FFMA R7, R84, UR74, -R7 ;  /* 0x0000004a54077c23 */ /* 0x000fc60008000807 */
[----:B------:R-:W-:Y:S01]  /*23560*/  @!P4 LDS.64 R16, [UR5+0xb8] ;  /* 0x0000b805ff10c984 */ /* 0x000fe20008000a00 */
        /* <DEDUP_REMOVED lines=35> */
[----:B------:R-:W-:Y:S01]  /*237a0*/  @!P4 STG.E.64 desc[UR6][R52.64], R16 ;  /* 0x000000103400c986 */ /* 0x000fe2000c101b06 */
        /* <DEDUP_REMOVED lines=173> */
[----:B------:R-:W-:Y:S02]  /*24280*/  ISETP.NE.AND P0, PT, R92, RZ, PT ;  /* 0x000000ff5c00720c */ /* 0x000fe40003f05270 */
[----:B------:R-:W-:-:S11]  /*24290*/  ISETP.NE.AND P5, PT, R26, RZ, PT ;  /* 0x000000ff1a00720c */ /* 0x000fd60003fa5270 */
        /* <DEDUP_REMOVED lines=273> */
[----:B------:R-:W-:-:S13]  /*253b0*/  ISETP.NE.AND P5, PT, R31, RZ, PT ;  /* 0x000000ff1f00720c */ /* 0x000fda0003fa5270 */
        /* <DEDUP_REMOVED lines=8> */
[----:B-1----:R-:W-:-:S04]  /*25440*/  FMUL R10, R88, UR75 ;  /* 0x0000004b580a7c20 */ /* 0x002fc80008400000 */
[C---:B------:R-:W-:Y:S01]  /*25450*/  FFMA R10, R89.reuse, UR74, R10 ;  /* 0x0000004a590a7c23 */ /* 0x040fe2000800000a */
[----:B0-----:R2:W-:Y:S01]  /*25460*/  @!P5 STG.E.64 desc[UR6][R74.64], R14 ;  /* 0x0000000e4a00d986 */ /* 0x0015e2000c101b06 */
[----:B------:R-:W-:-:S04]  /*25470*/  FMUL R7, R89, UR75 ;  /* 0x0000004b59077c20 */ /* 0x000fc80008400000 */
[----:B------:R-:W-:Y:S01]  /*25480*/  FFMA R7, R88, UR74, -R7 ;  /* 0x0000004a58077c23 */ /* 0x000fe20008000807 */
[----:B------:R-:W0:Y:S01]  /*25490*/  LDCU.64 UR74, c[0x3][0x19d8] ;  /* 0x00c33b00ff4a77ac */ /* 0x000e220008000a00 */
[----:B--2---:R-:W-:Y:S02]  /*254a0*/  FADD R15, R9, R10 ;  /* 0x0000000a090f7221 */ /* 0x004fe40000000000 */
[----:B------:R-:W1:Y:S01]  /*254b0*/  LDS.64 R10, [UR5+0x118] ;  /* 0x00011805ff0a7984 */ /* 0x000e620008000a00 */
[----:B------:R-:W-:Y:S01]  /*254c0*/  FADD R14, R8, R7 ;  /* 0x00000007080e7221 */ /* 0x000fe20000000000 */
        /* <DEDUP_REMOVED lines=29> */
[C---:B------:R-:W-:Y:S01]  /*256a0*/  FFMA R7, R86.reuse, UR74, -R7 ;  /* 0x0000004a56077c23 */ /* 0x040fe20008000807 */
[----:B------:R-:W-:Y:S07]  /*256b0*/  STS.64 [UR5+0x110], R14 ;  /* 0x0001100eff007988 */ /* 0x000fee0008000a05 */
        /* <DEDUP_REMOVED lines=8> */
[----:B0-----:R-:W-:Y:S01]  /*25740*/  @!P5 STG.E.64 desc[UR6][R76.64], R16 ;  /* 0x000000104c00d986 */ /* 0x001fe2000c101b06 */
[----:B------:R-:W-:Y:S01]  /*25750*/  ISETP.NE.AND P5, PT, R33, RZ, PT ;  /* 0x000000ff2100720c */ /* 0x000fe20003fa5270 */
[C---:B-1----:R-:W-:Y:S01]  /*25760*/  FMUL R7, R89.reuse, UR75 ;  /* 0x0000004b59077c20 */ /* 0x042fe20008400000 */
[C---:B------:R-:W-:Y:S01]  /*25770*/  FMUL R8, R88.reuse, UR75 ;  /* 0x0000004b58087c20 */ /* 0x040fe20008400000 */
[----:B------:R-:W-:Y:S02]  /*25780*/  LDS.64 R12, [UR5+0x128] ;  /* 0x00012805ff0c7984 */ /* 0x000fe40008000a00 */
[----:B------:R-:W-:Y:S01]  /*25790*/  FFMA R7, R88, UR74, -R7 ;  /* 0x0000004a58077c23 */ /* 0x000fe20008000807 */
[----:B------:R-:W-:Y:S01]  /*257a0*/  FFMA R8, R89, UR74, R8 ;  /* 0x0000004a59087c23 */ /* 0x000fe20008000008 */
[----:B------:R-:W0:Y:S02]  /*257b0*/  LDCU.64 UR74, c[0x3][0x1ad8] ;  /* 0x00c35b00ff4a77ac */ /* 0x000e240008000a00 */
[----:B--2---:R-:W-:Y:S01]  /*257c0*/  FADD R14, R7, R14 ;  /* 0x0000000e070e7221 */ /* 0x004fe20000000000 */
[----:B------:R-:W-:-:S02]  /*257d0*/  FADD R15, R8, R15 ;  /* 0x0000000f080f7221 */ /* 0x000fc40000000000 */
[----:B------:R-:W-:Y:S04]  /*257e0*/  LDS.64 R8, [UR5+0x120] ;  /* 0x00012005ff087984 */ /* 0x000fe80008000a00 */
[----:B------:R-:W-:Y:S04]  /*257f0*/  STS.64 [UR5+0x118], R14 ;  /* 0x0001180eff007988 */ /* 0x000fe80008000a05 */
[----:B------:R-:W1:Y:S04]  /*25800*/  @!P5 LDS.64 R16, [UR5+0x118] ;  /* 0x00011805ff10d984 */ /* 0x000e680008000a00 */
[----:B-1----:R-:W-:Y:S01]  /*25810*/  @!P5 STG.E.64 desc[UR6][R78.64], R16 ;  /* 0x000000104e00d986 */ /* 0x002fe2000c101b06 */
[----:B------:R-:W-:Y:S01]  /*25820*/  ISETP.NE.AND P5, PT, R5, RZ, PT ;  /* 0x000000ff0500720c */ /* 0x000fe20003fa5270 */
[----:B0-----:R-:W-:-:S04]  /*25830*/  FMUL R5, R81, UR75 ;  /* 0x0000004b51057c20 */ /* 0x001fc80008400000 */
[----:B------:R-:W-:-:S04]  /*25840*/  FFMA R5, R80, UR74, -R5 ;  /* 0x0000004a50057c23 */ /* 0x000fc80008000805 */
[----:B------:R-:W-:Y:S01]  /*25850*/  FADD R10, R8, R5 ;  /* 0x00000005080a7221 */ /* 0x000fe20000000000 */
[----:B------:R-:W-:-:S04]  /*25860*/  FMUL R8, R80, UR75 ;  /* 0x0000004b50087c20 */ /* 0x000fc80008400000 */
[----:B------:R-:W-:Y:S01]  /*25870*/  FFMA R8, R81, UR74, R8 ;  /* 0x0000004a51087c23 */ /* 0x000fe20008000008 */
[----:B------:R-:W0:Y:S03]  /*25880*/  LDCU.64 UR74, c[0x3][0x1bd8] ;  /* 0x00c37b00ff4a77ac */ /* 0x000e260008000a00 */
[----:B------:R-:W-:Y:S01]  /*25890*/  FADD R11, R9, R8 ;  /* 0x00000008090b7221 */ /* 0x000fe20000000000 */
[----:B0-----:R-:W-:-:S04]  /*258a0*/  FMUL R8, R80, UR75 ;  /* 0x0000004b50087c20 */ /* 0x001fc80008400000 */
[----:B------:R-:W-:-:S04]  /*258b0*/  FFMA R8, R81, UR74, R8 ;  /* 0x0000004a51087c23 */ /* 0x000fc80008000008 */
[----:B------:R-:W-:Y:S02]  /*258c0*/  FADD R13, R8, R13 ;  /* 0x0000000d080d7221 */ /* 0x000fe40000000000 */
[----:B------:R-:W0:Y:S01]  /*258d0*/  LDS.64 R8, [UR5+0x130] ;  /* 0x00013005ff087984 */ /* 0x000e220008000a00 */
[----:B------:R-:W-:-:S04]  /*258e0*/  FMUL R5, R81, UR75 ;  /* 0x0000004b51057c20 */ /* 0x000fc80008400000 */
[----:B------:R-:W-:Y:S01]  /*258f0*/  FFMA R5, R80, UR74, -R5 ;  /* 0x0000004a50057c23 */ /* 0x000fe20008000805 */
[----:B------:R-:W1:Y:S03]  /*25900*/  LDCU.64 UR74, c[0x3][0x1cd8] ;  /* 0x00c39b00ff4a77ac */ /* 0x000e660008000a00 */
[----:B------:R-:W-:Y:S01]  /*25910*/  FADD R12, R5, R12 ;  /* 0x0000000c050c7221 */ /* 0x000fe20000000000 */
[----:B------:R0:W-:Y:S01]  /*25920*/  STS.64 [UR5+0x120], R10 ;  /* 0x0001200aff007988 */ /* 0x0001e20008000a05 */
[----:B-1----:R-:W-:-:S04]  /*25930*/  FMUL R5, R81, UR75 ;  /* 0x0000004b51057c20 */ /* 0x002fc80008400000 */
[----:B------:R-:W-:-:S04]  /*25940*/  FFMA R5, R80, UR74, -R5 ;  /* 0x0000004a50057c23 */ /* 0x000fc80008000805 */
[----:B0-----:R-:W-:Y:S01]  /*25950*/  FADD R10, R8, R5 ;  /* 0x00000005080a7221 */ /* 0x001fe20000000000 */
[----:B------:R-:W-:-:S04]  /*25960*/  FMUL R8, R80, UR75 ;  /* 0x0000004b50087c20 */ /* 0x000fc80008400000 */
[----:B------:R-:W-:Y:S01]  /*25970*/  FFMA R8, R81, UR74, R8 ;  /* 0x0000004a51087c23 */ /* 0x000fe20008000008 */
[----:B------:R-:W0:Y:S03]  /*25980*/  LDCU.64 UR74, c[0x3][0x1dd8] ;  /* 0x00c3bb00ff4a77ac */ /* 0x000e260008000a00 */
[----:B------:R-:W-:Y:S02]  /*25990*/  FADD R11, R9, R8 ;  /* 0x00000008090b7221 */ /* 0x000fe40000000000 */
[----:B------:R-:W1:Y:S04]  /*259a0*/  LDS.64 R8, [UR5+0x138] ;  /* 0x00013805ff087984 */ /* 0x000e680008000a00 */
[----:B------:R1:W-:Y:S01]  /*259b0*/  STS.64 [UR5+0x128], R12 ;  /* 0x0001280cff007988 */ /* 0x0003e20008000a05 */
[----:B0-----:R-:W-:-:S04]  /*259c0*/  FMUL R5, R81, UR75 ;  /* 0x0000004b51057c20 */ /* 0x001fc80008400000 */
[----:B------:R-:W-:-:S04]  /*259d0*/  FFMA R5, R80, UR74, -R5 ;  /* 0x0000004a50057c23 */ /* 0x000fc80008000805 */
[----:B-1----:R-:W-:Y:S01]  /*259e0*/  FADD R12, R5, R8 ;  /* 0x00000008050c7221 */ /* 0x002fe20000000000 */
[----:B------:R-:W-:-:S04]  /*259f0*/  FMUL R8, R80, UR75 ;  /* 0x0000004b50087c20 */ /* 0x000fc80008400000 */
[C---:B------:R-:W-:Y:S01]  /*25a00*/  FFMA R8, R81.reuse, UR74, R8 ;  /* 0x0000004a51087c23 */ /* 0x040fe20008000008 */
        /* <DEDUP_REMOVED lines=121> */
[----:B0-----:R-:W-:-:S03]  /*261a0*/  FMUL R5, R87, UR75 ;  /* 0x0000004b57057c20 */ /* 0x001fc60008400000 */
[----:B------:R-:W-:Y:S01]  /*261b0*/  STS.64 [UR5+0x128], R10 ;  /* 0x0001280aff007988 */ /* 0x000fe20008000a05 */
[----:B------:R-:W-:-:S03]  /*261c0*/  FFMA R5, R86, UR74, -R5 ;  /* 0x0000004a56057c23 */ /* 0x000fc60008000805 */
[----:B------:R-:W-:Y:S04]  /*261d0*/  STS.64 [UR5+0x148], R90 ;  /* 0x0001485aff007988 */ /* 0x000fe80008000a05 */
[----:B------:R-:W-:Y:S01]  /*261e0*/  LDS.64 R18, [UR5+0x148] ;  /* 0x00014805ff127984 */ /* 0x000fe20008000a00 */
[----:B------:R-:W-:-:S03]  /*261f0*/  ISETP.NE.AND P1, PT, R21, RZ, PT ;  /* 0x000000ff1500720c */ /* 0x000fc60003f25270 */
[----:B------:R-:W-:Y:S04]  /*26200*/  LDS.64 R14, [UR5+0x120] ;  /* 0x00012005ff0e7984 */ /* 0x000fe80008000a00 */
[----:B------:R-:W-:Y:S01]  /*26210*/  LDS.64 R26, [UR5+0x128] ;  /* 0x00012805ff1a7984 */ /* 0x000fe20008000a00 */
[----:B-1----:R-:W-:Y:S01]  /*26220*/  FADD R12, R8, R5 ;  /* 0x00000005080c7221 */ /* 0x002fe20000000000 */
[----:B------:R-:W-:-:S04]  /*26230*/  FMUL R8, R86, UR75 ;  /* 0x0000004b56087c20 */ /* 0x000fc80008400000 */
[----:B------:R-:W-:Y:S01]  /*26240*/  FFMA R8, R87, UR74, R8 ;  /* 0x0000004a57087c23 */ /* 0x000fe20008000008 */
[----:B------:R-:W0:Y:S03]  /*26250*/  LDCU.64 UR74, c[0x3][0x1df0] ;  /* 0x00c3be00ff4a77ac */ /* 0x000e260008000a00 */
[----:B------:R-:W-:Y:S02]  /*26260*/  FADD R13, R9, R8 ;  /* 0x00000008090d7221 */ /* 0x000fe40000000000 */
[----:B------:R-:W1:Y:S01]  /*26270*/  LDS.64 R8, [UR5+0x138] ;  /* 0x00013805ff087984 */ /* 0x000e620008000a00 */
        /* <DEDUP_REMOVED lines=10> */
[----:B------:R-:W-:Y:S01]  /*26320*/  FFMA R5, R86, UR74, -R5 ;  /* 0x0000004a56057c23 */ /* 0x000fe20008000805 */
[----:B------:R0:W-:Y:S03]  /*26330*/  STS.64 [UR5+0x138], R10 ;  /* 0x0001380aff007988 */ /* 0x0001e60008000a05 */
[----:B-1----:R-:W-:Y:S01]  /*26340*/  FADD R12, R8, R5 ;  /* 0x00000005080c7221 */ /* 0x002fe20000000000 */
[----:B------:R-:W-:Y:S01]  /*26350*/  FMUL R8, R86, UR75 ;  /* 0x0000004b56087c20 */ /* 0x000fe20008400000 */
[----:B------:R-:W-:-:S03]  /*26360*/  FMUL R5, R81, UR77 ;  /* 0x0000004d51057c20 */ /* 0x000fc60008400000 */
[----:B0-----:R-:W-:Y:S01]  /*26370*/  FFMA R10, R87, UR74, R8 ;  /* 0x0000004a570a7c23 */ /* 0x001fe20008000008 */
[C---:B------:R-:W-:Y:S01]  /*26380*/  FMUL R8, R80.reuse, UR77 ;  /* 0x0000004d50087c20 */ /* 0x040fe20008400000 */
[----:B------:R-:W-:Y:S01]  /*26390*/  FFMA R5, R80, UR76, -R5 ;  /* 0x0000004c50057c23 */ /* 0x000fe20008000805 */
[----:B------:R-:W0:Y:S02]  /*263a0*/  LDCU.64 UR74, c[0x3][0x1af8] ;  /* 0x00c35f00ff4a77ac */ /* 0x000e240008000a00 */
[----:B------:R-:W-:Y:S01]  /*263b0*/  FFMA R8, R81, UR76, R8 ;  /* 0x0000004c51087c23 */ /* 0x000fe20008000008 */
[----:B------:R-:W-:Y:S01]  /*263c0*/  FADD R13, R9, R10 ;  /* 0x0000000a090d7221 */ /* 0x000fe20000000000 */
[----:B------:R-:W-:Y:S01]  /*263d0*/  FADD R10, R5, R18 ;  /* 0x00000012050a7221 */ /* 0x000fe20000000000 */
[----:B------:R-:W1:Y:S01]  /*263e0*/  LDCU.64 UR76, c[0x3][0x1fe0] ;  /* 0x00c3fc00ff4c77ac */ /* 0x000e620008000a00 */
[----:B------:R-:W-:Y:S02]  /*263f0*/  FADD R11, R8, R19 ;  /* 0x00000013080b7221 */ /* 0x000fe40000000000 */
[----:B------:R-:W-:Y:S04]  /*26400*/  LDS.64 R18, [UR5+0x130] ;  /* 0x00013005ff127984 */ /* 0x000fe80008000a00 */
[----:B------:R-:W-:Y:S04]  /*26410*/  STS.64 [UR5+0x148], R10 ;  /* 0x0001480aff007988 */ /* 0x000fe80008000a05 */
[----:B------:R-:W2:Y:S01]  /*26420*/  LDS.64 R20, [UR5+0x148] ;  /* 0x00014805ff147984 */ /* 0x000ea20008000a00 */
[----:B0-----:R-:W-:Y:S01]  /*26430*/  FMUL R7, R89, UR75 ;  /* 0x0000004b59077c20 */ /* 0x001fe20008400000 */
[----:B------:R-:W-:Y:S01]  /*26440*/  FMUL R16, R88, UR75 ;  /* 0x0000004b58107c20 */ /* 0x000fe20008400000 */
[----:B-1----:R-:W-:Y:S01]  /*26450*/  FMUL R5, R83, UR77 ;  /* 0x0000004d53057c20 */ /* 0x002fe20008400000 */
[----:B------:R-:W-:Y:S01]  /*26460*/  FMUL R8, R82, UR77 ;  /* 0x0000004d52087c20 */ /* 0x000fe20008400000 */
[----:B------:R-:W-:Y:S01]  /*26470*/  FFMA R7, R88, UR74, -R7 ;  /* 0x0000004a58077c23 */ /* 0x000fe20008000807 */
[----:B------:R-:W-:Y:S01]  /*26480*/  FFMA R16, R89, UR74, R16 ;  /* 0x0000004a59107c23 */ /* 0x000fe20008000010 */
[----:B------:R-:W-:Y:S01]  /*26490*/  FFMA R5, R82, UR76, -R5 ;  /* 0x0000004c52057c23 */ /* 0x000fe20008000805 */
[----:B------:R-:W-:Y:S01]  /*264a0*/  FFMA R8, R83, UR76, R8 ;  /* 0x0000004c53087c23 */ /* 0x000fe20008000008 */
[----:B------:R-:W0:Y:S01]  /*264b0*/  LDCU.64 UR74, c[0x3][0x1bf8] ;  /* 0x00c37f00ff4a77ac */ /* 0x000e220008000a00 */
[----:B------:R-:W-:Y:S01]  /*264c0*/  FADD R14, R14, R7 ;  /* 0x000000070e0e7221 */ /* 0x000fe20000000000 */
[----:B------:R-:W-:Y:S01]  /*264d0*/  FADD R15, R15, R16 ;  /* 0x000000100f0f7221 */ /* 0x000fe20000000000 */
[----:B------:R-:W1:Y:S04]  /*264e0*/  LDCU.64 UR76, c[0x3][0x1cf8] ;  /* 0x00c39f00ff4c77ac */ /* 0x000e680008000a00 */
[----:B------:R-:W-:Y:S04]  /*264f0*/  STS.64 [UR5+0x120], R14 ;  /* 0x0001200eff007988 */ /* 0x000fe80008000a05 */
[----:B------:R3:W-:Y:S01]  /*26500*/  STS.64 [UR5+0x140], R12 ;  /* 0x0001400cff007988 */ /* 0x0007e20008000a05 */
[----:B--2---:R-:W-:Y:S01]  /*26510*/  FADD R10, R5, R20 ;  /* 0x00000014050a7221 */ /* 0x004fe20000000000 */
[----:B------:R-:W-:-:S05]  /*26520*/  FADD R11, R8, R21 ;  /* 0x00000015080b7221 */ /* 0x000fca0000000000 */
[----:B------:R-:W-:Y:S04]  /*26530*/  STS.64 [UR5+0x148], R10 ;  /* 0x0001480aff007988 */ /* 0x000fe80008000a05 */
[----:B------:R-:W2:Y:S01]  /*26540*/  LDS.64 R14, [UR5+0x148] ;  /* 0x00014805ff0e7984 */ /* 0x000ea20008000a00 */
[----:B0-----:R-:W-:Y:S01]  /*26550*/  FMUL R7, R89, UR75 ;  /* 0x0000004b59077c20 */ /* 0x001fe20008400000 */
[----:B---3--:R-:W-:-:S03]  /*26560*/  FMUL R12, R88, UR75 ;  /* 0x0000004b580c7c20 */ /* 0x008fc60008400000 */
[C---:B------:R-:W-:Y:S01]  /*26570*/  FFMA R7, R88.reuse, UR74, -R7 ;  /* 0x0000004a58077c23 */ /* 0x040fe20008000807 */
[C---:B------:R-:W-:Y:S01]  /*26580*/  FFMA R12, R89.reuse, UR74, R12 ;  /* 0x0000004a590c7c23 */ /* 0x040fe2000800000c */
[----:B------:R-:W0:Y:S01]  /*26590*/  LDCU.64 UR74, c[0x3][0x1fe8] ;  /* 0x00c3fd00ff4a77ac */ /* 0x000e220008000a00 */
[----:B-1----:R-:W-:Y:S01]  /*265a0*/  FMUL R5, R89, UR77 ;  /* 0x0000004d59057c20 */ /* 0x002fe20008400000 */
[----:B------:R-:W-:-:S03]  /*265b0*/  FMUL R8, R88, UR77 ;  /* 0x0000004d58087c20 */ /* 0x000fc60008400000 */
[----:B------:R-:W-:Y:S01]  /*265c0*/  FFMA R5, R88, UR76, -R5 ;  /* 0x0000004c58057c23 */ /* 0x000fe20008000805 */
[----:B------:R-:W-:Y:S01]  /*265d0*/  FADD R17, R12, R27 ;  /* 0x0000001b0c117221 */ /* 0x000fe20000000000 */
[----:B------:R-:W-:Y:S01]  /*265e0*/  FFMA R12, R89, UR76, R8 ;  /* 0x0000004c590c7c23 */ /* 0x000fe20008000008 */
[----:B------:R-:W-:Y:S01]  /*265f0*/  FADD R16, R7, R26 ;  /* 0x0000001a07107221 */ /* 0x000fe20000000000 */
[----:B------:R-:W-:Y:S01]  /*26600*/  FADD R18, R18, R5 ;  /* 0x0000000512127221 */ /* 0x000fe20000000000 */
[----:B------:R-:W1:Y:S01]  /*26610*/  LDS.64 R26, [UR5+0x138] ;  /* 0x00013805ff1a7984 */ /* 0x000e620008000a00 */
[----:B------:R-:W3:Y:S01]  /*26620*/  LDCU.64 UR76, c[0x3][0x1df8] ;  /* 0x00c3bf00ff4c77ac */ /* 0x000ee20008000a00 */
[----:B0-----:R-:W-:Y:S01]  /*26630*/  FMUL R5, R85, UR75 ;  /* 0x0000004b55057c20 */ /* 0x001fe20008400000 */
[----:B------:R-:W-:-:S03]  /*26640*/  FMUL R8, R84, UR75 ;  /* 0x0000004b54087c20 */ /* 0x000fc60008400000 */
[----:B------:R-:W-:Y:S01]  /*26650*/  FFMA R5, R84, UR74, -R5 ;  /* 0x0000004a54057c23 */ /* 0x000fe20008000805 */
[----:B------:R-:W-:Y:S01]  /*26660*/  FFMA R8, R85, UR74, R8 ;  /* 0x0000004a55087c23 */ /* 0x000fe20008000008 */
[----:B------:R-:W-:Y:S01]  /*26670*/  STS.64 [UR5+0x128], R16 ;  /* 0x00012810ff007988 */ /* 0x000fe20008000a05 */
[----:B------:R-:W0:Y:S03]  /*26680*/  LDCU.64 UR74, c[0x3][0x1ff0] ;  /* 0x00c3fe00ff4a77ac */ /* 0x000e260008000a00 */
[----:B------:R-:W-:Y:S01]  /*26690*/  LDS.64 R16, [UR5+0x140] ;  /* 0x00014005ff107984 */ /* 0x000fe20008000a00 */
[----:B--2---:R-:W-:Y:S01]  /*266a0*/  FADD R10, R5, R14 ;  /* 0x0000000e050a7221 */ /* 0x004fe20000000000 */
[----:B------:R-:W-:-:S05]  /*266b0*/  FADD R11, R8, R15 ;  /* 0x0000000f080b7221 */ /* 0x000fca0000000000 */
[----:B------:R-:W-:Y:S04]  /*266c0*/  STS.64 [UR5+0x148], R10 ;  /* 0x0001480aff007988 */ /* 0x000fe80008000a05 */
[----:B------:R-:W2:Y:S01]  /*266d0*/  LDS.64 R20, [UR5+0x148] ;  /* 0x00014805ff147984 */ /* 0x000ea20008000a00 */
[----:B---3--:R-:W-:Y:S01]  /*266e0*/  FMUL R5, R89, UR77 ;  /* 0x0000004d59057c20 */ /* 0x008fe20008400000 */
[C---:B------:R-:W-:Y:S01]  /*266f0*/  FMUL R8, R88.reuse, UR77 ;  /* 0x0000004d58087c20 */ /* 0x040fe20008400000 */
[----:B------:R-:W-:Y:S02]  /*26700*/  FADD R19, R19, R12 ;  /* 0x0000000c13137221 */ /* 0x000fe40000000000 */
[----:B------:R-:W-:Y:S01]  /*26710*/  FFMA R5, R88, UR76, -R5 ;  /* 0x0000004c58057c23 */ /* 0x000fe20008000805 */
[----:B------:R-:W-:Y:S01]  /*26720*/  FFMA R12, R89, UR76, R8 ;  /* 0x0000004c590c7c23 */ /* 0x000fe20008000008 */
[----:B------:R-:W3:Y:S01]  /*26730*/  LDCU.64 UR76, c[0x3][0x1ef8] ;  /* 0x00c3df00ff4c77ac */ /* 0x000ee20008000a00 */
[----:B0-----:R-:W-:Y:S01]  /*26740*/  FMUL R8, R86, UR75 ;  /* 0x0000004b56087c20 */ /* 0x001fe20008400000 */
[----:B-1----:R-:W-:Y:S01]  /*26750*/  FADD R14, R5, R26 ;  /* 0x0000001a050e7221 */ /* 0x002fe20000000000 */
[----:B------:R-:W-:-:S02]  /*26760*/  FMUL R5, R87, UR75 ;  /* 0x0000004b57057c20 */ /* 0x000fc40008400000 */
[----:B------:R-:W-:Y:S02]  /*26770*/  FFMA R8, R87, UR74, R8 ;  /* 0x0000004a57087c23 */ /* 0x000fe40008000008 */
[----:B------:R-:W-:Y:S01]  /*26780*/  FFMA R5, R86, UR74, -R5 ;  /* 0x0000004a56057c23 */ /* 0x000fe20008000805 */
[----:B------:R-:W-:Y:S02]  /*26790*/  ISETP.NE.AND P2, PT, R24, RZ, PT ;  /* 0x000000ff1800720c */ /* 0x000fe40003f45270 */
[----:B------:R-:W-:Y:S02]  /*267a0*/  ISETP.NE.AND P3, PT, R93, RZ, PT ;  /* 0x000000ff5d00720c */ /* 0x000fe40003f65270 */
[----:B------:R-:W-:Y:S01]  /*267b0*/  ISETP.NE.AND P4, PT, R22, RZ, PT ;  /* 0x000000ff1600720c */ /* 0x000fe20003f85270 */
[----:B------:R-:W-:Y:S01]  /*267c0*/  FADD R15, R12, R27 ;  /* 0x0000001b0c0f7221 */ /* 0x000fe20000000000 */
[----:B------:R-:W-:Y:S01]  /*267d0*/  STS.64 [UR5+0x130], R18 ;  /* 0x00013012ff007988 */ /* 0x000fe20008000a05 */
[----:B------:R-:W0:Y:S01]  /*267e0*/  LDC R7, c[0x0][0x370] ;  /* 0x0000dc00ff077b82 */ /* 0x000e220000000800 */
[----:B------:R-:W1:Y:S02]  /*267f0*/  LDCU.64 UR74, c[0x3][0x1ff8] ;  /* 0x00c3ff00ff4a77ac */ /* 0x000e640008000a00 */
[----:B------:R-:W4:Y:S01]  /*26800*/  @!P1 LDS.64 R12, [UR5+0x120] ;  /* 0x00012005ff0c9984 */ /* 0x000f220008000a00 */
[----:B--2---:R-:W-:Y:S01]  /*26810*/  FADD R10, R5, R20 ;  /* 0x00000014050a7221 */ /* 0x004fe20000000000 */
[----:B------:R-:W-:Y:S01]  /*26820*/  FADD R11, R8, R21 ;  /* 0x00000015080b7221 */ /* 0x000fe20000000000 */
[C---:B---3--:R-:W-:Y:S01]  /*26830*/  FMUL R5, R89.reuse, UR77 ;  /* 0x0000004d59057c20 */ /* 0x048fe20008400000 */
[C---:B------:R-:W-:Y:S01]  /*26840*/  FMUL R8, R88.reuse, UR77 ;  /* 0x0000004d58087c20 */ /* 0x040fe20008400000 */
[----:B------:R-:W-:Y:S02]  /*26850*/  STS.64 [UR5+0x138], R14 ;  /* 0x0001380eff007988 */ /* 0x000fe40008000a05 */
[----:B------:R-:W-:Y:S01]  /*26860*/  FFMA R5, R88, UR76, -R5 ;  /* 0x0000004c58057c23 */ /* 0x000fe20008000805 */
[----:B------:R-:W-:Y:S01]  /*26870*/  FFMA R8, R89, UR76, R8 ;  /* 0x0000004c59087c23 */ /* 0x000fe20008000008 */
[----:B------:R-:W-:Y:S02]  /*26880*/  STS.64 [UR5+0x148], R10 ;  /* 0x0001480aff007988 */ /* 0x000fe40008000a05 */
[----:B------:R-:W-:Y:S01]  /*26890*/  FADD R16, R16, R5 ;  /* 0x0000000510107221 */ /* 0x000fe20000000000 */
[----:B------:R-:W-:Y:S01]  /*268a0*/  FADD R17, R17, R8 ;  /* 0x0000000811117221 */ /* 0x000fe20000000000 */
[----:B------:R-:W2:Y:S04]  /*268b0*/  LDS.64 R18, [UR5+0x148] ;  /* 0x00014805ff127984 */ /* 0x000ea80008000a00 */
[----:B------:R-:W3:Y:S04]  /*268c0*/  @!P2 LDS.64 R20, [UR5+0x128] ;  /* 0x00012805ff14a984 */ /* 0x000ee80008000a00 */
[----:B------:R-:W5:Y:S04]  /*268d0*/  @!P3 LDS.64 R14, [UR5+0x130] ;  /* 0x00013005ff0eb984 */ /* 0x000f680008000a00 */
[----:B------:R-:W5:Y:S04]  /*268e0*/  @!P4 LDS.64 R26, [UR5+0x138] ;  /* 0x00013805ff1ac984 */ /* 0x000f680008000a00 */
[----:B------:R-:W-:Y:S04]  /*268f0*/  STS.64 [UR5+0x140], R16 ;  /* 0x00014010ff007988 */ /* 0x000fe80008000a05 */
[----:B------:R-:W5:Y:S01]  /*26900*/  @!P6 LDS.64 R28, [UR5+0x140] ;  /* 0x00014005ff1ce984 */ /* 0x000f620008000a00 */
[----:B0-----:R-:W-:Y:S01]  /*26910*/  IADD3 R4, PT, PT, R7, R4, RZ ;  /* 0x0000000407047210 */ /* 0x001fe20007ffe0ff */
[----:B-1----:R-:W-:Y:S01]  /*26920*/  FMUL R5, R89, UR75 ;  /* 0x0000004b59057c20 */ /* 0x002fe20008400000 */
[----:B------:R-:W-:-:S02]  /*26930*/  FMUL R8, R88, UR75 ;  /* 0x0000004b58087c20 */ /* 0x000fc40008400000 */
[----:B------:R-:W-:Y:S01]  /*26940*/  ISETP.GE.AND P0, PT, R4, R0, PT ;  /* 0x000000000400720c */ /* 0x000fe20003f06270 */
[----:B------:R-:W-:Y:S01]  /*26950*/  FFMA R5, R88, UR74, -R5 ;  /* 0x0000004a58057c23 */ /* 0x000fe20008000805 */
[----:B------:R-:W-:Y:S01]  /*26960*/  FFMA R8, R89, UR74, R8 ;  /* 0x0000004a59087c23 */ /* 0x000fe20008000008 */
[----:B----4-:R0:W-:Y:S02]  /*26970*/  @!P1 STG.E.64 desc[UR6][R106.64], R12 ;  /* 0x0000000c6a009986 */ /* 0x0101e4000c101b06 */
[----:B--2---:R-:W-:Y:S01]  /*26980*/  FADD R10, R5, R18 ;  /* 0x00000012050a7221 */ /* 0x004fe20000000000 */
[----:B------:R-:W-:Y:S01]  /*26990*/  FADD R11, R8, R19 ;  /* 0x00000013080b7221 */ /* 0x000fe20000000000 */
[----:B---3--:R0:W-:Y:S04]  /*269a0*/  @!P2 STG.E.64 desc[UR6][R96.64], R20 ;  /* 0x000000146000a986 */ /* 0x0081e8000c101b06 */
[----:B-----5:R0:W-:Y:S04]  /*269b0*/  @!P3 STG.E.64 desc[UR6][R110.64], R14 ;  /* 0x0000000e6e00b986 */ /* 0x0201e8000c101b06 */
[----:B------:R0:W-:Y:S04]  /*269c0*/  @!P4 STG.E.64 desc[UR6][R108.64], R26 ;  /* 0x0000001a6c00c986 */ /* 0x0001e8000c101b06 */
[----:B------:R0:W-:Y:S04]  /*269d0*/  STS.64 [UR5+0x148], R10 ;  /* 0x0001480aff007988 */ /* 0x0001e80008000a05 */
[----:B------:R0:W-:Y:S04]  /*269e0*/  @!P6 STG.E.64 desc[UR6][R112.64], R28 ;  /* 0x0000001c7000e986 */ /* 0x0001e8000c101b06 */
[----:B------:R0:W-:Y:S01]  /*269f0*/  @!P5 STG.E.64 desc[UR6][R114.64], R10 ;  /* 0x0000000a7200d986 */ /* 0x0001e2000c101b06 */
[----:B------:R-:W-:Y:S05]  /*26a00*/  @!P0 BRA `(.L_x_1) ;  /* 0xfffffda000108947 */ /* 0x000fea000383ffff */
[----:B------:R-:W-:Y:S05]  /*26a10*/  EXIT ;  /* 0x000000000000794d */ /* 0x000fea0003800000 */
        .weak           $__internal_0_$__cuda_sm3x_div_rn_noftz_f32_slowpath
        .type           $__internal_0_$__cuda_sm3x_div_rn_noftz_f32_slowpath,@function
        .size           $__internal_0_$__cuda_sm3x_div_rn_noftz_f32_slowpath,(.L_x_11 - $__internal_0_$__cuda_sm3x_div_rn_noftz_f32_slowpath)
$__internal_0_$__cuda_sm3x_div_rn_noftz_f32_slowpath:
[----:B------:R-:W-:Y:S02]  /*26a20*/  SHF.R.U32.HI R4, RZ, 0x17, R3 ;  /* 0x00000017ff047819 */ /* 0x000fe40000011603 */
[----:B------:R-:W-:Y:S02]  /*26a30*/  SHF.R.U32.HI R2, RZ, 0x17, R0 ;  /* 0x00000017ff027819 */ /* 0x000fe40000011600 */
[----:B------:R-:W-:Y:S02]  /*26a40*/  LOP3.LUT R4, R4, 0xff, RZ, 0xc0, !PT ;  /* 0x000000ff04047812 */ /* 0x000fe400078ec0ff */
[----:B------:R-:W-:Y:S02]  /*26a50*/  LOP3.LUT R2, R2, 0xff, RZ, 0xc0, !PT ;  /* 0x000000ff02027812 */ /* 0x000fe400078ec0ff */
[----:B------:R-:W-:Y:S02]  /*26a60*/  IADD3 R10, PT, PT, R4, -0x1, RZ ;  /* 0xffffffff040a7810 */ /* 0x000fe40007ffe0ff */
[----:B------:R-:W-:-:S02]  /*26a70*/  IADD3 R9, PT, PT, R2, -0x1, RZ ;  /* 0xffffffff02097810 */ /* 0x000fc40007ffe0ff */
[----:B------:R-:W-:Y:S02]  /*26a80*/  ISETP.GT.U32.AND P0, PT, R10, 0xfd, PT ;  /* 0x000000fd0a00780c */ /* 0x000fe40003f04070 */
[----:B------:R-:W-:Y:S02]  /*26a90*/  MOV R5, R0 ;  /* 0x0000000000057202 */ /* 0x000fe40000000f00 */
[----:B------:R-:W-:Y:S02]  /*26aa0*/  ISETP.GT.U32.OR P0, PT, R9, 0xfd, P0 ;  /* 0x000000fd0900780c */ /* 0x000fe40000704470 */
[----:B------:R-:W-:-:S11]  /*26ab0*/  MOV R6, R3 ;  /* 0x0000000300067202 */ /* 0x000fd60000000f00 */
[----:B------:R-:W-:Y:S01]  /*26ac0*/  @!P0 MOV R7, RZ ;  /* 0x000000ff00078202 */ /* 0x000fe20000000f00 */
[----:B------:R-:W-:Y:S06]  /*26ad0*/  @!P0 BRA `(.L_x_2) ;  /* 0x00000000005c8947 */ /* 0x000fec0003800000 */
[----:B------:R-:W-:Y:S02]  /*26ae0*/  FSETP.GTU.FTZ.AND P0, PT, |R0|, +INF , PT ;  /* 0x7f8000000000780b */ /* 0x000fe40003f1c200 */
[----:B------:R-:W-:-:S04]  /*26af0*/  FSETP.GTU.FTZ.AND P1, PT, |R3|, +INF , PT ;  /* 0x7f8000000300780b */ /* 0x000fc80003f3c200 */
[----:B------:R-:W-:-:S13]  /*26b00*/  PLOP3.LUT P0, PT, P0, P1, PT, 0xf8, 0x8f ;  /* 0x00000000008f781c */ /* 0x000fda0000703f70 */
[----:B------:R-:W-:Y:S05]  /*26b10*/  @P0 BRA `(.L_x_3) ;  /* 0x0000000400440947 */ /* 0x000fea0003800000 */
[----:B------:R-:W-:-:S13]  /*26b20*/  LOP3.LUT P0, RZ, R6, 0x7fffffff, R5, 0xc8, !PT ;  /* 0x7fffffff06ff7812 */ /* 0x000fda000780c805 */
[----:B------:R-:W-:Y:S05]  /*26b30*/  @!P0 BRA `(.L_x_4) ;  /* 0x0000000400348947 */ /* 0x000fea0003800000 */
[C---:B------:R-:W-:Y:S02]  /*26b40*/  FSETP.NEU.FTZ.AND P2, PT, |R0|.reuse, +INF , PT ;  /* 0x7f8000000000780b */ /* 0x040fe40003f5d200 */
[----:B------:R-:W-:Y:S02]  /*26b50*/  FSETP.NEU.FTZ.AND P0, PT, |R3|, +INF , PT ;  /* 0x7f8000000300780b */ /* 0x000fe40003f1d200 */
[----:B------:R-:W-:-:S11]  /*26b60*/  FSETP.NEU.FTZ.AND P1, PT, |R0|, +INF , PT ;  /* 0x7f8000000000780b */ /* 0x000fd60003f3d200 */
[----:B------:R-:W-:Y:S05]  /*26b70*/  @!P0 BRA !P2, `(.L_x_4) ;  /* 0x0000000400248947 */ /* 0x000fea0005000000 */
[----:B------:R-:W-:-:S04]  /*26b80*/  LOP3.LUT P2, RZ, R5, 0x7fffffff, RZ, 0xc0, !PT ;  /* 0x7fffffff05ff7812 */ /* 0x000fc8000784c0ff */
[----:B------:R-:W-:-:S13]  /*26b90*/  PLOP3.LUT P0, PT, P0, P2, PT, 0x2f, 0xf2 ;  /* 0x0000000000f2781c */ /* 0x000fda0000704577 */
[----:B------:R-:W-:Y:S05]  /*26ba0*/  @P0 BRA `(.L_x_5) ;  /* 0x0000000400100947 */ /* 0x000fea0003800000 */
[----:B------:R-:W-:-:S04]  /*26bb0*/  LOP3.LUT P0, RZ, R6, 0x7fffffff, RZ, 0xc0, !PT ;  /* 0x7fffffff06ff7812 */ /* 0x000fc8000780c0ff */
[----:B------:R-:W-:-:S13]  /*26bc0*/  PLOP3.LUT P0, PT, P1, P0, PT, 0x2f, 0xf2 ;  /* 0x0000000000f2781c */ /* 0x000fda0000f00577 */
[----:B------:R-:W-:Y:S05]  /*26bd0*/  @P0 BRA `(.L_x_6) ;  /* 0x0000000000f80947 */ /* 0x000fea0003800000 */
[----:B------:R-:W-:Y:S02]  /*26be0*/  ISETP.GE.AND P0, PT, R9, RZ, PT ;  /* 0x000000ff0900720c */ /* 0x000fe40003f06270 */
[----:B------:R-:W-:-:S11]  /*26bf0*/  ISETP.GE.AND P1, PT, R10, RZ, PT ;  /* 0x000000ff0a00720c */ /* 0x000fd60003f26270 */
[----:B------:R-:W-:Y:S01]  /*26c00*/  @P0 MOV R7, RZ ;  /* 0x000000ff00070202 */ /* 0x000fe20000000f00 */
[----:B------:R-:W-:Y:S01]  /*26c10*/  @!P0 FFMA R5, R0, 1.84467440737095516160e+19, RZ ;  /* 0x5f80000000058823 */ /* 0x000fe200000000ff */
[----:B------:R-:W-:Y:S01]  /*26c20*/  @!P0 MOV R7, 0xffffffc0 ;  /* 0xffffffc000078802 */ /* 0x000fe20000000f00 */
[----:B------:R-:W-:-:S03]  /*26c30*/  @!P1 FFMA R6, R3, 1.84467440737095516160e+19, RZ ;  /* 0x5f80000003069823 */ /* 0x000fc600000000ff */
[----:B------:R-:W-:-:S07]  /*26c40*/  @!P1 IADD3 R7, PT, PT, R7, 0x40, RZ ;  /* 0x0000004007079810 */ /* 0x000fce0007ffe0ff */
.L_x_2:
[----:B------:R-:W-:Y:S02]  /*26c50*/  LEA R3, R4, 0xc0800000, 0x17 ;  /* 0xc080000004037811 */ /* 0x000fe400078eb8ff */
[----:B------:R-:W-:Y:S02]  /*26c60*/  IADD3 R2, PT, PT, R2, -0x7f, RZ ;  /* 0xffffff8102027810 */ /* 0x000fe40007ffe0ff */
[----:B------:R-:W-:-:S03]  /*26c70*/  IADD3 R3, PT, PT, -R3, R6, RZ ;  /* 0x0000000603037210 */ /* 0x000fc60007ffe1ff */
[C---:B------:R-:W-:Y:S01]  /*26c80*/  IMAD R0, R2.reuse, -0x800000, R5 ;  /* 0xff80000002007824 */ /* 0x040fe200078e0205 */
[----:B------:R-:W0:Y:S01]  /*26c90*/  MUFU.RCP R6, R3 ;  /* 0x0000000300067308 */ /* 0x000e220000001000 */
[----:B------:R-:W-:Y:S01]  /*26ca0*/  FADD.FTZ R9, -R3, -RZ ;  /* 0x800000ff03097221 */ /* 0x000fe20000010100 */
[----:B------:R-:W-:-:S04]  /*26cb0*/  IADD3 R2, PT, PT, R2, 0x7f, -R4 ;  /* 0x0000007f02027810 */ /* 0x000fc80007ffe804 */
[----:B------:R-:W-:Y:S01]  /*26cc0*/  IADD3 R2, PT, PT, R2, R7, RZ ;  /* 0x0000000702027210 */ /* 0x000fe20007ffe0ff */
[----:B0-----:R-:W-:-:S04]  /*26cd0*/  FFMA R11, R6, R9, 1 ;  /* 0x3f800000060b7423 */ /* 0x001fc80000000009 */
[----:B------:R-:W-:-:S04]  /*26ce0*/  FFMA R10, R6, R11, R6 ;  /* 0x0000000b060a7223 */ /* 0x000fc80000000006 */
[----:B------:R-:W-:-:S04]  /*26cf0*/  FFMA R5, R0, R10, RZ ;  /* 0x0000000a00057223 */ /* 0x000fc800000000ff */
[----:B------:R-:W-:-:S04]  /*26d00*/  FFMA R6, R9, R5, R0 ;  /* 0x0000000509067223 */ /* 0x000fc80000000000 */
[----:B------:R-:W-:-:S04]  /*26d10*/  FFMA R11, R10, R6, R5 ;  /* 0x000000060a0b7223 */ /* 0x000fc80000000005 */
[----:B------:R-:W-:-:S04]  /*26d20*/  FFMA R6, R9, R11, R0 ;  /* 0x0000000b09067223 */ /* 0x000fc80000000000 */
[----:B------:R-:W-:-:S05]  /*26d30*/  FFMA R5, R10, R6, R11 ;  /* 0x000000060a057223 */ /* 0x000fca000000000b */
[----:B------:R-:W-:-:S04]  /*26d40*/  SHF.R.U32.HI R0, RZ, 0x17, R5 ;  /* 0x00000017ff007819 */ /* 0x000fc80000011605 */
[----:B------:R-:W-:-:S04]  /*26d50*/  LOP3.LUT R0, R0, 0xff, RZ, 0xc0, !PT ;  /* 0x000000ff00007812 */ /* 0x000fc800078ec0ff */
[----:B------:R-:W-:-:S04]  /*26d60*/  IADD3 R4, PT, PT, R0, R2, RZ ;  /* 0x0000000200047210 */ /* 0x000fc80007ffe0ff */
[----:B------:R-:W-:-:S04]  /*26d70*/  IADD3 R0, PT, PT, R4, -0x1, RZ ;  /* 0xffffffff04007810 */ /* 0x000fc80007ffe0ff */
[----:B------:R-:W-:-:S13]  /*26d80*/  ISETP.GE.U32.AND P0, PT, R0, 0xfe, PT ;  /* 0x000000fe0000780c */ /* 0x000fda0003f06070 */
[----:B------:R-:W-:Y:S05]  /*26d90*/  @!P0 BRA `(.L_x_7) ;  /* 0x0000000000808947 */ /* 0x000fea0003800000 */
[----:B------:R-:W-:-:S13]  /*26da0*/  ISETP.GT.AND P0, PT, R4, 0xfe, PT ;  /* 0x000000fe0400780c */ /* 0x000fda0003f04270 */
[----:B------:R-:W-:Y:S05]  /*26db0*/  @P0 BRA `(.L_x_8) ;  /* 0x00000000006c0947 */ /* 0x000fea0003800000 */
[----:B------:R-:W-:-:S13]  /*26dc0*/  ISETP.GE.AND P0, PT, R4, 0x1, PT ;  /* 0x000000010400780c */ /* 0x000fda0003f06270 */
[----:B------:R-:W-:Y:S05]  /*26dd0*/  @P0 BRA `(.L_x_9) ;  /* 0x0000000000980947 */ /* 0x000fea0003800000 */
[----:B------:R-:W-:Y:S02]  /*26de0*/  ISETP.GE.AND P0, PT, R4, -0x18, PT ;  /* 0xffffffe80400780c */ /* 0x000fe40003f06270 */
[----:B------:R-:W-:-:S11]  /*26df0*/  LOP3.LUT R5, R5, 0x80000000, RZ, 0xc0, !PT ;  /* 0x8000000005057812 */ /* 0x000fd600078ec0ff */
[----:B------:R-:W-:Y:S05]  /*26e00*/  @!P0 BRA `(.L_x_9) ;  /* 0x00000000008c8947 */ /* 0x000fea0003800000 */
[-CC-:B------:R-:W-:Y:S01]  /*26e10*/  FFMA.RZ R0, R10, R6.reuse, R11.reuse ;  /* 0x000000060a007223 */ /* 0x180fe2000000c00b */
[----:B------:R-:W-:Y:S01]  /*26e20*/  IADD3 R7, PT, PT, R4, 0x20, RZ ;  /* 0x0000002004077810 */ /* 0x000fe20007ffe0ff */
[-CC-:B------:R-:W-:Y:S01]  /*26e30*/  FFMA.RM R3, R10, R6.reuse, R11.reuse ;  /* 0x000000060a037223 */ /* 0x180fe2000000400b */
[----:B------:R-:W-:Y:S02]  /*26e40*/  ISETP.NE.AND P2, PT, R4, RZ, PT ;  /* 0x000000ff0400720c */ /* 0x000fe40003f45270 */
[----:B------:R-:W-:Y:S01]  /*26e50*/  LOP3.LUT R2, R0, 0x7fffff, RZ, 0xc0, !PT ;  /* 0x007fffff00027812 */ /* 0x000fe200078ec0ff */
[----:B------:R-:W-:Y:S01]  /*26e60*/  FFMA.RP R0, R10, R6, R11 ;  /* 0x000000060a007223 */ /* 0x000fe2000000800b */
[----:B------:R-:W-:Y:S02]  /*26e70*/  ISETP.NE.AND P1, PT, R4, RZ, PT ;  /* 0x000000ff0400720c */ /* 0x000fe40003f25270 */
[----:B------:R-:W-:Y:S02]  /*26e80*/  LOP3.LUT R2, R2, 0x800000, RZ, 0xfc, !PT ;  /* 0x0080000002027812 */ /* 0x000fe400078efcff */
[----:B------:R-:W-:-:S02]  /*26e90*/  IADD3 R4, PT, PT, -R4, RZ, RZ ;  /* 0x000000ff04047210 */ /* 0x000fc40007ffe1ff */
[----:B------:R-:W-:Y:S02]  /*26ea0*/  SHF.L.U32 R7, R2, R7, RZ ;  /* 0x0000000702077219 */ /* 0x000fe400000006ff */
[----:B------:R-:W-:Y:S02]  /*26eb0*/  FSETP.NEU.FTZ.AND P0, PT, R0, R3, PT ;  /* 0x000000030000720b */ /* 0x000fe40003f1d000 */
[----:B------:R-:W-:Y:S02]  /*26ec0*/  SEL R3, R4, RZ, P2 ;  /* 0x000000ff04037207 */ /* 0x000fe40001000000 */
[----:B------:R-:W-:Y:S02]  /*26ed0*/  ISETP.NE.AND P1, PT, R7, RZ, P1 ;  /* 0x000000ff0700720c */ /* 0x000fe40000f25270 */
[----:B------:R-:W-:Y:S02]  /*26ee0*/  SHF.R.U32.HI R3, RZ, R3, R2 ;  /* 0x00000003ff037219 */ /* 0x000fe40000011602 */
[----:B------:R-:W-:-:S02]  /*26ef0*/  PLOP3.LUT P0, PT, P0, P1, PT, 0xf8, 0x8f ;  /* 0x00000000008f781c */ /* 0x000fc40000703f70 */
[----:B------:R-:W-:Y:S02]  /*26f00*/  SHF.R.U32.HI R7, RZ, 0x1, R3 ;  /* 0x00000001ff077819 */ /* 0x000fe40000011603 */
[----:B------:R-:W-:-:S04]  /*26f10*/  SEL R0, RZ, 0x1, !P0 ;  /* 0x00000001ff007807 */ /* 0x000fc80004000000 */
[----:B------:R-:W-:-:S04]  /*26f20*/  LOP3.LUT R0, R0, 0x1, R7, 0xf8, !PT ;  /* 0x0000000100007812 */ /* 0x000fc800078ef807 */
[----:B------:R-:W-:-:S04]  /*26f30*/  LOP3.LUT R0, R0, R3, RZ, 0xc0, !PT ;  /* 0x0000000300007212 */ /* 0x000fc800078ec0ff */
[----:B------:R-:W-:-:S04]  /*26f40*/  IADD3 R0, PT, PT, R7, R0, RZ ;  /* 0x0000000007007210 */ /* 0x000fc80007ffe0ff */
[----:B------:R-:W-:Y:S01]  /*26f50*/  LOP3.LUT R5, R0, R5, RZ, 0xfc, !PT ;  /* 0x0000000500057212 */ /* 0x000fe200078efcff */
[----:B------:R-:W-:Y:S06]  /*26f60*/  BRA `(.L_x_9) ;  /* 0x0000000000347947 */ /* 0x000fec0003800000 */
.L_x_8:
[----:B------:R-:W-:-:S04]  /*26f70*/  LOP3.LUT R5, R5, 0x80000000, RZ, 0xc0, !PT ;  /* 0x8000000005057812 */ /* 0x000fc800078ec0ff */
[----:B------:R-:W-:Y:S01]  /*26f80*/  LOP3.LUT R5, R5, 0x7f800000, RZ, 0xfc, !PT ;  /* 0x7f80000005057812 */ /* 0x000fe200078efcff */
[----:B------:R-:W-:Y:S06]  /*26f90*/  BRA `(.L_x_9) ;  /* 0x0000000000287947 */ /* 0x000fec0003800000 */
.L_x_7:
[----:B------:R-:W-:Y:S01]  /*26fa0*/  LEA R5, R2, R5, 0x17 ;  /* 0x0000000502057211 */ /* 0x000fe200078eb8ff */
[----:B------:R-:W-:Y:S06]  /*26fb0*/  BRA `(.L_x_9) ;  /* 0x0000000000207947 */ /* 0x000fec0003800000 */
.L_x_6:
[----:B------:R-:W-:-:S04]  /*26fc0*/  LOP3.LUT R5, R6, 0x80000000, R5, 0x48, !PT ;  /* 0x8000000006057812 */ /* 0x000fc800078e4805 */
[----:B------:R-:W-:Y:S01]  /*26fd0*/  LOP3.LUT R5, R5, 0x7f800000, RZ, 0xfc, !PT ;  /* 0x7f80000005057812 */ /* 0x000fe200078efcff */
[----:B------:R-:W-:Y:S06]  /*26fe0*/  BRA `(.L_x_9) ;  /* 0x0000000000147947 */ /* 0x000fec0003800000 */
.L_x_5:
[----:B------:R-:W-:Y:S01]  /*26ff0*/  LOP3.LUT R5, R6, 0x80000000, R5, 0x48, !PT ;  /* 0x8000000006057812 */ /* 0x000fe200078e4805 */
[----:B------:R-:W-:Y:S06]  /*27000*/  BRA `(.L_x_9) ;  /* 0x00000000000c7947 */ /* 0x000fec0003800000 */
.L_x_4:
[----:B------:R-:W0:Y:S01]  /*27010*/  MUFU.RSQ R5, -QNAN ;  /* 0xffc0000000057908 */ /* 0x000e220000001400 */
[----:B------:R-:W-:Y:S05]  /*27020*/  BRA `(.L_x_9) ;  /* 0x0000000000047947 */ /* 0x000fea0003800000 */
.L_x_3:
[----:B------:R-:W-:-:S07]  /*27030*/  FADD.FTZ R5, R0, R3 ;  /* 0x0000000300057221 */ /* 0x000fce0000010000 */
.L_x_9:
[----:B------:R-:W-:Y:S01]  /*27040*/  HFMA2 R3, -RZ, RZ, 0, 0 ;  /* 0x00000000ff037431 */ /* 0x000fe200000001ff */
[----:B------:R-:W-:-:S04]  /*27050*/  MOV R2, R8 ;  /* 0x0000000800027202 */ /* 0x000fc80000000f00 */
[----:B0-----:R-:W-:Y:S05]  /*27060*/  RET.REL.NODEC R2 `(_Z17five_qubit_kernelP6float2iiiiiii) ;  /* 0xfffffd8c02e47950 */ /* 0x001fea0003c3ffff */
.L_x_10:
[----:B------:R-:W-:-:S00]  /*27070*/  BRA `(.L_x_10) ;  /* 0xfffffffc00fc7947 */ /* 0x000fc0000383ffff */
[----:B------:R-:W-:-:S00]  /*27080*/  NOP ;  /* 0x0000000000007918 */ /* 0x000fc00000000000 */
[----:B------:R-:W-:-:S00]  /*27090*/  NOP ;  /* 0x0000000000007918 */ /* 0x000fc00000000000 */
[----:B------:R-:W-:-:S00]  /*270a0*/  NOP ;  /* 0x0000000000007918 */ /* 0x000fc00000000000 */
[----:B------:R-:W-:-:S00]  /*270b0*/  NOP ;  /* 0x0000000000007918 */ /* 0x000fc00000000000 */
[----:B------:R-:W-:-:S00]  /*270c0*/  NOP ;  /* 0x0000000000007918 */ /* 0x000fc00000000000 */
[----:B------:R-:W-:-:S00]  /*270d0*/  NOP ;  /* 0x0000000000007918 */ /* 0x000fc00000000000 */
[----:B------:R-:W-:-:S00]  /*270e0*/  NOP ;  /* 0x0000000000007918 */ /* 0x000fc00000000000 */
[----:B------:R-:W-:-:S00]  /*270f0*/  NOP ;  /* 0x0000000000007918 */ /* 0x000fc00000000000 */
.L_x_11:


//--------------------- .nv.shared._Z17five_qubit_kernelP6float2iiiiiii --------------------------
	.section	.nv.shared._Z17five_qubit_kernelP6float2iiiiiii,"aw",@nobits
	.sectionflags	@""
	.align	8
.nv.shared._Z17five_qubit_kernelP6float2iiiiiii:
	.zero		1360


//--------------------- .nv.shared.reserved.0     --------------------------
	.section	.nv.shared.reserved.0,"aw",@nobits
	.weak		__nv_reservedSMEM_offset_0_alias
	.size		__nv_reservedSMEM_offset_0_alias, 0, 64
	.other		__nv_reservedSMEM_offset_0_alias,@"STO_CUDA_RESERVED_SHARED STV_DEFAULT"
__nv_reservedSMEM_offset_0_alias:
	.zero		0
	.zero		64


//--------------------- .nv.constant0._Z17five_qubit_kernelP6float2iiiiiii --------------------------
	.section	.nv.constant0._Z17five_qubit_kernelP6float2iiiiiii,"a",@progbits
	.sectionflags	@""
	.align	4
.nv.constant0._Z17five_qubit_kernelP6float2iiiiiii:
	.zero		932


//--------------------- SYMBOLS --------------------------

	.type		.nv.reservedSmem.offset0,@object
	.size		.nv.reservedSmem.offset0,0x4
	.type		.nv.reservedSmem.cap,@object
	.size		.nv.reservedSmem.cap,0x4
